//
// Generated by NVIDIA NVVM Compiler
//
// Compiler Build ID: CL-36424714
// Cuda compilation tools, release 13.0, V13.0.88
// Based on NVVM 20.0.0
//

.version 9.0
.target sm_100
.address_size 64

	// .globl	_Z17_htod_print_arrayPii
.extern .func  (.param .b32 func_retval0) vprintf
(
	.param .b64 vprintf_param_0,
	.param .b64 vprintf_param_1
)
;
.func  (.param .b64 func_retval0) __internal_accurate_pow
(
	.param .b64 __internal_accurate_pow_param_0,
	.param .b64 __internal_accurate_pow_param_1
)
;
.global .align 1 .b8 $str[3] = {10, 91};
.global .align 1 .b8 $str$2[3] = {93, 10};
.global .align 1 .b8 $str$3[4] = {37, 100, 32};
.global .align 1 .b8 $str$4[4] = {37, 102, 32};
.extern .shared .align 16 .b8 s[];

.visible .entry _Z17_htod_print_arrayPii(
	.param .u64 .ptr .align 1 _Z17_htod_print_arrayPii_param_0,
	.param .u32 _Z17_htod_print_arrayPii_param_1
)
{
	.local .align 8 .b8 	__local_depot0[8];
	.reg .b64 	%SP;
	.reg .b64 	%SPL;
	.reg .pred 	%p<11>;
	.reg .b32 	%r<117>;
	.reg .b64 	%rd<34>;

	mov.u64 	%SPL, __local_depot0;
	cvta.local.u64 	%SP, %SPL;
	ld.param.u64 	%rd9, [_Z17_htod_print_arrayPii_param_0];
	ld.param.u32 	%r16, [_Z17_htod_print_arrayPii_param_1];
	cvta.to.global.u64 	%rd1, %rd9;
	add.u64 	%rd10, %SP, 0;
	add.u64 	%rd2, %SPL, 0;
	mov.u32 	%r17, %tid.x;
	mov.u32 	%r18, %ctaid.x;
	or.b32  	%r19, %r17, %r18;
	setp.ne.s32 	%p1, %r19, 0;
	@%p1 bra 	$L__BB0_15;
	mov.u64 	%rd11, $str;
	cvta.global.u64 	%rd12, %rd11;
	{ // callseq 0, 0
	.param .b64 param0;
	st.param.b64 	[param0], %rd12;
	.param .b64 param1;
	st.param.b64 	[param1], 0;
	.param .b32 retval0;
	call.uni (retval0), 
	vprintf, 
	(
	param0, 
	param1
	);
	ld.param.b32 	%r20, [retval0];
	} // callseq 0
	setp.lt.s32 	%p2, %r16, 1;
	@%p2 bra 	$L__BB0_14;
	and.b32  	%r1, %r16, 15;
	setp.lt.u32 	%p3, %r16, 16;
	mov.b32 	%r114, 0;
	@%p3 bra 	$L__BB0_5;
	and.b32  	%r114, %r16, 2147483632;
	neg.s32 	%r112, %r114;
	add.s64 	%rd32, %rd1, 32;
	mov.u64 	%rd13, $str$3;
$L__BB0_4:
	.pragma "nounroll";
	ld.global.u32 	%r23, [%rd32+-32];
	st.local.u32 	[%rd2], %r23;
	cvta.global.u64 	%rd14, %rd13;
	{ // callseq 1, 0
	.param .b64 param0;
	st.param.b64 	[param0], %rd14;
	.param .b64 param1;
	st.param.b64 	[param1], %rd10;
	.param .b32 retval0;
	call.uni (retval0), 
	vprintf, 
	(
	param0, 
	param1
	);
	ld.param.b32 	%r24, [retval0];
	} // callseq 1
	ld.global.u32 	%r26, [%rd32+-28];
	st.local.u32 	[%rd2], %r26;
	{ // callseq 2, 0
	.param .b64 param0;
	st.param.b64 	[param0], %rd14;
	.param .b64 param1;
	st.param.b64 	[param1], %rd10;
	.param .b32 retval0;
	call.uni (retval0), 
	vprintf, 
	(
	param0, 
	param1
	);
	ld.param.b32 	%r27, [retval0];
	} // callseq 2
	ld.global.u32 	%r29, [%rd32+-24];
	st.local.u32 	[%rd2], %r29;
	{ // callseq 3, 0
	.param .b64 param0;
	st.param.b64 	[param0], %rd14;
	.param .b64 param1;
	st.param.b64 	[param1], %rd10;
	.param .b32 retval0;
	call.uni (retval0), 
	vprintf, 
	(
	param0, 
	param1
	);
	ld.param.b32 	%r30, [retval0];
	} // callseq 3
	ld.global.u32 	%r32, [%rd32+-20];
	st.local.u32 	[%rd2], %r32;
	{ // callseq 4, 0
	.param .b64 param0;
	st.param.b64 	[param0], %rd14;
	.param .b64 param1;
	st.param.b64 	[param1], %rd10;
	.param .b32 retval0;
	call.uni (retval0), 
	vprintf, 
	(
	param0, 
	param1
	);
	ld.param.b32 	%r33, [retval0];
	} // callseq 4
	ld.global.u32 	%r35, [%rd32+-16];
	st.local.u32 	[%rd2], %r35;
	{ // callseq 5, 0
	.param .b64 param0;
	st.param.b64 	[param0], %rd14;
	.param .b64 param1;
	st.param.b64 	[param1], %rd10;
	.param .b32 retval0;
	call.uni (retval0), 
	vprintf, 
	(
	param0, 
	param1
	);
	ld.param.b32 	%r36, [retval0];
	} // callseq 5
	ld.global.u32 	%r38, [%rd32+-12];
	st.local.u32 	[%rd2], %r38;
	{ // callseq 6, 0
	.param .b64 param0;
	st.param.b64 	[param0], %rd14;
	.param .b64 param1;
	st.param.b64 	[param1], %rd10;
	.param .b32 retval0;
	call.uni (retval0), 
	vprintf, 
	(
	param0, 
	param1
	);
	ld.param.b32 	%r39, [retval0];
	} // callseq 6
	ld.global.u32 	%r41, [%rd32+-8];
	st.local.u32 	[%rd2], %r41;
	{ // callseq 7, 0
	.param .b64 param0;
	st.param.b64 	[param0], %rd14;
	.param .b64 param1;
	st.param.b64 	[param1], %rd10;
	.param .b32 retval0;
	call.uni (retval0), 
	vprintf, 
	(
	param0, 
	param1
	);
	ld.param.b32 	%r42, [retval0];
	} // callseq 7
	ld.global.u32 	%r44, [%rd32+-4];
	st.local.u32 	[%rd2], %r44;
	{ // callseq 8, 0
	.param .b64 param0;
	st.param.b64 	[param0], %rd14;
	.param .b64 param1;
	st.param.b64 	[param1], %rd10;
	.param .b32 retval0;
	call.uni (retval0), 
	vprintf, 
	(
	param0, 
	param1
	);
	ld.param.b32 	%r45, [retval0];
	} // callseq 8
	ld.global.u32 	%r47, [%rd32];
	st.local.u32 	[%rd2], %r47;
	{ // callseq 9, 0
	.param .b64 param0;
	st.param.b64 	[param0], %rd14;
	.param .b64 param1;
	st.param.b64 	[param1], %rd10;
	.param .b32 retval0;
	call.uni (retval0), 
	vprintf, 
	(
	param0, 
	param1
	);
	ld.param.b32 	%r48, [retval0];
	} // callseq 9
	ld.global.u32 	%r50, [%rd32+4];
	st.local.u32 	[%rd2], %r50;
	{ // callseq 10, 0
	.param .b64 param0;
	st.param.b64 	[param0], %rd14;
	.param .b64 param1;
	st.param.b64 	[param1], %rd10;
	.param .b32 retval0;
	call.uni (retval0), 
	vprintf, 
	(
	param0, 
	param1
	);
	ld.param.b32 	%r51, [retval0];
	} // callseq 10
	ld.global.u32 	%r53, [%rd32+8];
	st.local.u32 	[%rd2], %r53;
	{ // callseq 11, 0
	.param .b64 param0;
	st.param.b64 	[param0], %rd14;
	.param .b64 param1;
	st.param.b64 	[param1], %rd10;
	.param .b32 retval0;
	call.uni (retval0), 
	vprintf, 
	(
	param0, 
	param1
	);
	ld.param.b32 	%r54, [retval0];
	} // callseq 11
	ld.global.u32 	%r56, [%rd32+12];
	st.local.u32 	[%rd2], %r56;
	{ // callseq 12, 0
	.param .b64 param0;
	st.param.b64 	[param0], %rd14;
	.param .b64 param1;
	st.param.b64 	[param1], %rd10;
	.param .b32 retval0;
	call.uni (retval0), 
	vprintf, 
	(
	param0, 
	param1
	);
	ld.param.b32 	%r57, [retval0];
	} // callseq 12
	ld.global.u32 	%r59, [%rd32+16];
	st.local.u32 	[%rd2], %r59;
	{ // callseq 13, 0
	.param .b64 param0;
	st.param.b64 	[param0], %rd14;
	.param .b64 param1;
	st.param.b64 	[param1], %rd10;
	.param .b32 retval0;
	call.uni (retval0), 
	vprintf, 
	(
	param0, 
	param1
	);
	ld.param.b32 	%r60, [retval0];
	} // callseq 13
	ld.global.u32 	%r62, [%rd32+20];
	st.local.u32 	[%rd2], %r62;
	{ // callseq 14, 0
	.param .b64 param0;
	st.param.b64 	[param0], %rd14;
	.param .b64 param1;
	st.param.b64 	[param1], %rd10;
	.param .b32 retval0;
	call.uni (retval0), 
	vprintf, 
	(
	param0, 
	param1
	);
	ld.param.b32 	%r63, [retval0];
	} // callseq 14
	ld.global.u32 	%r65, [%rd32+24];
	st.local.u32 	[%rd2], %r65;
	{ // callseq 15, 0
	.param .b64 param0;
	st.param.b64 	[param0], %rd14;
	.param .b64 param1;
	st.param.b64 	[param1], %rd10;
	.param .b32 retval0;
	call.uni (retval0), 
	vprintf, 
	(
	param0, 
	param1
	);
	ld.param.b32 	%r66, [retval0];
	} // callseq 15
	ld.global.u32 	%r68, [%rd32+28];
	st.local.u32 	[%rd2], %r68;
	{ // callseq 16, 0
	.param .b64 param0;
	st.param.b64 	[param0], %rd14;
	.param .b64 param1;
	st.param.b64 	[param1], %rd10;
	.param .b32 retval0;
	call.uni (retval0), 
	vprintf, 
	(
	param0, 
	param1
	);
	ld.param.b32 	%r69, [retval0];
	} // callseq 16
	add.s32 	%r112, %r112, 16;
	add.s64 	%rd32, %rd32, 64;
	setp.ne.s32 	%p4, %r112, 0;
	@%p4 bra 	$L__BB0_4;
$L__BB0_5:
	setp.eq.s32 	%p5, %r1, 0;
	@%p5 bra 	$L__BB0_14;
	and.b32  	%r7, %r16, 7;
	setp.lt.u32 	%p6, %r1, 8;
	@%p6 bra 	$L__BB0_8;
	mul.wide.u32 	%rd16, %r114, 4;
	add.s64 	%rd17, %rd1, %rd16;
	ld.global.u32 	%r71, [%rd17];
	st.local.u32 	[%rd2], %r71;
	mov.u64 	%rd18, $str$3;
	cvta.global.u64 	%rd19, %rd18;
	{ // callseq 17, 0
	.param .b64 param0;
	st.param.b64 	[param0], %rd19;
	.param .b64 param1;
	st.param.b64 	[param1], %rd10;
	.param .b32 retval0;
	call.uni (retval0), 
	vprintf, 
	(
	param0, 
	param1
	);
	ld.param.b32 	%r72, [retval0];
	} // callseq 17
	ld.global.u32 	%r74, [%rd17+4];
	st.local.u32 	[%rd2], %r74;
	{ // callseq 18, 0
	.param .b64 param0;
	st.param.b64 	[param0], %rd19;
	.param .b64 param1;
	st.param.b64 	[param1], %rd10;
	.param .b32 retval0;
	call.uni (retval0), 
	vprintf, 
	(
	param0, 
	param1
	);
	ld.param.b32 	%r75, [retval0];
	} // callseq 18
	ld.global.u32 	%r77, [%rd17+8];
	st.local.u32 	[%rd2], %r77;
	{ // callseq 19, 0
	.param .b64 param0;
	st.param.b64 	[param0], %rd19;
	.param .b64 param1;
	st.param.b64 	[param1], %rd10;
	.param .b32 retval0;
	call.uni (retval0), 
	vprintf, 
	(
	param0, 
	param1
	);
	ld.param.b32 	%r78, [retval0];
	} // callseq 19
	ld.global.u32 	%r80, [%rd17+12];
	st.local.u32 	[%rd2], %r80;
	{ // callseq 20, 0
	.param .b64 param0;
	st.param.b64 	[param0], %rd19;
	.param .b64 param1;
	st.param.b64 	[param1], %rd10;
	.param .b32 retval0;
	call.uni (retval0), 
	vprintf, 
	(
	param0, 
	param1
	);
	ld.param.b32 	%r81, [retval0];
	} // callseq 20
	ld.global.u32 	%r83, [%rd17+16];
	st.local.u32 	[%rd2], %r83;
	{ // callseq 21, 0
	.param .b64 param0;
	st.param.b64 	[param0], %rd19;
	.param .b64 param1;
	st.param.b64 	[param1], %rd10;
	.param .b32 retval0;
	call.uni (retval0), 
	vprintf, 
	(
	param0, 
	param1
	);
	ld.param.b32 	%r84, [retval0];
	} // callseq 21
	ld.global.u32 	%r86, [%rd17+20];
	st.local.u32 	[%rd2], %r86;
	{ // callseq 22, 0
	.param .b64 param0;
	st.param.b64 	[param0], %rd19;
	.param .b64 param1;
	st.param.b64 	[param1], %rd10;
	.param .b32 retval0;
	call.uni (retval0), 
	vprintf, 
	(
	param0, 
	param1
	);
	ld.param.b32 	%r87, [retval0];
	} // callseq 22
	ld.global.u32 	%r89, [%rd17+24];
	st.local.u32 	[%rd2], %r89;
	{ // callseq 23, 0
	.param .b64 param0;
	st.param.b64 	[param0], %rd19;
	.param .b64 param1;
	st.param.b64 	[param1], %rd10;
	.param .b32 retval0;
	call.uni (retval0), 
	vprintf, 
	(
	param0, 
	param1
	);
	ld.param.b32 	%r90, [retval0];
	} // callseq 23
	ld.global.u32 	%r92, [%rd17+28];
	st.local.u32 	[%rd2], %r92;
	{ // callseq 24, 0
	.param .b64 param0;
	st.param.b64 	[param0], %rd19;
	.param .b64 param1;
	st.param.b64 	[param1], %rd10;
	.param .b32 retval0;
	call.uni (retval0), 
	vprintf, 
	(
	param0, 
	param1
	);
	ld.param.b32 	%r93, [retval0];
	} // callseq 24
	add.s32 	%r114, %r114, 8;
$L__BB0_8:
	setp.eq.s32 	%p7, %r7, 0;
	@%p7 bra 	$L__BB0_14;
	and.b32  	%r10, %r16, 3;
	setp.lt.u32 	%p8, %r7, 4;
	@%p8 bra 	$L__BB0_11;
	mul.wide.u32 	%rd21, %r114, 4;
	add.s64 	%rd22, %rd1, %rd21;
	ld.global.u32 	%r95, [%rd22];
	st.local.u32 	[%rd2], %r95;
	mov.u64 	%rd23, $str$3;
	cvta.global.u64 	%rd24, %rd23;
	{ // callseq 25, 0
	.param .b64 param0;
	st.param.b64 	[param0], %rd24;
	.param .b64 param1;
	st.param.b64 	[param1], %rd10;
	.param .b32 retval0;
	call.uni (retval0), 
	vprintf, 
	(
	param0, 
	param1
	);
	ld.param.b32 	%r96, [retval0];
	} // callseq 25
	ld.global.u32 	%r98, [%rd22+4];
	st.local.u32 	[%rd2], %r98;
	{ // callseq 26, 0
	.param .b64 param0;
	st.param.b64 	[param0], %rd24;
	.param .b64 param1;
	st.param.b64 	[param1], %rd10;
	.param .b32 retval0;
	call.uni (retval0), 
	vprintf, 
	(
	param0, 
	param1
	);
	ld.param.b32 	%r99, [retval0];
	} // callseq 26
	ld.global.u32 	%r101, [%rd22+8];
	st.local.u32 	[%rd2], %r101;
	{ // callseq 27, 0
	.param .b64 param0;
	st.param.b64 	[param0], %rd24;
	.param .b64 param1;
	st.param.b64 	[param1], %rd10;
	.param .b32 retval0;
	call.uni (retval0), 
	vprintf, 
	(
	param0, 
	param1
	);
	ld.param.b32 	%r102, [retval0];
	} // callseq 27
	ld.global.u32 	%r104, [%rd22+12];
	st.local.u32 	[%rd2], %r104;
	{ // callseq 28, 0
	.param .b64 param0;
	st.param.b64 	[param0], %rd24;
	.param .b64 param1;
	st.param.b64 	[param1], %rd10;
	.param .b32 retval0;
	call.uni (retval0), 
	vprintf, 
	(
	param0, 
	param1
	);
	ld.param.b32 	%r105, [retval0];
	} // callseq 28
	add.s32 	%r114, %r114, 4;
$L__BB0_11:
	setp.eq.s32 	%p9, %r10, 0;
	@%p9 bra 	$L__BB0_14;
	mul.wide.u32 	%rd26, %r114, 4;
	add.s64 	%rd33, %rd1, %rd26;
	neg.s32 	%r116, %r10;
	mov.u64 	%rd27, $str$3;
$L__BB0_13:
	.pragma "nounroll";
	ld.global.u32 	%r107, [%rd33];
	st.local.u32 	[%rd2], %r107;
	cvta.global.u64 	%rd28, %rd27;
	{ // callseq 29, 0
	.param .b64 param0;
	st.param.b64 	[param0], %rd28;
	.param .b64 param1;
	st.param.b64 	[param1], %rd10;
	.param .b32 retval0;
	call.uni (retval0), 
	vprintf, 
	(
	param0, 
	param1
	);
	ld.param.b32 	%r108, [retval0];
	} // callseq 29
	add.s64 	%rd33, %rd33, 4;
	add.s32 	%r116, %r116, 1;
	setp.ne.s32 	%p10, %r116, 0;
	@%p10 bra 	$L__BB0_13;
$L__BB0_14:
	mov.u64 	%rd30, $str$2;
	cvta.global.u64 	%rd31, %rd30;
	{ // callseq 30, 0
	.param .b64 param0;
	st.param.b64 	[param0], %rd31;
	.param .b64 param1;
	st.param.b64 	[param1], 0;
	.param .b32 retval0;
	call.uni (retval0), 
	vprintf, 
	(
	param0, 
	param1
	);
	ld.param.b32 	%r110, [retval0];
	} // callseq 30
$L__BB0_15:
	ret;

}
	// .globl	_Z17_htod_print_arrayPfi
.visible .entry _Z17_htod_print_arrayPfi(
	.param .u64 .ptr .align 1 _Z17_htod_print_arrayPfi_param_0,
	.param .u32 _Z17_htod_print_arrayPfi_param_1
)
{
	.local .align 8 .b8 	__local_depot1[8];
	.reg .b64 	%SP;
	.reg .b64 	%SPL;
	.reg .pred 	%p<11>;
	.reg .b32 	%r<88>;
	.reg .b32 	%f<30>;
	.reg .b64 	%rd<34>;
	.reg .b64 	%fd<30>;

	mov.u64 	%SPL, __local_depot1;
	cvta.local.u64 	%SP, %SPL;
	ld.param.u64 	%rd9, [_Z17_htod_print_arrayPfi_param_0];
	ld.param.u32 	%r16, [_Z17_htod_print_arrayPfi_param_1];
	cvta.to.global.u64 	%rd1, %rd9;
	add.u64 	%rd10, %SP, 0;
	add.u64 	%rd2, %SPL, 0;
	mov.u32 	%r17, %tid.x;
	mov.u32 	%r18, %ctaid.x;
	or.b32  	%r19, %r17, %r18;
	setp.ne.s32 	%p1, %r19, 0;
	@%p1 bra 	$L__BB1_15;
	mov.u64 	%rd11, $str;
	cvta.global.u64 	%rd12, %rd11;
	{ // callseq 31, 0
	.param .b64 param0;
	st.param.b64 	[param0], %rd12;
	.param .b64 param1;
	st.param.b64 	[param1], 0;
	.param .b32 retval0;
	call.uni (retval0), 
	vprintf, 
	(
	param0, 
	param1
	);
	ld.param.b32 	%r20, [retval0];
	} // callseq 31
	setp.lt.s32 	%p2, %r16, 1;
	@%p2 bra 	$L__BB1_14;
	and.b32  	%r1, %r16, 15;
	setp.lt.u32 	%p3, %r16, 16;
	mov.b32 	%r85, 0;
	@%p3 bra 	$L__BB1_5;
	and.b32  	%r85, %r16, 2147483632;
	neg.s32 	%r83, %r85;
	add.s64 	%rd32, %rd1, 32;
	mov.u64 	%rd13, $str$4;
$L__BB1_4:
	.pragma "nounroll";
	ld.global.f32 	%f1, [%rd32+-32];
	cvt.f64.f32 	%fd1, %f1;
	st.local.f64 	[%rd2], %fd1;
	cvta.global.u64 	%rd14, %rd13;
	{ // callseq 32, 0
	.param .b64 param0;
	st.param.b64 	[param0], %rd14;
	.param .b64 param1;
	st.param.b64 	[param1], %rd10;
	.param .b32 retval0;
	call.uni (retval0), 
	vprintf, 
	(
	param0, 
	param1
	);
	ld.param.b32 	%r23, [retval0];
	} // callseq 32
	ld.global.f32 	%f2, [%rd32+-28];
	cvt.f64.f32 	%fd2, %f2;
	st.local.f64 	[%rd2], %fd2;
	{ // callseq 33, 0
	.param .b64 param0;
	st.param.b64 	[param0], %rd14;
	.param .b64 param1;
	st.param.b64 	[param1], %rd10;
	.param .b32 retval0;
	call.uni (retval0), 
	vprintf, 
	(
	param0, 
	param1
	);
	ld.param.b32 	%r25, [retval0];
	} // callseq 33
	ld.global.f32 	%f3, [%rd32+-24];
	cvt.f64.f32 	%fd3, %f3;
	st.local.f64 	[%rd2], %fd3;
	{ // callseq 34, 0
	.param .b64 param0;
	st.param.b64 	[param0], %rd14;
	.param .b64 param1;
	st.param.b64 	[param1], %rd10;
	.param .b32 retval0;
	call.uni (retval0), 
	vprintf, 
	(
	param0, 
	param1
	);
	ld.param.b32 	%r27, [retval0];
	} // callseq 34
	ld.global.f32 	%f4, [%rd32+-20];
	cvt.f64.f32 	%fd4, %f4;
	st.local.f64 	[%rd2], %fd4;
	{ // callseq 35, 0
	.param .b64 param0;
	st.param.b64 	[param0], %rd14;
	.param .b64 param1;
	st.param.b64 	[param1], %rd10;
	.param .b32 retval0;
	call.uni (retval0), 
	vprintf, 
	(
	param0, 
	param1
	);
	ld.param.b32 	%r29, [retval0];
	} // callseq 35
	ld.global.f32 	%f5, [%rd32+-16];
	cvt.f64.f32 	%fd5, %f5;
	st.local.f64 	[%rd2], %fd5;
	{ // callseq 36, 0
	.param .b64 param0;
	st.param.b64 	[param0], %rd14;
	.param .b64 param1;
	st.param.b64 	[param1], %rd10;
	.param .b32 retval0;
	call.uni (retval0), 
	vprintf, 
	(
	param0, 
	param1
	);
	ld.param.b32 	%r31, [retval0];
	} // callseq 36
	ld.global.f32 	%f6, [%rd32+-12];
	cvt.f64.f32 	%fd6, %f6;
	st.local.f64 	[%rd2], %fd6;
	{ // callseq 37, 0
	.param .b64 param0;
	st.param.b64 	[param0], %rd14;
	.param .b64 param1;
	st.param.b64 	[param1], %rd10;
	.param .b32 retval0;
	call.uni (retval0), 
	vprintf, 
	(
	param0, 
	param1
	);
	ld.param.b32 	%r33, [retval0];
	} // callseq 37
	ld.global.f32 	%f7, [%rd32+-8];
	cvt.f64.f32 	%fd7, %f7;
	st.local.f64 	[%rd2], %fd7;
	{ // callseq 38, 0
	.param .b64 param0;
	st.param.b64 	[param0], %rd14;
	.param .b64 param1;
	st.param.b64 	[param1], %rd10;
	.param .b32 retval0;
	call.uni (retval0), 
	vprintf, 
	(
	param0, 
	param1
	);
	ld.param.b32 	%r35, [retval0];
	} // callseq 38
	ld.global.f32 	%f8, [%rd32+-4];
	cvt.f64.f32 	%fd8, %f8;
	st.local.f64 	[%rd2], %fd8;
	{ // callseq 39, 0
	.param .b64 param0;
	st.param.b64 	[param0], %rd14;
	.param .b64 param1;
	st.param.b64 	[param1], %rd10;
	.param .b32 retval0;
	call.uni (retval0), 
	vprintf, 
	(
	param0, 
	param1
	);
	ld.param.b32 	%r37, [retval0];
	} // callseq 39
	ld.global.f32 	%f9, [%rd32];
	cvt.f64.f32 	%fd9, %f9;
	st.local.f64 	[%rd2], %fd9;
	{ // callseq 40, 0
	.param .b64 param0;
	st.param.b64 	[param0], %rd14;
	.param .b64 param1;
	st.param.b64 	[param1], %rd10;
	.param .b32 retval0;
	call.uni (retval0), 
	vprintf, 
	(
	param0, 
	param1
	);
	ld.param.b32 	%r39, [retval0];
	} // callseq 40
	ld.global.f32 	%f10, [%rd32+4];
	cvt.f64.f32 	%fd10, %f10;
	st.local.f64 	[%rd2], %fd10;
	{ // callseq 41, 0
	.param .b64 param0;
	st.param.b64 	[param0], %rd14;
	.param .b64 param1;
	st.param.b64 	[param1], %rd10;
	.param .b32 retval0;
	call.uni (retval0), 
	vprintf, 
	(
	param0, 
	param1
	);
	ld.param.b32 	%r41, [retval0];
	} // callseq 41
	ld.global.f32 	%f11, [%rd32+8];
	cvt.f64.f32 	%fd11, %f11;
	st.local.f64 	[%rd2], %fd11;
	{ // callseq 42, 0
	.param .b64 param0;
	st.param.b64 	[param0], %rd14;
	.param .b64 param1;
	st.param.b64 	[param1], %rd10;
	.param .b32 retval0;
	call.uni (retval0), 
	vprintf, 
	(
	param0, 
	param1
	);
	ld.param.b32 	%r43, [retval0];
	} // callseq 42
	ld.global.f32 	%f12, [%rd32+12];
	cvt.f64.f32 	%fd12, %f12;
	st.local.f64 	[%rd2], %fd12;
	{ // callseq 43, 0
	.param .b64 param0;
	st.param.b64 	[param0], %rd14;
	.param .b64 param1;
	st.param.b64 	[param1], %rd10;
	.param .b32 retval0;
	call.uni (retval0), 
	vprintf, 
	(
	param0, 
	param1
	);
	ld.param.b32 	%r45, [retval0];
	} // callseq 43
	ld.global.f32 	%f13, [%rd32+16];
	cvt.f64.f32 	%fd13, %f13;
	st.local.f64 	[%rd2], %fd13;
	{ // callseq 44, 0
	.param .b64 param0;
	st.param.b64 	[param0], %rd14;
	.param .b64 param1;
	st.param.b64 	[param1], %rd10;
	.param .b32 retval0;
	call.uni (retval0), 
	vprintf, 
	(
	param0, 
	param1
	);
	ld.param.b32 	%r47, [retval0];
	} // callseq 44
	ld.global.f32 	%f14, [%rd32+20];
	cvt.f64.f32 	%fd14, %f14;
	st.local.f64 	[%rd2], %fd14;
	{ // callseq 45, 0
	.param .b64 param0;
	st.param.b64 	[param0], %rd14;
	.param .b64 param1;
	st.param.b64 	[param1], %rd10;
	.param .b32 retval0;
	call.uni (retval0), 
	vprintf, 
	(
	param0, 
	param1
	);
	ld.param.b32 	%r49, [retval0];
	} // callseq 45
	ld.global.f32 	%f15, [%rd32+24];
	cvt.f64.f32 	%fd15, %f15;
	st.local.f64 	[%rd2], %fd15;
	{ // callseq 46, 0
	.param .b64 param0;
	st.param.b64 	[param0], %rd14;
	.param .b64 param1;
	st.param.b64 	[param1], %rd10;
	.param .b32 retval0;
	call.uni (retval0), 
	vprintf, 
	(
	param0, 
	param1
	);
	ld.param.b32 	%r51, [retval0];
	} // callseq 46
	ld.global.f32 	%f16, [%rd32+28];
	cvt.f64.f32 	%fd16, %f16;
	st.local.f64 	[%rd2], %fd16;
	{ // callseq 47, 0
	.param .b64 param0;
	st.param.b64 	[param0], %rd14;
	.param .b64 param1;
	st.param.b64 	[param1], %rd10;
	.param .b32 retval0;
	call.uni (retval0), 
	vprintf, 
	(
	param0, 
	param1
	);
	ld.param.b32 	%r53, [retval0];
	} // callseq 47
	add.s32 	%r83, %r83, 16;
	add.s64 	%rd32, %rd32, 64;
	setp.ne.s32 	%p4, %r83, 0;
	@%p4 bra 	$L__BB1_4;
$L__BB1_5:
	setp.eq.s32 	%p5, %r1, 0;
	@%p5 bra 	$L__BB1_14;
	and.b32  	%r7, %r16, 7;
	setp.lt.u32 	%p6, %r1, 8;
	@%p6 bra 	$L__BB1_8;
	mul.wide.u32 	%rd16, %r85, 4;
	add.s64 	%rd17, %rd1, %rd16;
	ld.global.f32 	%f17, [%rd17];
	cvt.f64.f32 	%fd17, %f17;
	st.local.f64 	[%rd2], %fd17;
	mov.u64 	%rd18, $str$4;
	cvta.global.u64 	%rd19, %rd18;
	add.u64 	%rd20, %SP, 0;
	{ // callseq 48, 0
	.param .b64 param0;
	st.param.b64 	[param0], %rd19;
	.param .b64 param1;
	st.param.b64 	[param1], %rd20;
	.param .b32 retval0;
	call.uni (retval0), 
	vprintf, 
	(
	param0, 
	param1
	);
	ld.param.b32 	%r55, [retval0];
	} // callseq 48
	ld.global.f32 	%f18, [%rd17+4];
	cvt.f64.f32 	%fd18, %f18;
	st.local.f64 	[%rd2], %fd18;
	{ // callseq 49, 0
	.param .b64 param0;
	st.param.b64 	[param0], %rd19;
	.param .b64 param1;
	st.param.b64 	[param1], %rd20;
	.param .b32 retval0;
	call.uni (retval0), 
	vprintf, 
	(
	param0, 
	param1
	);
	ld.param.b32 	%r57, [retval0];
	} // callseq 49
	ld.global.f32 	%f19, [%rd17+8];
	cvt.f64.f32 	%fd19, %f19;
	st.local.f64 	[%rd2], %fd19;
	{ // callseq 50, 0
	.param .b64 param0;
	st.param.b64 	[param0], %rd19;
	.param .b64 param1;
	st.param.b64 	[param1], %rd20;
	.param .b32 retval0;
	call.uni (retval0), 
	vprintf, 
	(
	param0, 
	param1
	);
	ld.param.b32 	%r59, [retval0];
	} // callseq 50
	ld.global.f32 	%f20, [%rd17+12];
	cvt.f64.f32 	%fd20, %f20;
	st.local.f64 	[%rd2], %fd20;
	{ // callseq 51, 0
	.param .b64 param0;
	st.param.b64 	[param0], %rd19;
	.param .b64 param1;
	st.param.b64 	[param1], %rd20;
	.param .b32 retval0;
	call.uni (retval0), 
	vprintf, 
	(
	param0, 
	param1
	);
	ld.param.b32 	%r61, [retval0];
	} // callseq 51
	ld.global.f32 	%f21, [%rd17+16];
	cvt.f64.f32 	%fd21, %f21;
	st.local.f64 	[%rd2], %fd21;
	{ // callseq 52, 0
	.param .b64 param0;
	st.param.b64 	[param0], %rd19;
	.param .b64 param1;
	st.param.b64 	[param1], %rd20;
	.param .b32 retval0;
	call.uni (retval0), 
	vprintf, 
	(
	param0, 
	param1
	);
	ld.param.b32 	%r63, [retval0];
	} // callseq 52
	ld.global.f32 	%f22, [%rd17+20];
	cvt.f64.f32 	%fd22, %f22;
	st.local.f64 	[%rd2], %fd22;
	{ // callseq 53, 0
	.param .b64 param0;
	st.param.b64 	[param0], %rd19;
	.param .b64 param1;
	st.param.b64 	[param1], %rd20;
	.param .b32 retval0;
	call.uni (retval0), 
	vprintf, 
	(
	param0, 
	param1
	);
	ld.param.b32 	%r65, [retval0];
	} // callseq 53
	ld.global.f32 	%f23, [%rd17+24];
	cvt.f64.f32 	%fd23, %f23;
	st.local.f64 	[%rd2], %fd23;
	{ // callseq 54, 0
	.param .b64 param0;
	st.param.b64 	[param0], %rd19;
	.param .b64 param1;
	st.param.b64 	[param1], %rd20;
	.param .b32 retval0;
	call.uni (retval0), 
	vprintf, 
	(
	param0, 
	param1
	);
	ld.param.b32 	%r67, [retval0];
	} // callseq 54
	ld.global.f32 	%f24, [%rd17+28];
	cvt.f64.f32 	%fd24, %f24;
	st.local.f64 	[%rd2], %fd24;
	{ // callseq 55, 0
	.param .b64 param0;
	st.param.b64 	[param0], %rd19;
	.param .b64 param1;
	st.param.b64 	[param1], %rd20;
	.param .b32 retval0;
	call.uni (retval0), 
	vprintf, 
	(
	param0, 
	param1
	);
	ld.param.b32 	%r69, [retval0];
	} // callseq 55
	add.s32 	%r85, %r85, 8;
$L__BB1_8:
	setp.eq.s32 	%p7, %r7, 0;
	@%p7 bra 	$L__BB1_14;
	and.b32  	%r10, %r16, 3;
	setp.lt.u32 	%p8, %r7, 4;
	@%p8 bra 	$L__BB1_11;
	mul.wide.u32 	%rd21, %r85, 4;
	add.s64 	%rd22, %rd1, %rd21;
	ld.global.f32 	%f25, [%rd22];
	cvt.f64.f32 	%fd25, %f25;
	st.local.f64 	[%rd2], %fd25;
	mov.u64 	%rd23, $str$4;
	cvta.global.u64 	%rd24, %rd23;
	add.u64 	%rd25, %SP, 0;
	{ // callseq 56, 0
	.param .b64 param0;
	st.param.b64 	[param0], %rd24;
	.param .b64 param1;
	st.param.b64 	[param1], %rd25;
	.param .b32 retval0;
	call.uni (retval0), 
	vprintf, 
	(
	param0, 
	param1
	);
	ld.param.b32 	%r71, [retval0];
	} // callseq 56
	ld.global.f32 	%f26, [%rd22+4];
	cvt.f64.f32 	%fd26, %f26;
	st.local.f64 	[%rd2], %fd26;
	{ // callseq 57, 0
	.param .b64 param0;
	st.param.b64 	[param0], %rd24;
	.param .b64 param1;
	st.param.b64 	[param1], %rd25;
	.param .b32 retval0;
	call.uni (retval0), 
	vprintf, 
	(
	param0, 
	param1
	);
	ld.param.b32 	%r73, [retval0];
	} // callseq 57
	ld.global.f32 	%f27, [%rd22+8];
	cvt.f64.f32 	%fd27, %f27;
	st.local.f64 	[%rd2], %fd27;
	{ // callseq 58, 0
	.param .b64 param0;
	st.param.b64 	[param0], %rd24;
	.param .b64 param1;
	st.param.b64 	[param1], %rd25;
	.param .b32 retval0;
	call.uni (retval0), 
	vprintf, 
	(
	param0, 
	param1
	);
	ld.param.b32 	%r75, [retval0];
	} // callseq 58
	ld.global.f32 	%f28, [%rd22+12];
	cvt.f64.f32 	%fd28, %f28;
	st.local.f64 	[%rd2], %fd28;
	{ // callseq 59, 0
	.param .b64 param0;
	st.param.b64 	[param0], %rd24;
	.param .b64 param1;
	st.param.b64 	[param1], %rd25;
	.param .b32 retval0;
	call.uni (retval0), 
	vprintf, 
	(
	param0, 
	param1
	);
	ld.param.b32 	%r77, [retval0];
	} // callseq 59
	add.s32 	%r85, %r85, 4;
$L__BB1_11:
	setp.eq.s32 	%p9, %r10, 0;
	@%p9 bra 	$L__BB1_14;
	mul.wide.u32 	%rd26, %r85, 4;
	add.s64 	%rd33, %rd1, %rd26;
	neg.s32 	%r87, %r10;
	mov.u64 	%rd27, $str$4;
	add.u64 	%rd29, %SP, 0;
$L__BB1_13:
	.pragma "nounroll";
	ld.global.f32 	%f29, [%rd33];
	cvt.f64.f32 	%fd29, %f29;
	st.local.f64 	[%rd2], %fd29;
	cvta.global.u64 	%rd28, %rd27;
	{ // callseq 60, 0
	.param .b64 param0;
	st.param.b64 	[param0], %rd28;
	.param .b64 param1;
	st.param.b64 	[param1], %rd29;
	.param .b32 retval0;
	call.uni (retval0), 
	vprintf, 
	(
	param0, 
	param1
	);
	ld.param.b32 	%r79, [retval0];
	} // callseq 60
	add.s64 	%rd33, %rd33, 4;
	add.s32 	%r87, %r87, 1;
	setp.ne.s32 	%p10, %r87, 0;
	@%p10 bra 	$L__BB1_13;
$L__BB1_14:
	mov.u64 	%rd30, $str$2;
	cvta.global.u64 	%rd31, %rd30;
	{ // callseq 61, 0
	.param .b64 param0;
	st.param.b64 	[param0], %rd31;
	.param .b64 param1;
	st.param.b64 	[param1], 0;
	.param .b32 retval0;
	call.uni (retval0), 
	vprintf, 
	(
	param0, 
	param1
	);
	ld.param.b32 	%r81, [retval0];
	} // callseq 61
$L__BB1_15:
	ret;

}
	// .globl	_Z17_cuda_dtod_memcpyPfS_i
.visible .entry _Z17_cuda_dtod_memcpyPfS_i(
	.param .u64 .ptr .align 1 _Z17_cuda_dtod_memcpyPfS_i_param_0,
	.param .u64 .ptr .align 1 _Z17_cuda_dtod_memcpyPfS_i_param_1,
	.param .u32 _Z17_cuda_dtod_memcpyPfS_i_param_2
)
{
	.reg .pred 	%p<3>;
	.reg .b32 	%r<9>;
	.reg .b32 	%f<2>;
	.reg .b64 	%rd<8>;

	ld.param.u64 	%rd3, [_Z17_cuda_dtod_memcpyPfS_i_param_0];
	ld.param.u64 	%rd4, [_Z17_cuda_dtod_memcpyPfS_i_param_1];
	ld.param.u32 	%r5, [_Z17_cuda_dtod_memcpyPfS_i_param_2];
	mov.u32 	%r6, %tid.x;
	mov.u32 	%r1, %ntid.x;
	mov.u32 	%r7, %ctaid.x;
	mad.lo.s32 	%r8, %r1, %r7, %r6;
	setp.ge.s32 	%p1, %r8, %r5;
	@%p1 bra 	$L__BB2_3;
	cvta.to.global.u64 	%rd1, %rd4;
	cvta.to.global.u64 	%rd2, %rd3;
$L__BB2_2:
	mul.wide.s32 	%rd5, %r8, 4;
	add.s64 	%rd6, %rd1, %rd5;
	ld.global.f32 	%f1, [%rd6];
	add.s64 	%rd7, %rd2, %rd5;
	st.global.f32 	[%rd7], %f1;
	add.s32 	%r8, %r8, %r1;
	bar.sync 	0;
	setp.lt.s32 	%p2, %r8, %r5;
	@%p2 bra 	$L__BB2_2;
$L__BB2_3:
	ret;

}
	// .globl	_Z17_cuda_dtod_memcpyPiS_i
.visible .entry _Z17_cuda_dtod_memcpyPiS_i(
	.param .u64 .ptr .align 1 _Z17_cuda_dtod_memcpyPiS_i_param_0,
	.param .u64 .ptr .align 1 _Z17_cuda_dtod_memcpyPiS_i_param_1,
	.param .u32 _Z17_cuda_dtod_memcpyPiS_i_param_2
)
{
	.reg .pred 	%p<3>;
	.reg .b32 	%r<10>;
	.reg .b64 	%rd<8>;

	ld.param.u64 	%rd3, [_Z17_cuda_dtod_memcpyPiS_i_param_0];
	ld.param.u64 	%rd4, [_Z17_cuda_dtod_memcpyPiS_i_param_1];
	ld.param.u32 	%r5, [_Z17_cuda_dtod_memcpyPiS_i_param_2];
	mov.u32 	%r6, %tid.x;
	mov.u32 	%r1, %ntid.x;
	mov.u32 	%r7, %ctaid.x;
	mad.lo.s32 	%r9, %r1, %r7, %r6;
	setp.ge.s32 	%p1, %r9, %r5;
	@%p1 bra 	$L__BB3_3;
	cvta.to.global.u64 	%rd1, %rd4;
	cvta.to.global.u64 	%rd2, %rd3;
$L__BB3_2:
	mul.wide.s32 	%rd5, %r9, 4;
	add.s64 	%rd6, %rd1, %rd5;
	ld.global.u32 	%r8, [%rd6];
	add.s64 	%rd7, %rd2, %rd5;
	st.global.u32 	[%rd7], %r8;
	add.s32 	%r9, %r9, %r1;
	bar.sync 	0;
	setp.lt.s32 	%p2, %r9, %r5;
	@%p2 bra 	$L__BB3_2;
$L__BB3_3:
	ret;

}
	// .globl	_Z13_arrays_equalPiS_iPb
.visible .entry _Z13_arrays_equalPiS_iPb(
	.param .u64 .ptr .align 1 _Z13_arrays_equalPiS_iPb_param_0,
	.param .u64 .ptr .align 1 _Z13_arrays_equalPiS_iPb_param_1,
	.param .u32 _Z13_arrays_equalPiS_iPb_param_2,
	.param .u64 .ptr .align 1 _Z13_arrays_equalPiS_iPb_param_3
)
{
	.reg .pred 	%p<5>;
	.reg .b16 	%rs<3>;
	.reg .b32 	%r<11>;
	.reg .b64 	%rd<10>;

	ld.param.u64 	%rd4, [_Z13_arrays_equalPiS_iPb_param_0];
	ld.param.u64 	%rd5, [_Z13_arrays_equalPiS_iPb_param_1];
	ld.param.u32 	%r3, [_Z13_arrays_equalPiS_iPb_param_2];
	ld.param.u64 	%rd6, [_Z13_arrays_equalPiS_iPb_param_3];
	cvta.to.global.u64 	%rd1, %rd6;
	mov.u32 	%r4, %tid.x;
	mov.u32 	%r5, %ctaid.x;
	or.b32  	%r6, %r4, %r5;
	setp.ne.s32 	%p1, %r6, 0;
	@%p1 bra 	$L__BB4_7;
	setp.lt.s32 	%p2, %r3, 1;
	@%p2 bra 	$L__BB4_6;
	cvta.to.global.u64 	%rd2, %rd4;
	cvta.to.global.u64 	%rd3, %rd5;
	mov.b32 	%r10, 0;
	bra.uni 	$L__BB4_4;
$L__BB4_3:
	add.s32 	%r10, %r10, 1;
	setp.eq.s32 	%p4, %r10, %r3;
	@%p4 bra 	$L__BB4_6;
$L__BB4_4:
	mul.wide.u32 	%rd7, %r10, 4;
	add.s64 	%rd8, %rd2, %rd7;
	ld.global.u32 	%r8, [%rd8];
	add.s64 	%rd9, %rd3, %rd7;
	ld.global.u32 	%r9, [%rd9];
	setp.eq.s32 	%p3, %r8, %r9;
	@%p3 bra 	$L__BB4_3;
	mov.b16 	%rs1, 0;
	st.global.u8 	[%rd1], %rs1;
	bra.uni 	$L__BB4_7;
$L__BB4_6:
	mov.b16 	%rs2, 1;
	st.global.u8 	[%rd1], %rs2;
$L__BB4_7:
	ret;

}
	// .globl	_Z13_arrays_equalPfS_iPb
.visible .entry _Z13_arrays_equalPfS_iPb(
	.param .u64 .ptr .align 1 _Z13_arrays_equalPfS_iPb_param_0,
	.param .u64 .ptr .align 1 _Z13_arrays_equalPfS_iPb_param_1,
	.param .u32 _Z13_arrays_equalPfS_iPb_param_2,
	.param .u64 .ptr .align 1 _Z13_arrays_equalPfS_iPb_param_3
)
{
	.reg .pred 	%p<5>;
	.reg .b16 	%rs<3>;
	.reg .b32 	%r<9>;
	.reg .b32 	%f<5>;
	.reg .b64 	%rd<10>;

	ld.param.u64 	%rd4, [_Z13_arrays_equalPfS_iPb_param_0];
	ld.param.u64 	%rd5, [_Z13_arrays_equalPfS_iPb_param_1];
	ld.param.u32 	%r3, [_Z13_arrays_equalPfS_iPb_param_2];
	ld.param.u64 	%rd6, [_Z13_arrays_equalPfS_iPb_param_3];
	cvta.to.global.u64 	%rd1, %rd6;
	mov.u32 	%r4, %tid.x;
	mov.u32 	%r5, %ctaid.x;
	or.b32  	%r6, %r4, %r5;
	setp.ne.s32 	%p1, %r6, 0;
	@%p1 bra 	$L__BB5_7;
	setp.lt.s32 	%p2, %r3, 1;
	@%p2 bra 	$L__BB5_6;
	cvta.to.global.u64 	%rd2, %rd4;
	cvta.to.global.u64 	%rd3, %rd5;
	mov.b32 	%r8, 0;
	bra.uni 	$L__BB5_4;
$L__BB5_3:
	add.s32 	%r8, %r8, 1;
	setp.eq.s32 	%p4, %r8, %r3;
	@%p4 bra 	$L__BB5_6;
$L__BB5_4:
	mul.wide.u32 	%rd7, %r8, 4;
	add.s64 	%rd8, %rd2, %rd7;
	ld.global.f32 	%f1, [%rd8];
	add.s64 	%rd9, %rd3, %rd7;
	ld.global.f32 	%f2, [%rd9];
	sub.f32 	%f3, %f1, %f2;
	abs.f32 	%f4, %f3;
	setp.leu.f32 	%p3, %f4, 0f3F800000;
	@%p3 bra 	$L__BB5_3;
	mov.b16 	%rs2, 0;
	st.global.u8 	[%rd1], %rs2;
	bra.uni 	$L__BB5_7;
$L__BB5_6:
	mov.b16 	%rs1, 1;
	st.global.u8 	[%rd1], %rs1;
$L__BB5_7:
	ret;

}
	// .globl	_Z15classify_pointsPfS_Piiiiiif
.visible .entry _Z15classify_pointsPfS_Piiiiiif(
	.param .u64 .ptr .align 1 _Z15classify_pointsPfS_Piiiiiif_param_0,
	.param .u64 .ptr .align 1 _Z15classify_pointsPfS_Piiiiiif_param_1,
	.param .u64 .ptr .align 1 _Z15classify_pointsPfS_Piiiiiif_param_2,
	.param .u32 _Z15classify_pointsPfS_Piiiiiif_param_3,
	.param .u32 _Z15classify_pointsPfS_Piiiiiif_param_4,
	.param .u32 _Z15classify_pointsPfS_Piiiiiif_param_5,
	.param .u32 _Z15classify_pointsPfS_Piiiiiif_param_6,
	.param .u32 _Z15classify_pointsPfS_Piiiiiif_param_7,
	.param .f32 _Z15classify_pointsPfS_Piiiiiif_param_8
)
{
	.reg .pred 	%p<26>;
	.reg .b32 	%r<121>;
	.reg .b32 	%f<88>;
	.reg .b64 	%rd<14>;

	ld.param.u64 	%rd4, [_Z15classify_pointsPfS_Piiiiiif_param_1];
	ld.param.u64 	%rd5, [_Z15classify_pointsPfS_Piiiiiif_param_2];
	ld.param.u32 	%r48, [_Z15classify_pointsPfS_Piiiiiif_param_3];
	ld.param.u32 	%r49, [_Z15classify_pointsPfS_Piiiiiif_param_4];
	ld.param.u32 	%r50, [_Z15classify_pointsPfS_Piiiiiif_param_5];
	ld.param.u32 	%r51, [_Z15classify_pointsPfS_Piiiiiif_param_7];
	mov.u32 	%r1, %tid.x;
	mov.u32 	%r52, %ctaid.x;
	mul.lo.s32 	%r107, %r51, %r52;
	setp.ge.s32 	%p1, %r107, %r48;
	@%p1 bra 	$L__BB6_35;
	mul.lo.s32 	%r53, %r51, %r49;
	shl.b32 	%r54, %r53, 2;
	mov.u32 	%r55, s;
	add.s32 	%r3, %r55, %r54;
	shl.b32 	%r56, %r51, 2;
	add.s32 	%r4, %r3, %r56;
	shl.b32 	%r57, %r49, 2;
	add.s32 	%r5, %r4, %r57;
	mov.u32 	%r6, %ntid.x;
	and.b32  	%r7, %r49, 7;
	add.s32 	%r8, %r7, -1;
	and.b32  	%r9, %r49, 3;
	and.b32  	%r10, %r49, 2147483640;
	and.b32  	%r11, %r49, 1;
	add.s32 	%r58, %r57, 4;
	shl.b32 	%r59, %r1, 2;
	mad.lo.s32 	%r60, %r51, %r58, %r59;
	add.s32 	%r12, %r55, %r60;
	shl.b32 	%r13, %r6, 2;
	cvta.to.global.u64 	%rd1, %rd5;
	cvta.to.global.u64 	%rd2, %rd4;
$L__BB6_2:
	sub.s32 	%r61, %r48, %r107;
	min.s32 	%r15, %r51, %r61;
	mul.lo.s32 	%r16, %r15, %r49;
	setp.ge.s32 	%p2, %r1, %r16;
	@%p2 bra 	$L__BB6_5;
	mul.lo.s32 	%r17, %r107, %r49;
	mov.u32 	%r108, %r1;
$L__BB6_4:
	ld.param.u64 	%rd13, [_Z15classify_pointsPfS_Piiiiiif_param_0];
	add.s32 	%r62, %r108, %r17;
	cvta.to.global.u64 	%rd6, %rd13;
	mul.wide.s32 	%rd7, %r62, 4;
	add.s64 	%rd8, %rd6, %rd7;
	ld.global.f32 	%f14, [%rd8];
	shl.b32 	%r63, %r108, 2;
	mov.u32 	%r64, s;
	add.s32 	%r65, %r64, %r63;
	st.shared.f32 	[%r65], %f14;
	add.s32 	%r108, %r108, %r6;
	setp.lt.s32 	%p3, %r108, %r16;
	@%p3 bra 	$L__BB6_4;
$L__BB6_5:
	setp.ge.s32 	%p4, %r1, %r15;
	mov.u32 	%r109, %r1;
	@%p4 bra 	$L__BB6_6;
	bra.uni 	$L__BB6_36;
$L__BB6_6:
	setp.lt.s32 	%p6, %r50, 1;
	@%p6 bra 	$L__BB6_32;
	mov.b32 	%r110, 0;
$L__BB6_8:
	setp.ge.s32 	%p7, %r1, %r49;
	@%p7 bra 	$L__BB6_11;
	mad.lo.s32 	%r111, %r110, %r49, %r1;
	mov.u32 	%r112, %r12;
	mov.u32 	%r113, %r1;
$L__BB6_10:
	mul.wide.s32 	%rd9, %r111, 4;
	add.s64 	%rd10, %rd2, %rd9;
	ld.global.f32 	%f15, [%rd10];
	st.shared.f32 	[%r112], %f15;
	add.s32 	%r113, %r113, %r6;
	add.s32 	%r112, %r112, %r13;
	add.s32 	%r111, %r111, %r6;
	setp.lt.s32 	%p8, %r113, %r49;
	@%p8 bra 	$L__BB6_10;
$L__BB6_11:
	setp.ge.s32 	%p9, %r1, %r15;
	bar.sync 	0;
	@%p9 bra 	$L__BB6_31;
	setp.gt.s32 	%p10, %r49, 0;
	mov.u32 	%r119, %r1;
	@%p10 bra 	$L__BB6_13;
	bra.uni 	$L__BB6_28;
$L__BB6_13:
	mov.u32 	%r114, %r1;
$L__BB6_14:
	setp.lt.u32 	%p13, %r49, 8;
	mul.lo.s32 	%r31, %r114, %r49;
	mov.f32 	%f87, 0f00000000;
	mov.b32 	%r117, 0;
	@%p13 bra 	$L__BB6_17;
	mov.f32 	%f87, 0f00000000;
	mov.b32 	%r115, 0;
$L__BB6_16:
	.pragma "nounroll";
	add.s32 	%r75, %r115, %r31;
	shl.b32 	%r76, %r75, 2;
	mov.u32 	%r77, s;
	add.s32 	%r78, %r77, %r76;
	ld.shared.f32 	%f20, [%r78];
	shl.b32 	%r79, %r115, 2;
	add.s32 	%r80, %r4, %r79;
	ld.shared.f32 	%f21, [%r80];
	sub.f32 	%f22, %f20, %f21;
	fma.rn.f32 	%f23, %f22, %f22, %f87;
	ld.shared.f32 	%f24, [%r78+4];
	ld.shared.f32 	%f25, [%r80+4];
	sub.f32 	%f26, %f24, %f25;
	fma.rn.f32 	%f27, %f26, %f26, %f23;
	ld.shared.f32 	%f28, [%r78+8];
	ld.shared.f32 	%f29, [%r80+8];
	sub.f32 	%f30, %f28, %f29;
	fma.rn.f32 	%f31, %f30, %f30, %f27;
	ld.shared.f32 	%f32, [%r78+12];
	ld.shared.f32 	%f33, [%r80+12];
	sub.f32 	%f34, %f32, %f33;
	fma.rn.f32 	%f35, %f34, %f34, %f31;
	ld.shared.f32 	%f36, [%r78+16];
	ld.shared.f32 	%f37, [%r80+16];
	sub.f32 	%f38, %f36, %f37;
	fma.rn.f32 	%f39, %f38, %f38, %f35;
	ld.shared.f32 	%f40, [%r78+20];
	ld.shared.f32 	%f41, [%r80+20];
	sub.f32 	%f42, %f40, %f41;
	fma.rn.f32 	%f43, %f42, %f42, %f39;
	ld.shared.f32 	%f44, [%r78+24];
	ld.shared.f32 	%f45, [%r80+24];
	sub.f32 	%f46, %f44, %f45;
	fma.rn.f32 	%f47, %f46, %f46, %f43;
	ld.shared.f32 	%f48, [%r78+28];
	ld.shared.f32 	%f49, [%r80+28];
	sub.f32 	%f50, %f48, %f49;
	fma.rn.f32 	%f87, %f50, %f50, %f47;
	add.s32 	%r115, %r115, 8;
	setp.eq.s32 	%p14, %r115, %r10;
	mov.u32 	%r117, %r10;
	@%p14 bra 	$L__BB6_17;
	bra.uni 	$L__BB6_16;
$L__BB6_17:
	setp.eq.s32 	%p15, %r7, 0;
	@%p15 bra 	$L__BB6_25;
	setp.lt.u32 	%p16, %r8, 3;
	@%p16 bra 	$L__BB6_20;
	add.s32 	%r81, %r117, %r31;
	shl.b32 	%r82, %r81, 2;
	mov.u32 	%r83, s;
	add.s32 	%r84, %r83, %r82;
	ld.shared.f32 	%f52, [%r84];
	shl.b32 	%r85, %r117, 2;
	add.s32 	%r86, %r4, %r85;
	ld.shared.f32 	%f53, [%r86];
	sub.f32 	%f54, %f52, %f53;
	fma.rn.f32 	%f55, %f54, %f54, %f87;
	ld.shared.f32 	%f56, [%r84+4];
	ld.shared.f32 	%f57, [%r86+4];
	sub.f32 	%f58, %f56, %f57;
	fma.rn.f32 	%f59, %f58, %f58, %f55;
	ld.shared.f32 	%f60, [%r84+8];
	ld.shared.f32 	%f61, [%r86+8];
	sub.f32 	%f62, %f60, %f61;
	fma.rn.f32 	%f63, %f62, %f62, %f59;
	ld.shared.f32 	%f64, [%r84+12];
	ld.shared.f32 	%f65, [%r86+12];
	sub.f32 	%f66, %f64, %f65;
	fma.rn.f32 	%f87, %f66, %f66, %f63;
	add.s32 	%r117, %r117, 4;
$L__BB6_20:
	setp.eq.s32 	%p17, %r9, 0;
	@%p17 bra 	$L__BB6_25;
	setp.eq.s32 	%p18, %r9, 1;
	@%p18 bra 	$L__BB6_23;
	add.s32 	%r87, %r117, %r31;
	shl.b32 	%r88, %r87, 2;
	mov.u32 	%r89, s;
	add.s32 	%r90, %r89, %r88;
	ld.shared.f32 	%f68, [%r90];
	shl.b32 	%r91, %r117, 2;
	add.s32 	%r92, %r4, %r91;
	ld.shared.f32 	%f69, [%r92];
	sub.f32 	%f70, %f68, %f69;
	fma.rn.f32 	%f71, %f70, %f70, %f87;
	ld.shared.f32 	%f72, [%r90+4];
	ld.shared.f32 	%f73, [%r92+4];
	sub.f32 	%f74, %f72, %f73;
	fma.rn.f32 	%f87, %f74, %f74, %f71;
	add.s32 	%r117, %r117, 2;
$L__BB6_23:
	setp.eq.s32 	%p19, %r11, 0;
	@%p19 bra 	$L__BB6_25;
	add.s32 	%r93, %r117, %r31;
	shl.b32 	%r94, %r93, 2;
	mov.u32 	%r95, s;
	add.s32 	%r96, %r95, %r94;
	ld.shared.f32 	%f75, [%r96];
	shl.b32 	%r97, %r117, 2;
	add.s32 	%r98, %r4, %r97;
	ld.shared.f32 	%f76, [%r98];
	sub.f32 	%f77, %f75, %f76;
	fma.rn.f32 	%f87, %f77, %f77, %f87;
$L__BB6_25:
	shl.b32 	%r99, %r114, 2;
	add.s32 	%r40, %r3, %r99;
	ld.shared.f32 	%f78, [%r40];
	setp.lt.f32 	%p20, %f87, %f78;
	@%p20 bra 	$L__BB6_26;
	bra.uni 	$L__BB6_27;
$L__BB6_26:
	st.shared.f32 	[%r40], %f87;
	add.s32 	%r101, %r5, %r99;
	st.shared.u32 	[%r101], %r110;
$L__BB6_27:
	add.s32 	%r114, %r114, %r6;
	setp.lt.s32 	%p21, %r114, %r15;
	@%p21 bra 	$L__BB6_14;
	bra.uni 	$L__BB6_31;
$L__BB6_28:
	shl.b32 	%r69, %r119, 2;
	add.s32 	%r42, %r3, %r69;
	ld.shared.f32 	%f16, [%r42];
	setp.leu.f32 	%p11, %f16, 0f00000000;
	@%p11 bra 	$L__BB6_30;
	mov.b32 	%r70, 0;
	st.shared.u32 	[%r42], %r70;
	add.s32 	%r72, %r5, %r69;
	st.shared.u32 	[%r72], %r110;
$L__BB6_30:
	add.s32 	%r119, %r119, %r6;
	setp.lt.s32 	%p12, %r119, %r15;
	@%p12 bra 	$L__BB6_28;
$L__BB6_31:
	bar.sync 	0;
	add.s32 	%r110, %r110, 1;
	setp.eq.s32 	%p22, %r110, %r50;
	@%p22 bra 	$L__BB6_32;
	bra.uni 	$L__BB6_8;
$L__BB6_32:
	setp.ge.s32 	%p23, %r1, %r15;
	mov.u32 	%r120, %r1;
	@%p23 bra 	$L__BB6_34;
$L__BB6_33:
	shl.b32 	%r102, %r120, 2;
	add.s32 	%r103, %r5, %r102;
	ld.shared.u32 	%r104, [%r103];
	add.s32 	%r105, %r120, %r107;
	mul.wide.s32 	%rd11, %r105, 4;
	add.s64 	%rd12, %rd1, %rd11;
	st.global.u32 	[%rd12], %r104;
	add.s32 	%r120, %r120, %r6;
	setp.lt.s32 	%p24, %r120, %r15;
	@%p24 bra 	$L__BB6_33;
$L__BB6_34:
	mov.u32 	%r106, %nctaid.x;
	mad.lo.s32 	%r107, %r51, %r106, %r107;
	setp.lt.s32 	%p25, %r107, %r48;
	@%p25 bra 	$L__BB6_2;
$L__BB6_35:
	ret;
$L__BB6_36:
	ld.param.f32 	%f79, [_Z15classify_pointsPfS_Piiiiiif_param_8];
	shl.b32 	%r66, %r109, 2;
	add.s32 	%r67, %r3, %r66;
	st.shared.f32 	[%r67], %f79;
	add.s32 	%r109, %r109, %r6;
	setp.lt.s32 	%p5, %r109, %r15;
	@%p5 bra 	$L__BB6_36;
	bra.uni 	$L__BB6_6;

}
	// .globl	_Z28ref_avg_dist_to_self_clusterPfS_PiS0_iiii
.visible .entry _Z28ref_avg_dist_to_self_clusterPfS_PiS0_iiii(
	.param .u64 .ptr .align 1 _Z28ref_avg_dist_to_self_clusterPfS_PiS0_iiii_param_0,
	.param .u64 .ptr .align 1 _Z28ref_avg_dist_to_self_clusterPfS_PiS0_iiii_param_1,
	.param .u64 .ptr .align 1 _Z28ref_avg_dist_to_self_clusterPfS_PiS0_iiii_param_2,
	.param .u64 .ptr .align 1 _Z28ref_avg_dist_to_self_clusterPfS_PiS0_iiii_param_3,
	.param .u32 _Z28ref_avg_dist_to_self_clusterPfS_PiS0_iiii_param_4,
	.param .u32 _Z28ref_avg_dist_to_self_clusterPfS_PiS0_iiii_param_5,
	.param .u32 _Z28ref_avg_dist_to_self_clusterPfS_PiS0_iiii_param_6,
	.param .u32 _Z28ref_avg_dist_to_self_clusterPfS_PiS0_iiii_param_7
)
{
	.reg .pred 	%p<113>;
	.reg .b32 	%r<146>;
	.reg .b32 	%f<48>;
	.reg .b64 	%rd<43>;
	.reg .b64 	%fd<145>;

	ld.param.u64 	%rd19, [_Z28ref_avg_dist_to_self_clusterPfS_PiS0_iiii_param_0];
	ld.param.u64 	%rd20, [_Z28ref_avg_dist_to_self_clusterPfS_PiS0_iiii_param_1];
	ld.param.u64 	%rd21, [_Z28ref_avg_dist_to_self_clusterPfS_PiS0_iiii_param_3];
	ld.param.u32 	%r40, [_Z28ref_avg_dist_to_self_clusterPfS_PiS0_iiii_param_4];
	ld.param.u32 	%r41, [_Z28ref_avg_dist_to_self_clusterPfS_PiS0_iiii_param_5];
	cvta.to.global.u64 	%rd1, %rd19;
	cvta.to.global.u64 	%rd2, %rd20;
	cvta.to.global.u64 	%rd3, %rd21;
	mov.u32 	%r42, %tid.x;
	mov.u32 	%r1, %ntid.x;
	mov.u32 	%r43, %ctaid.x;
	mad.lo.s32 	%r139, %r1, %r43, %r42;
	setp.ge.s32 	%p3, %r139, %r40;
	@%p3 bra 	$L__BB7_3;
	mov.u32 	%r44, %nctaid.x;
	mul.lo.s32 	%r3, %r44, %r1;
	mov.u32 	%r138, %r139;
$L__BB7_2:
	mul.wide.s32 	%rd22, %r138, 4;
	add.s64 	%rd23, %rd2, %rd22;
	mov.b32 	%r45, 0;
	st.global.u32 	[%rd23], %r45;
	add.s32 	%r138, %r138, %r3;
	setp.lt.s32 	%p4, %r138, %r40;
	@%p4 bra 	$L__BB7_2;
$L__BB7_3:
	setp.ge.s32 	%p5, %r139, %r40;
	bar.sync 	0;
	@%p5 bra 	$L__BB7_82;
	setp.lt.s32 	%p6, %r40, 1;
	mov.f64 	%fd52, 0d4000000000000000;
	{
	.reg .b32 %temp; 
	mov.b64 	{%temp, %r6}, %fd52;
	}
	and.b32  	%r7, %r6, 2146435072;
	setp.eq.s32 	%p7, %r7, 1062207488;
	setp.lt.s32 	%p8, %r6, 0;
	selp.b32 	%r8, 0, 2146435072, %p8;
	and.b32  	%r46, %r6, 2147483647;
	setp.ne.s32 	%p9, %r46, 1071644672;
	and.pred  	%p1, %p7, %p9;
	or.b32  	%r9, %r8, -2147483648;
	mov.f64 	%fd53, 0d3FE0000000000000;
	{
	.reg .b32 %temp; 
	mov.b64 	{%temp, %r47}, %fd53;
	}
	and.b32  	%r48, %r47, 2146435072;
	setp.eq.s32 	%p10, %r48, 1071644672;
	setp.lt.s32 	%p11, %r47, 0;
	shr.s32 	%r49, %r47, 31;
	and.b32  	%r50, %r49, 2146435072;
	mov.b32 	%r51, 0;
	mov.b64 	%fd1, {%r51, %r50};
	selp.b32 	%r10, 0, 2146435072, %p11;
	and.b32  	%r52, %r47, 2147483647;
	setp.ne.s32 	%p12, %r52, 1071644672;
	and.pred  	%p2, %p10, %p12;
	mov.u32 	%r53, %nctaid.x;
	mul.lo.s32 	%r11, %r1, %r53;
	@%p6 bra 	$L__BB7_82;
	setp.gt.s32 	%p13, %r41, 0;
	@%p13 bra 	$L__BB7_28;
	and.b32  	%r12, %r40, 3;
	and.b32  	%r13, %r40, 2147483644;
	cvt.rn.f32.f64 	%f1, %fd1;
$L__BB7_7:
	setp.lt.u32 	%p14, %r40, 4;
	mul.wide.s32 	%rd24, %r139, 4;
	add.s64 	%rd25, %rd3, %rd24;
	ld.global.u32 	%r35, [%rd25];
	add.s64 	%rd16, %rd2, %rd24;
	mov.b32 	%r145, 0;
	@%p14 bra 	$L__BB7_18;
	mov.b32 	%r144, 0;
$L__BB7_9:
	mul.wide.u32 	%rd26, %r144, 4;
	add.s64 	%rd17, %rd3, %rd26;
	ld.global.u32 	%r56, [%rd17];
	setp.ne.s32 	%p15, %r35, %r56;
	@%p15 bra 	$L__BB7_11;
	atom.global.add.f32 	%f19, [%rd16], %f1;
$L__BB7_11:
	ld.global.u32 	%r57, [%rd17+4];
	setp.ne.s32 	%p16, %r35, %r57;
	@%p16 bra 	$L__BB7_13;
	atom.global.add.f32 	%f20, [%rd16], %f1;
$L__BB7_13:
	ld.global.u32 	%r58, [%rd17+8];
	setp.ne.s32 	%p17, %r35, %r58;
	@%p17 bra 	$L__BB7_15;
	atom.global.add.f32 	%f21, [%rd16], %f1;
$L__BB7_15:
	ld.global.u32 	%r59, [%rd17+12];
	setp.ne.s32 	%p18, %r35, %r59;
	@%p18 bra 	$L__BB7_17;
	atom.global.add.f32 	%f22, [%rd16], %f1;
$L__BB7_17:
	add.s32 	%r144, %r144, 4;
	setp.ne.s32 	%p19, %r144, %r13;
	mov.u32 	%r145, %r13;
	@%p19 bra 	$L__BB7_9;
$L__BB7_18:
	setp.eq.s32 	%p20, %r12, 0;
	@%p20 bra 	$L__BB7_27;
	mul.wide.u32 	%rd27, %r145, 4;
	add.s64 	%rd18, %rd3, %rd27;
	ld.global.u32 	%r60, [%rd18];
	setp.ne.s32 	%p21, %r35, %r60;
	@%p21 bra 	$L__BB7_21;
	atom.global.add.f32 	%f23, [%rd16], %f1;
$L__BB7_21:
	setp.eq.s32 	%p22, %r12, 1;
	@%p22 bra 	$L__BB7_27;
	ld.global.u32 	%r61, [%rd18+4];
	setp.ne.s32 	%p23, %r35, %r61;
	@%p23 bra 	$L__BB7_24;
	atom.global.add.f32 	%f24, [%rd16], %f1;
$L__BB7_24:
	setp.eq.s32 	%p24, %r12, 2;
	@%p24 bra 	$L__BB7_27;
	ld.global.u32 	%r62, [%rd18+8];
	setp.ne.s32 	%p25, %r35, %r62;
	@%p25 bra 	$L__BB7_27;
	atom.global.add.f32 	%f25, [%rd16], %f1;
$L__BB7_27:
	add.s32 	%r139, %r139, %r11;
	setp.lt.s32 	%p26, %r139, %r40;
	@%p26 bra 	$L__BB7_7;
	bra.uni 	$L__BB7_82;
$L__BB7_28:
	and.b32  	%r14, %r41, 3;
	and.b32  	%r15, %r41, 2147483644;
	neg.s32 	%r16, %r15;
	add.s64 	%rd4, %rd1, 8;
$L__BB7_29:
	mul.wide.s32 	%rd28, %r139, 4;
	add.s64 	%rd29, %rd3, %rd28;
	ld.global.u32 	%r18, [%rd29];
	mul.lo.s32 	%r64, %r139, %r41;
	cvt.s64.s32 	%rd5, %r64;
	add.s64 	%rd6, %rd2, %rd28;
	mov.b32 	%r140, 0;
$L__BB7_30:
	mul.wide.u32 	%rd30, %r140, 4;
	add.s64 	%rd31, %rd3, %rd30;
	ld.global.u32 	%r65, [%rd31];
	setp.ne.s32 	%p27, %r18, %r65;
	@%p27 bra 	$L__BB7_80;
	setp.lt.u32 	%p28, %r41, 4;
	mul.lo.s32 	%r20, %r140, %r41;
	mov.f64 	%fd140, 0d0000000000000000;
	mov.b32 	%r142, 0;
	@%p28 bra 	$L__BB7_55;
	shl.b64 	%rd32, %rd5, 2;
	add.s64 	%rd42, %rd4, %rd32;
	mul.wide.u32 	%rd33, %r20, 4;
	add.s64 	%rd41, %rd4, %rd33;
	mov.f32 	%f47, 0f00000000;
	mov.u32 	%r141, %r16;
$L__BB7_33:
	setp.lt.s32 	%p29, %r6, 0;
	setp.eq.s32 	%p30, %r7, 1062207488;
	ld.global.f32 	%f28, [%rd42+-8];
	ld.global.f32 	%f29, [%rd41+-8];
	sub.f32 	%f3, %f28, %f29;
	cvt.f64.f32 	%fd2, %f3;
	{
	.reg .b32 %temp; 
	mov.b64 	{%temp, %r22}, %fd2;
	}
	abs.f64 	%fd3, %fd2;
	{ // callseq 62, 0
	.param .b64 param0;
	st.param.f64 	[param0], %fd3;
	.param .b64 param1;
	st.param.f64 	[param1], 0d4000000000000000;
	.param .b64 retval0;
	call.uni (retval0), 
	__internal_accurate_pow, 
	(
	param0, 
	param1
	);
	ld.param.f64 	%fd55, [retval0];
	} // callseq 62
	setp.lt.s32 	%p32, %r22, 0;
	neg.f64 	%fd57, %fd55;
	selp.f64 	%fd58, %fd57, %fd55, %p30;
	selp.f64 	%fd59, %fd58, %fd55, %p32;
	setp.eq.f32 	%p33, %f3, 0f00000000;
	selp.b32 	%r67, %r22, 0, %p30;
	or.b32  	%r68, %r67, 2146435072;
	selp.b32 	%r69, %r68, %r67, %p29;
	mov.b32 	%r70, 0;
	mov.b64 	%fd60, {%r70, %r69};
	selp.f64 	%fd136, %fd60, %fd59, %p33;
	add.f64 	%fd61, %fd2, 0d4000000000000000;
	{
	.reg .b32 %temp; 
	mov.b64 	{%temp, %r71}, %fd61;
	}
	and.b32  	%r72, %r71, 2146435072;
	setp.ne.s32 	%p34, %r72, 2146435072;
	@%p34 bra 	$L__BB7_38;
	setp.nan.f32 	%p35, %f3, %f3;
	@%p35 bra 	$L__BB7_37;
	setp.neu.f64 	%p36, %fd3, 0d7FF0000000000000;
	@%p36 bra 	$L__BB7_38;
	selp.b32 	%r73, %r9, %r8, %p1;
	selp.b32 	%r74, %r73, %r8, %p32;
	mov.b32 	%r75, 0;
	mov.b64 	%fd136, {%r75, %r74};
	bra.uni 	$L__BB7_38;
$L__BB7_37:
	mov.f64 	%fd62, 0d4000000000000000;
	add.rn.f64 	%fd136, %fd2, %fd62;
$L__BB7_38:
	setp.eq.f32 	%p41, %f3, 0f3F800000;
	selp.f64 	%fd63, 0d3FF0000000000000, %fd136, %p41;
	cvt.f64.f32 	%fd64, %f47;
	add.f64 	%fd65, %fd63, %fd64;
	cvt.rn.f32.f64 	%f4, %fd65;
	ld.global.f32 	%f30, [%rd42+-4];
	ld.global.f32 	%f31, [%rd41+-4];
	sub.f32 	%f5, %f30, %f31;
	cvt.f64.f32 	%fd8, %f5;
	{
	.reg .b32 %temp; 
	mov.b64 	{%temp, %r23}, %fd8;
	}
	abs.f64 	%fd9, %fd8;
	{ // callseq 63, 0
	.param .b64 param0;
	st.param.f64 	[param0], %fd9;
	.param .b64 param1;
	st.param.f64 	[param1], 0d4000000000000000;
	.param .b64 retval0;
	call.uni (retval0), 
	__internal_accurate_pow, 
	(
	param0, 
	param1
	);
	ld.param.f64 	%fd66, [retval0];
	} // callseq 63
	setp.lt.s32 	%p42, %r23, 0;
	neg.f64 	%fd68, %fd66;
	selp.f64 	%fd69, %fd68, %fd66, %p30;
	selp.f64 	%fd70, %fd69, %fd66, %p42;
	setp.eq.f32 	%p43, %f5, 0f00000000;
	selp.b32 	%r76, %r23, 0, %p30;
	or.b32  	%r77, %r76, 2146435072;
	selp.b32 	%r78, %r77, %r76, %p29;
	mov.b32 	%r79, 0;
	mov.b64 	%fd71, {%r79, %r78};
	selp.f64 	%fd137, %fd71, %fd70, %p43;
	add.f64 	%fd72, %fd8, 0d4000000000000000;
	{
	.reg .b32 %temp; 
	mov.b64 	{%temp, %r80}, %fd72;
	}
	and.b32  	%r81, %r80, 2146435072;
	setp.ne.s32 	%p44, %r81, 2146435072;
	@%p44 bra 	$L__BB7_43;
	setp.nan.f32 	%p45, %f5, %f5;
	@%p45 bra 	$L__BB7_42;
	setp.neu.f64 	%p46, %fd9, 0d7FF0000000000000;
	@%p46 bra 	$L__BB7_43;
	selp.b32 	%r82, %r9, %r8, %p1;
	selp.b32 	%r83, %r82, %r8, %p42;
	mov.b32 	%r84, 0;
	mov.b64 	%fd137, {%r84, %r83};
	bra.uni 	$L__BB7_43;
$L__BB7_42:
	mov.f64 	%fd73, 0d4000000000000000;
	add.rn.f64 	%fd137, %fd8, %fd73;
$L__BB7_43:
	setp.lt.s32 	%p48, %r6, 0;
	setp.eq.s32 	%p49, %r7, 1062207488;
	setp.eq.f32 	%p51, %f5, 0f3F800000;
	selp.f64 	%fd74, 0d3FF0000000000000, %fd137, %p51;
	cvt.f64.f32 	%fd75, %f4;
	add.f64 	%fd76, %fd74, %fd75;
	cvt.rn.f32.f64 	%f6, %fd76;
	ld.global.f32 	%f32, [%rd42];
	ld.global.f32 	%f33, [%rd41];
	sub.f32 	%f7, %f32, %f33;
	cvt.f64.f32 	%fd14, %f7;
	{
	.reg .b32 %temp; 
	mov.b64 	{%temp, %r24}, %fd14;
	}
	abs.f64 	%fd15, %fd14;
	{ // callseq 64, 0
	.param .b64 param0;
	st.param.f64 	[param0], %fd15;
	.param .b64 param1;
	st.param.f64 	[param1], 0d4000000000000000;
	.param .b64 retval0;
	call.uni (retval0), 
	__internal_accurate_pow, 
	(
	param0, 
	param1
	);
	ld.param.f64 	%fd77, [retval0];
	} // callseq 64
	setp.lt.s32 	%p52, %r24, 0;
	neg.f64 	%fd79, %fd77;
	selp.f64 	%fd80, %fd79, %fd77, %p49;
	selp.f64 	%fd81, %fd80, %fd77, %p52;
	setp.eq.f32 	%p53, %f7, 0f00000000;
	selp.b32 	%r85, %r24, 0, %p49;
	or.b32  	%r86, %r85, 2146435072;
	selp.b32 	%r87, %r86, %r85, %p48;
	mov.b32 	%r88, 0;
	mov.b64 	%fd82, {%r88, %r87};
	selp.f64 	%fd138, %fd82, %fd81, %p53;
	add.f64 	%fd83, %fd14, 0d4000000000000000;
	{
	.reg .b32 %temp; 
	mov.b64 	{%temp, %r89}, %fd83;
	}
	and.b32  	%r90, %r89, 2146435072;
	setp.ne.s32 	%p54, %r90, 2146435072;
	@%p54 bra 	$L__BB7_48;
	setp.nan.f32 	%p55, %f7, %f7;
	@%p55 bra 	$L__BB7_47;
	setp.neu.f64 	%p56, %fd15, 0d7FF0000000000000;
	@%p56 bra 	$L__BB7_48;
	selp.b32 	%r91, %r9, %r8, %p1;
	selp.b32 	%r92, %r91, %r8, %p52;
	mov.b32 	%r93, 0;
	mov.b64 	%fd138, {%r93, %r92};
	bra.uni 	$L__BB7_48;
$L__BB7_47:
	mov.f64 	%fd84, 0d4000000000000000;
	add.rn.f64 	%fd138, %fd14, %fd84;
$L__BB7_48:
	setp.eq.f32 	%p61, %f7, 0f3F800000;
	selp.f64 	%fd85, 0d3FF0000000000000, %fd138, %p61;
	cvt.f64.f32 	%fd86, %f6;
	add.f64 	%fd87, %fd85, %fd86;
	cvt.rn.f32.f64 	%f8, %fd87;
	ld.global.f32 	%f34, [%rd42+4];
	ld.global.f32 	%f35, [%rd41+4];
	sub.f32 	%f9, %f34, %f35;
	cvt.f64.f32 	%fd20, %f9;
	{
	.reg .b32 %temp; 
	mov.b64 	{%temp, %r25}, %fd20;
	}
	abs.f64 	%fd21, %fd20;
	{ // callseq 65, 0
	.param .b64 param0;
	st.param.f64 	[param0], %fd21;
	.param .b64 param1;
	st.param.f64 	[param1], 0d4000000000000000;
	.param .b64 retval0;
	call.uni (retval0), 
	__internal_accurate_pow, 
	(
	param0, 
	param1
	);
	ld.param.f64 	%fd88, [retval0];
	} // callseq 65
	setp.lt.s32 	%p62, %r25, 0;
	neg.f64 	%fd90, %fd88;
	selp.f64 	%fd91, %fd90, %fd88, %p49;
	selp.f64 	%fd92, %fd91, %fd88, %p62;
	setp.eq.f32 	%p63, %f9, 0f00000000;
	selp.b32 	%r94, %r25, 0, %p49;
	or.b32  	%r95, %r94, 2146435072;
	selp.b32 	%r96, %r95, %r94, %p48;
	mov.b32 	%r97, 0;
	mov.b64 	%fd93, {%r97, %r96};
	selp.f64 	%fd139, %fd93, %fd92, %p63;
	add.f64 	%fd94, %fd20, 0d4000000000000000;
	{
	.reg .b32 %temp; 
	mov.b64 	{%temp, %r98}, %fd94;
	}
	and.b32  	%r99, %r98, 2146435072;
	setp.ne.s32 	%p64, %r99, 2146435072;
	@%p64 bra 	$L__BB7_53;
	setp.nan.f32 	%p65, %f9, %f9;
	@%p65 bra 	$L__BB7_52;
	setp.neu.f64 	%p66, %fd21, 0d7FF0000000000000;
	@%p66 bra 	$L__BB7_53;
	selp.b32 	%r100, %r9, %r8, %p1;
	selp.b32 	%r101, %r100, %r8, %p62;
	mov.b32 	%r102, 0;
	mov.b64 	%fd139, {%r102, %r101};
	bra.uni 	$L__BB7_53;
$L__BB7_52:
	mov.f64 	%fd95, 0d4000000000000000;
	add.rn.f64 	%fd139, %fd20, %fd95;
$L__BB7_53:
	setp.eq.f32 	%p68, %f9, 0f3F800000;
	selp.f64 	%fd96, 0d3FF0000000000000, %fd139, %p68;
	cvt.f64.f32 	%fd97, %f8;
	add.f64 	%fd98, %fd96, %fd97;
	cvt.rn.f32.f64 	%f47, %fd98;
	add.s32 	%r141, %r141, 4;
	add.s64 	%rd42, %rd42, 16;
	add.s64 	%rd41, %rd41, 16;
	setp.ne.s32 	%p69, %r141, 0;
	@%p69 bra 	$L__BB7_33;
	cvt.f64.f32 	%fd140, %f47;
	mov.u32 	%r142, %r15;
$L__BB7_55:
	setp.eq.s32 	%p70, %r14, 0;
	@%p70 bra 	$L__BB7_74;
	setp.lt.s32 	%p71, %r6, 0;
	setp.eq.s32 	%p72, %r7, 1062207488;
	cvt.u64.u32 	%rd13, %r142;
	add.s64 	%rd34, %rd13, %rd5;
	shl.b64 	%rd35, %rd34, 2;
	add.s64 	%rd14, %rd1, %rd35;
	ld.global.f32 	%f36, [%rd14];
	add.s32 	%r103, %r142, %r20;
	mul.wide.u32 	%rd36, %r103, 4;
	add.s64 	%rd37, %rd1, %rd36;
	ld.global.f32 	%f37, [%rd37];
	sub.f32 	%f12, %f36, %f37;
	cvt.f64.f32 	%fd28, %f12;
	{
	.reg .b32 %temp; 
	mov.b64 	{%temp, %r28}, %fd28;
	}
	abs.f64 	%fd29, %fd28;
	{ // callseq 66, 0
	.param .b64 param0;
	st.param.f64 	[param0], %fd29;
	.param .b64 param1;
	st.param.f64 	[param1], 0d4000000000000000;
	.param .b64 retval0;
	call.uni (retval0), 
	__internal_accurate_pow, 
	(
	param0, 
	param1
	);
	ld.param.f64 	%fd99, [retval0];
	} // callseq 66
	setp.lt.s32 	%p74, %r28, 0;
	neg.f64 	%fd101, %fd99;
	selp.f64 	%fd102, %fd101, %fd99, %p72;
	selp.f64 	%fd103, %fd102, %fd99, %p74;
	setp.eq.f32 	%p75, %f12, 0f00000000;
	selp.b32 	%r104, %r28, 0, %p72;
	or.b32  	%r105, %r104, 2146435072;
	selp.b32 	%r106, %r105, %r104, %p71;
	mov.b32 	%r107, 0;
	mov.b64 	%fd104, {%r107, %r106};
	selp.f64 	%fd141, %fd104, %fd103, %p75;
	add.f64 	%fd105, %fd28, 0d4000000000000000;
	{
	.reg .b32 %temp; 
	mov.b64 	{%temp, %r108}, %fd105;
	}
	and.b32  	%r109, %r108, 2146435072;
	setp.ne.s32 	%p76, %r109, 2146435072;
	@%p76 bra 	$L__BB7_61;
	setp.nan.f32 	%p77, %f12, %f12;
	@%p77 bra 	$L__BB7_60;
	setp.neu.f64 	%p78, %fd29, 0d7FF0000000000000;
	@%p78 bra 	$L__BB7_61;
	selp.b32 	%r110, %r9, %r8, %p1;
	selp.b32 	%r111, %r110, %r8, %p74;
	mov.b32 	%r112, 0;
	mov.b64 	%fd141, {%r112, %r111};
	bra.uni 	$L__BB7_61;
$L__BB7_60:
	mov.f64 	%fd106, 0d4000000000000000;
	add.rn.f64 	%fd141, %fd28, %fd106;
$L__BB7_61:
	setp.eq.s32 	%p80, %r14, 1;
	setp.eq.f32 	%p81, %f12, 0f3F800000;
	selp.f64 	%fd107, 0d3FF0000000000000, %fd141, %p81;
	add.f64 	%fd108, %fd107, %fd140;
	cvt.rn.f32.f64 	%f47, %fd108;
	@%p80 bra 	$L__BB7_74;
	ld.global.f32 	%f38, [%rd14+4];
	cvt.u64.u32 	%rd38, %r20;
	add.s64 	%rd39, %rd13, %rd38;
	shl.b64 	%rd40, %rd39, 2;
	add.s64 	%rd15, %rd1, %rd40;
	ld.global.f32 	%f39, [%rd15+4];
	sub.f32 	%f14, %f38, %f39;
	cvt.f64.f32 	%fd34, %f14;
	{
	.reg .b32 %temp; 
	mov.b64 	{%temp, %r29}, %fd34;
	}
	abs.f64 	%fd35, %fd34;
	{ // callseq 67, 0
	.param .b64 param0;
	st.param.f64 	[param0], %fd35;
	.param .b64 param1;
	st.param.f64 	[param1], 0d4000000000000000;
	.param .b64 retval0;
	call.uni (retval0), 
	__internal_accurate_pow, 
	(
	param0, 
	param1
	);
	ld.param.f64 	%fd109, [retval0];
	} // callseq 67
	setp.lt.s32 	%p85, %r29, 0;
	neg.f64 	%fd111, %fd109;
	selp.f64 	%fd112, %fd111, %fd109, %p72;
	selp.f64 	%fd113, %fd112, %fd109, %p85;
	setp.eq.f32 	%p86, %f14, 0f00000000;
	selp.b32 	%r113, %r29, 0, %p72;
	or.b32  	%r114, %r113, 2146435072;
	selp.b32 	%r115, %r114, %r113, %p71;
	mov.b32 	%r116, 0;
	mov.b64 	%fd114, {%r116, %r115};
	selp.f64 	%fd142, %fd114, %fd113, %p86;
	add.f64 	%fd115, %fd34, 0d4000000000000000;
	{
	.reg .b32 %temp; 
	mov.b64 	{%temp, %r117}, %fd115;
	}
	and.b32  	%r118, %r117, 2146435072;
	setp.ne.s32 	%p87, %r118, 2146435072;
	@%p87 bra 	$L__BB7_67;
	setp.nan.f32 	%p88, %f14, %f14;
	@%p88 bra 	$L__BB7_66;
	setp.neu.f64 	%p89, %fd35, 0d7FF0000000000000;
	@%p89 bra 	$L__BB7_67;
	selp.b32 	%r119, %r9, %r8, %p1;
	selp.b32 	%r120, %r119, %r8, %p85;
	mov.b32 	%r121, 0;
	mov.b64 	%fd142, {%r121, %r120};
	bra.uni 	$L__BB7_67;
$L__BB7_66:
	mov.f64 	%fd116, 0d4000000000000000;
	add.rn.f64 	%fd142, %fd34, %fd116;
$L__BB7_67:
	setp.eq.s32 	%p91, %r14, 2;
	setp.eq.f32 	%p92, %f14, 0f3F800000;
	selp.f64 	%fd117, 0d3FF0000000000000, %fd142, %p92;
	cvt.f64.f32 	%fd118, %f47;
	add.f64 	%fd119, %fd117, %fd118;
	cvt.rn.f32.f64 	%f47, %fd119;
	@%p91 bra 	$L__BB7_74;
	setp.lt.s32 	%p93, %r6, 0;
	setp.eq.s32 	%p94, %r7, 1062207488;
	ld.global.f32 	%f40, [%rd14+8];
	ld.global.f32 	%f41, [%rd15+8];
	sub.f32 	%f16, %f40, %f41;
	cvt.f64.f32 	%fd40, %f16;
	{
	.reg .b32 %temp; 
	mov.b64 	{%temp, %r30}, %fd40;
	}
	abs.f64 	%fd41, %fd40;
	{ // callseq 68, 0
	.param .b64 param0;
	st.param.f64 	[param0], %fd41;
	.param .b64 param1;
	st.param.f64 	[param1], 0d4000000000000000;
	.param .b64 retval0;
	call.uni (retval0), 
	__internal_accurate_pow, 
	(
	param0, 
	param1
	);
	ld.param.f64 	%fd120, [retval0];
	} // callseq 68
	setp.lt.s32 	%p96, %r30, 0;
	neg.f64 	%fd122, %fd120;
	selp.f64 	%fd123, %fd122, %fd120, %p94;
	selp.f64 	%fd124, %fd123, %fd120, %p96;
	setp.eq.f32 	%p97, %f16, 0f00000000;
	selp.b32 	%r122, %r30, 0, %p94;
	or.b32  	%r123, %r122, 2146435072;
	selp.b32 	%r124, %r123, %r122, %p93;
	mov.b32 	%r125, 0;
	mov.b64 	%fd125, {%r125, %r124};
	selp.f64 	%fd143, %fd125, %fd124, %p97;
	add.f64 	%fd126, %fd40, 0d4000000000000000;
	{
	.reg .b32 %temp; 
	mov.b64 	{%temp, %r126}, %fd126;
	}
	and.b32  	%r127, %r126, 2146435072;
	setp.ne.s32 	%p98, %r127, 2146435072;
	@%p98 bra 	$L__BB7_73;
	setp.nan.f32 	%p99, %f16, %f16;
	@%p99 bra 	$L__BB7_72;
	setp.neu.f64 	%p100, %fd41, 0d7FF0000000000000;
	@%p100 bra 	$L__BB7_73;
	selp.b32 	%r128, %r9, %r8, %p1;
	selp.b32 	%r129, %r128, %r8, %p96;
	mov.b32 	%r130, 0;
	mov.b64 	%fd143, {%r130, %r129};
	bra.uni 	$L__BB7_73;
$L__BB7_72:
	mov.f64 	%fd127, 0d4000000000000000;
	add.rn.f64 	%fd143, %fd40, %fd127;
$L__BB7_73:
	setp.eq.f32 	%p102, %f16, 0f3F800000;
	selp.f64 	%fd128, 0d3FF0000000000000, %fd143, %p102;
	cvt.f64.f32 	%fd129, %f47;
	add.f64 	%fd130, %fd128, %fd129;
	cvt.rn.f32.f64 	%f47, %fd130;
$L__BB7_74:
	cvt.f64.f32 	%fd46, %f47;
	{
	.reg .b32 %temp; 
	mov.b64 	{%temp, %r31}, %fd46;
	}
	abs.f64 	%fd47, %fd46;
	{ // callseq 69, 0
	.param .b64 param0;
	st.param.f64 	[param0], %fd47;
	.param .b64 param1;
	st.param.f64 	[param1], 0d3FE0000000000000;
	.param .b64 retval0;
	call.uni (retval0), 
	__internal_accurate_pow, 
	(
	param0, 
	param1
	);
	ld.param.f64 	%fd131, [retval0];
	} // callseq 69
	setp.lt.s32 	%p103, %r31, 0;
	setp.neu.f32 	%p104, %f47, 0f00000000;
	selp.f64 	%fd133, 0dFFF8000000000000, %fd131, %p103;
	selp.f64 	%fd144, %fd133, %fd1, %p104;
	add.f64 	%fd134, %fd46, 0d3FE0000000000000;
	{
	.reg .b32 %temp; 
	mov.b64 	{%temp, %r131}, %fd134;
	}
	and.b32  	%r132, %r131, 2146435072;
	setp.ne.s32 	%p105, %r132, 2146435072;
	@%p105 bra 	$L__BB7_79;
	setp.nan.f32 	%p106, %f47, %f47;
	@%p106 bra 	$L__BB7_78;
	setp.neu.f64 	%p107, %fd47, 0d7FF0000000000000;
	@%p107 bra 	$L__BB7_79;
	or.b32  	%r133, %r10, -2147483648;
	selp.b32 	%r134, %r133, %r10, %p2;
	selp.b32 	%r135, %r134, %r10, %p104;
	selp.b32 	%r136, %r135, %r10, %p103;
	mov.b32 	%r137, 0;
	mov.b64 	%fd144, {%r137, %r136};
	bra.uni 	$L__BB7_79;
$L__BB7_78:
	mov.f64 	%fd135, 0d3FE0000000000000;
	add.rn.f64 	%fd144, %fd46, %fd135;
$L__BB7_79:
	setp.eq.f32 	%p110, %f47, 0f3F800000;
	cvt.rn.f32.f64 	%f42, %fd144;
	selp.f32 	%f43, 0f3F800000, %f42, %p110;
	atom.global.add.f32 	%f44, [%rd6], %f43;
$L__BB7_80:
	add.s32 	%r140, %r140, 1;
	setp.ne.s32 	%p111, %r140, %r40;
	@%p111 bra 	$L__BB7_30;
	add.s32 	%r139, %r139, %r11;
	setp.lt.s32 	%p112, %r139, %r40;
	@%p112 bra 	$L__BB7_29;
$L__BB7_82:
	ret;

}
	// .globl	_Z24avg_dist_to_self_clusterPfS_PiS0_iiiii
.visible .entry _Z24avg_dist_to_self_clusterPfS_PiS0_iiiii(
	.param .u64 .ptr .align 1 _Z24avg_dist_to_self_clusterPfS_PiS0_iiiii_param_0,
	.param .u64 .ptr .align 1 _Z24avg_dist_to_self_clusterPfS_PiS0_iiiii_param_1,
	.param .u64 .ptr .align 1 _Z24avg_dist_to_self_clusterPfS_PiS0_iiiii_param_2,
	.param .u64 .ptr .align 1 _Z24avg_dist_to_self_clusterPfS_PiS0_iiiii_param_3,
	.param .u32 _Z24avg_dist_to_self_clusterPfS_PiS0_iiiii_param_4,
	.param .u32 _Z24avg_dist_to_self_clusterPfS_PiS0_iiiii_param_5,
	.param .u32 _Z24avg_dist_to_self_clusterPfS_PiS0_iiiii_param_6,
	.param .u32 _Z24avg_dist_to_self_clusterPfS_PiS0_iiiii_param_7,
	.param .u32 _Z24avg_dist_to_self_clusterPfS_PiS0_iiiii_param_8
)
{
	.reg .pred 	%p<64>;
	.reg .b32 	%r<288>;
	.reg .b32 	%f<44>;
	.reg .b64 	%rd<29>;

	ld.param.u64 	%rd8, [_Z24avg_dist_to_self_clusterPfS_PiS0_iiiii_param_0];
	ld.param.u64 	%rd7, [_Z24avg_dist_to_self_clusterPfS_PiS0_iiiii_param_1];
	ld.param.u64 	%rd9, [_Z24avg_dist_to_self_clusterPfS_PiS0_iiiii_param_3];
	ld.param.u32 	%r111, [_Z24avg_dist_to_self_clusterPfS_PiS0_iiiii_param_4];
	ld.param.u32 	%r112, [_Z24avg_dist_to_self_clusterPfS_PiS0_iiiii_param_5];
	ld.param.u32 	%r113, [_Z24avg_dist_to_self_clusterPfS_PiS0_iiiii_param_6];
	ld.param.u32 	%r114, [_Z24avg_dist_to_self_clusterPfS_PiS0_iiiii_param_8];
	cvta.to.global.u64 	%rd1, %rd8;
	cvta.to.global.u64 	%rd2, %rd9;
	mov.u32 	%r1, %tid.x;
	mov.u32 	%r115, %ctaid.x;
	mul.lo.s32 	%r249, %r114, %r115;
	setp.le.s32 	%p2, %r111, %r249;
	@%p2 bra 	$L__BB8_87;
	mul.lo.s32 	%r116, %r114, %r112;
	shl.b32 	%r117, %r116, 2;
	mov.u32 	%r118, s;
	add.s32 	%r3, %r118, %r117;
	shl.b32 	%r119, %r114, 2;
	add.s32 	%r5, %r3, %r119;
	add.s32 	%r6, %r5, %r119;
	add.s32 	%r7, %r6, %r119;
	shl.b32 	%r120, %r113, 3;
	add.s32 	%r8, %r7, %r120;
	mov.u32 	%r9, %ntid.x;
	setp.eq.s32 	%p3, %r1, 0;
	setp.gt.s32 	%p4, %r113, 0;
	and.pred  	%p1, %p3, %p4;
	sub.s32 	%r248, %r111, %r249;
	and.b32  	%r11, %r113, 7;
	and.b32  	%r12, %r112, 15;
	and.b32  	%r13, %r112, 7;
	and.b32  	%r14, %r112, 2147483632;
	and.b32  	%r15, %r112, 3;
	shl.b32 	%r121, %r112, 2;
	add.s32 	%r122, %r121, 12;
	mad.lo.s32 	%r123, %r114, %r122, %r118;
	add.s32 	%r16, %r123, 32;
	cvta.to.global.u64 	%rd3, %rd7;
	not.pred 	%p11, %p1;
$L__BB8_2:
	setp.ge.s32 	%p5, %r1, %r113;
	min.s32 	%r19, %r114, %r248;
	sub.s32 	%r124, %r111, %r249;
	min.s32 	%r20, %r114, %r124;
	@%p5 bra 	$L__BB8_5;
	mov.u32 	%r250, %r1;
$L__BB8_4:
	shl.b32 	%r125, %r250, 3;
	add.s32 	%r126, %r7, %r125;
	mov.b32 	%r127, 0;
	st.shared.u32 	[%r126], %r127;
	st.shared.u32 	[%r126+4], %r127;
	add.s32 	%r250, %r250, %r9;
	setp.lt.s32 	%p6, %r250, %r113;
	@%p6 bra 	$L__BB8_4;
$L__BB8_5:
	bar.sync 	0;
	setp.ge.s32 	%p7, %r1, %r20;
	@%p7 bra 	$L__BB8_8;
	mov.u32 	%r251, %r1;
$L__BB8_7:
	add.s32 	%r128, %r251, %r249;
	mul.wide.s32 	%rd10, %r128, 4;
	add.s64 	%rd11, %rd2, %rd10;
	ld.global.u32 	%r129, [%rd11];
	shl.b32 	%r130, %r129, 3;
	add.s32 	%r131, %r7, %r130;
	atom.shared.add.u32 	%r132, [%r131+4], 1;
	add.s32 	%r251, %r251, %r9;
	setp.lt.s32 	%p8, %r251, %r20;
	@%p8 bra 	$L__BB8_7;
$L__BB8_8:
	bar.sync 	0;
	@%p7 bra 	$L__BB8_11;
	mov.u32 	%r252, %r1;
$L__BB8_10:
	shl.b32 	%r133, %r252, 2;
	add.s32 	%r134, %r3, %r133;
	mov.b32 	%r135, 0;
	st.shared.u32 	[%r134], %r135;
	add.s32 	%r252, %r252, %r9;
	setp.lt.s32 	%p10, %r252, %r20;
	@%p10 bra 	$L__BB8_10;
$L__BB8_11:
	@%p11 bra 	$L__BB8_23;
	setp.lt.u32 	%p12, %r113, 8;
	mov.b32 	%r258, 0;
	mov.u32 	%r257, %r258;
	@%p12 bra 	$L__BB8_15;
	and.b32  	%r138, %r113, 2147483640;
	neg.s32 	%r254, %r138;
	mov.b32 	%r257, 0;
	mov.u32 	%r253, %r16;
$L__BB8_14:
	.pragma "nounroll";
	and.b32  	%r258, %r113, 2147483640;
	st.shared.u32 	[%r253+-32], %r257;
	ld.shared.u32 	%r139, [%r253+-28];
	add.s32 	%r140, %r139, %r257;
	st.shared.u32 	[%r253+-24], %r140;
	ld.shared.u32 	%r141, [%r253+-20];
	add.s32 	%r142, %r141, %r140;
	st.shared.u32 	[%r253+-16], %r142;
	ld.shared.u32 	%r143, [%r253+-12];
	add.s32 	%r144, %r143, %r142;
	st.shared.u32 	[%r253+-8], %r144;
	ld.shared.u32 	%r145, [%r253+-4];
	add.s32 	%r146, %r145, %r144;
	st.shared.u32 	[%r253], %r146;
	ld.shared.u32 	%r147, [%r253+4];
	add.s32 	%r148, %r147, %r146;
	st.shared.u32 	[%r253+8], %r148;
	ld.shared.u32 	%r149, [%r253+12];
	add.s32 	%r150, %r149, %r148;
	st.shared.u32 	[%r253+16], %r150;
	ld.shared.u32 	%r151, [%r253+20];
	add.s32 	%r152, %r151, %r150;
	st.shared.u32 	[%r253+24], %r152;
	ld.shared.u32 	%r153, [%r253+28];
	add.s32 	%r257, %r153, %r152;
	add.s32 	%r254, %r254, 8;
	add.s32 	%r253, %r253, 64;
	setp.ne.s32 	%p13, %r254, 0;
	@%p13 bra 	$L__BB8_14;
$L__BB8_15:
	setp.eq.s32 	%p14, %r11, 0;
	@%p14 bra 	$L__BB8_23;
	add.s32 	%r154, %r11, -1;
	setp.lt.u32 	%p15, %r154, 3;
	@%p15 bra 	$L__BB8_18;
	shl.b32 	%r155, %r258, 3;
	add.s32 	%r156, %r7, %r155;
	st.shared.u32 	[%r156], %r257;
	ld.shared.u32 	%r157, [%r156+4];
	add.s32 	%r158, %r157, %r257;
	st.shared.u32 	[%r156+8], %r158;
	ld.shared.u32 	%r159, [%r156+12];
	add.s32 	%r160, %r159, %r158;
	st.shared.u32 	[%r156+16], %r160;
	ld.shared.u32 	%r161, [%r156+20];
	add.s32 	%r162, %r161, %r160;
	st.shared.u32 	[%r156+24], %r162;
	ld.shared.u32 	%r163, [%r156+28];
	add.s32 	%r257, %r163, %r162;
	add.s32 	%r258, %r258, 4;
$L__BB8_18:
	and.b32  	%r164, %r113, 3;
	setp.eq.s32 	%p16, %r164, 0;
	@%p16 bra 	$L__BB8_23;
	setp.eq.s32 	%p17, %r164, 1;
	@%p17 bra 	$L__BB8_21;
	shl.b32 	%r165, %r258, 3;
	add.s32 	%r166, %r7, %r165;
	st.shared.u32 	[%r166], %r257;
	ld.shared.u32 	%r167, [%r166+4];
	add.s32 	%r168, %r167, %r257;
	st.shared.u32 	[%r166+8], %r168;
	ld.shared.u32 	%r169, [%r166+12];
	add.s32 	%r257, %r169, %r168;
	add.s32 	%r258, %r258, 2;
$L__BB8_21:
	and.b32  	%r170, %r113, 1;
	setp.eq.b32 	%p18, %r170, 1;
	not.pred 	%p19, %p18;
	@%p19 bra 	$L__BB8_23;
	shl.b32 	%r171, %r258, 3;
	add.s32 	%r172, %r7, %r171;
	st.shared.u32 	[%r172], %r257;
$L__BB8_23:
	bar.sync 	0;
	@%p5 bra 	$L__BB8_48;
	setp.lt.s32 	%p21, %r112, 1;
	mov.u32 	%r262, %r1;
	@%p21 bra 	$L__BB8_25;
	bra.uni 	$L__BB8_51;
$L__BB8_25:
	and.b32  	%r45, %r19, 3;
	and.b32  	%r46, %r19, -4;
	add.s32 	%r47, %r19, -1;
	mov.u32 	%r270, %r1;
$L__BB8_26:
	setp.lt.s32 	%p22, %r20, 1;
	@%p22 bra 	$L__BB8_47;
	setp.lt.u32 	%p23, %r47, 3;
	shl.b32 	%r174, %r270, 3;
	add.s32 	%r175, %r7, %r174;
	ld.shared.u32 	%r273, [%r175];
	mov.b32 	%r277, 0;
	@%p23 bra 	$L__BB8_38;
	mov.b32 	%r271, 0;
$L__BB8_29:
	add.s32 	%r177, %r271, %r249;
	mul.wide.s32 	%rd12, %r177, 4;
	add.s64 	%rd5, %rd2, %rd12;
	ld.global.u32 	%r178, [%rd5];
	setp.ne.s32 	%p24, %r270, %r178;
	shl.b32 	%r179, %r271, 2;
	add.s32 	%r72, %r6, %r179;
	@%p24 bra 	$L__BB8_31;
	st.shared.u32 	[%r72], %r273;
	add.s32 	%r273, %r273, 1;
$L__BB8_31:
	ld.global.u32 	%r180, [%rd5+4];
	setp.ne.s32 	%p25, %r270, %r180;
	@%p25 bra 	$L__BB8_33;
	st.shared.u32 	[%r72+4], %r273;
	add.s32 	%r273, %r273, 1;
$L__BB8_33:
	ld.global.u32 	%r181, [%rd5+8];
	setp.ne.s32 	%p26, %r270, %r181;
	@%p26 bra 	$L__BB8_35;
	st.shared.u32 	[%r72+8], %r273;
	add.s32 	%r273, %r273, 1;
$L__BB8_35:
	ld.global.u32 	%r182, [%rd5+12];
	setp.ne.s32 	%p27, %r270, %r182;
	@%p27 bra 	$L__BB8_37;
	st.shared.u32 	[%r72+12], %r273;
	add.s32 	%r273, %r273, 1;
$L__BB8_37:
	add.s32 	%r271, %r271, 4;
	setp.ne.s32 	%p28, %r271, %r46;
	mov.u32 	%r277, %r46;
	@%p28 bra 	$L__BB8_29;
$L__BB8_38:
	setp.eq.s32 	%p29, %r45, 0;
	@%p29 bra 	$L__BB8_47;
	add.s32 	%r183, %r277, %r249;
	mul.wide.s32 	%rd13, %r183, 4;
	add.s64 	%rd6, %rd2, %rd13;
	ld.global.u32 	%r184, [%rd6];
	setp.ne.s32 	%p30, %r270, %r184;
	shl.b32 	%r185, %r277, 2;
	add.s32 	%r84, %r6, %r185;
	@%p30 bra 	$L__BB8_41;
	st.shared.u32 	[%r84], %r273;
	add.s32 	%r273, %r273, 1;
$L__BB8_41:
	setp.eq.s32 	%p31, %r45, 1;
	@%p31 bra 	$L__BB8_47;
	ld.global.u32 	%r186, [%rd6+4];
	setp.ne.s32 	%p32, %r270, %r186;
	@%p32 bra 	$L__BB8_44;
	st.shared.u32 	[%r84+4], %r273;
	add.s32 	%r273, %r273, 1;
$L__BB8_44:
	setp.eq.s32 	%p33, %r45, 2;
	@%p33 bra 	$L__BB8_47;
	ld.global.u32 	%r187, [%rd6+8];
	setp.ne.s32 	%p34, %r270, %r187;
	@%p34 bra 	$L__BB8_47;
	st.shared.u32 	[%r84+8], %r273;
$L__BB8_47:
	add.s32 	%r270, %r270, %r9;
	setp.lt.s32 	%p35, %r270, %r113;
	@%p35 bra 	$L__BB8_26;
$L__BB8_48:
	setp.lt.s32 	%p49, %r111, 1;
	bar.sync 	0;
	@%p49 bra 	$L__BB8_83;
	mov.b32 	%r281, 0;
$L__BB8_50:
	mul.wide.u32 	%rd23, %r281, 4;
	add.s64 	%rd24, %rd2, %rd23;
	ld.global.u32 	%r217, [%rd24];
	shl.b32 	%r218, %r217, 3;
	add.s32 	%r219, %r7, %r218;
	ld.shared.u32 	%r91, [%r219];
	ld.shared.u32 	%r92, [%r219+4];
	setp.lt.s32 	%p50, %r92, 1;
	@%p50 bra 	$L__BB8_82;
	bra.uni 	$L__BB8_70;
$L__BB8_51:
	setp.gt.s32 	%p36, %r20, 0;
	shl.b32 	%r188, %r262, 3;
	add.s32 	%r49, %r7, %r188;
	@%p36 bra 	$L__BB8_53;
$L__BB8_52:
	add.s32 	%r262, %r262, %r9;
	setp.lt.s32 	%p48, %r262, %r113;
	@%p48 bra 	$L__BB8_51;
	bra.uni 	$L__BB8_48;
$L__BB8_53:
	ld.shared.u32 	%r269, [%r49];
	mov.b32 	%r263, 0;
$L__BB8_54:
	add.s32 	%r54, %r263, %r249;
	mul.wide.s32 	%rd14, %r54, 4;
	add.s64 	%rd15, %rd2, %rd14;
	ld.global.u32 	%r190, [%rd15];
	setp.ne.s32 	%p37, %r262, %r190;
	@%p37 bra 	$L__BB8_69;
	setp.lt.u32 	%p38, %r112, 16;
	shl.b32 	%r192, %r263, 2;
	add.s32 	%r193, %r6, %r192;
	st.shared.u32 	[%r193], %r269;
	mul.lo.s32 	%r55, %r54, %r112;
	mul.lo.s32 	%r56, %r269, %r112;
	mov.b32 	%r267, 0;
	@%p38 bra 	$L__BB8_58;
	mov.b32 	%r265, 0;
$L__BB8_57:
	.pragma "nounroll";
	add.s32 	%r195, %r265, %r55;
	mul.wide.s32 	%rd16, %r195, 4;
	add.s64 	%rd17, %rd1, %rd16;
	ld.global.f32 	%f1, [%rd17];
	add.s32 	%r196, %r265, %r56;
	shl.b32 	%r197, %r196, 2;
	mov.u32 	%r198, s;
	add.s32 	%r199, %r198, %r197;
	st.shared.f32 	[%r199], %f1;
	ld.global.f32 	%f2, [%rd17+4];
	st.shared.f32 	[%r199+4], %f2;
	ld.global.f32 	%f3, [%rd17+8];
	st.shared.f32 	[%r199+8], %f3;
	ld.global.f32 	%f4, [%rd17+12];
	st.shared.f32 	[%r199+12], %f4;
	ld.global.f32 	%f5, [%rd17+16];
	st.shared.f32 	[%r199+16], %f5;
	ld.global.f32 	%f6, [%rd17+20];
	st.shared.f32 	[%r199+20], %f6;
	ld.global.f32 	%f7, [%rd17+24];
	st.shared.f32 	[%r199+24], %f7;
	ld.global.f32 	%f8, [%rd17+28];
	st.shared.f32 	[%r199+28], %f8;
	ld.global.f32 	%f9, [%rd17+32];
	st.shared.f32 	[%r199+32], %f9;
	ld.global.f32 	%f10, [%rd17+36];
	st.shared.f32 	[%r199+36], %f10;
	ld.global.f32 	%f11, [%rd17+40];
	st.shared.f32 	[%r199+40], %f11;
	ld.global.f32 	%f12, [%rd17+44];
	st.shared.f32 	[%r199+44], %f12;
	ld.global.f32 	%f13, [%rd17+48];
	st.shared.f32 	[%r199+48], %f13;
	ld.global.f32 	%f14, [%rd17+52];
	st.shared.f32 	[%r199+52], %f14;
	ld.global.f32 	%f15, [%rd17+56];
	st.shared.f32 	[%r199+56], %f15;
	ld.global.f32 	%f16, [%rd17+60];
	st.shared.f32 	[%r199+60], %f16;
	add.s32 	%r265, %r265, 16;
	setp.ne.s32 	%p39, %r265, %r14;
	mov.u32 	%r267, %r14;
	@%p39 bra 	$L__BB8_57;
$L__BB8_58:
	setp.eq.s32 	%p40, %r12, 0;
	@%p40 bra 	$L__BB8_68;
	add.s32 	%r200, %r12, -1;
	setp.lt.u32 	%p41, %r200, 7;
	@%p41 bra 	$L__BB8_61;
	add.s32 	%r201, %r267, %r55;
	mul.wide.s32 	%rd18, %r201, 4;
	add.s64 	%rd19, %rd1, %rd18;
	ld.global.f32 	%f17, [%rd19];
	add.s32 	%r202, %r267, %r56;
	shl.b32 	%r203, %r202, 2;
	mov.u32 	%r204, s;
	add.s32 	%r205, %r204, %r203;
	st.shared.f32 	[%r205], %f17;
	ld.global.f32 	%f18, [%rd19+4];
	st.shared.f32 	[%r205+4], %f18;
	ld.global.f32 	%f19, [%rd19+8];
	st.shared.f32 	[%r205+8], %f19;
	ld.global.f32 	%f20, [%rd19+12];
	st.shared.f32 	[%r205+12], %f20;
	ld.global.f32 	%f21, [%rd19+16];
	st.shared.f32 	[%r205+16], %f21;
	ld.global.f32 	%f22, [%rd19+20];
	st.shared.f32 	[%r205+20], %f22;
	ld.global.f32 	%f23, [%rd19+24];
	st.shared.f32 	[%r205+24], %f23;
	ld.global.f32 	%f24, [%rd19+28];
	st.shared.f32 	[%r205+28], %f24;
	add.s32 	%r267, %r267, 8;
$L__BB8_61:
	setp.eq.s32 	%p42, %r13, 0;
	@%p42 bra 	$L__BB8_68;
	add.s32 	%r206, %r13, -1;
	setp.lt.u32 	%p43, %r206, 3;
	@%p43 bra 	$L__BB8_64;
	add.s32 	%r207, %r267, %r55;
	mul.wide.s32 	%rd20, %r207, 4;
	add.s64 	%rd21, %rd1, %rd20;
	ld.global.f32 	%f25, [%rd21];
	add.s32 	%r208, %r267, %r56;
	shl.b32 	%r209, %r208, 2;
	mov.u32 	%r210, s;
	add.s32 	%r211, %r210, %r209;
	st.shared.f32 	[%r211], %f25;
	ld.global.f32 	%f26, [%rd21+4];
	st.shared.f32 	[%r211+4], %f26;
	ld.global.f32 	%f27, [%rd21+8];
	st.shared.f32 	[%r211+8], %f27;
	ld.global.f32 	%f28, [%rd21+12];
	st.shared.f32 	[%r211+12], %f28;
	add.s32 	%r267, %r267, 4;
$L__BB8_64:
	setp.eq.s32 	%p44, %r15, 0;
	@%p44 bra 	$L__BB8_68;
	setp.eq.s32 	%p45, %r15, 1;
	add.s32 	%r212, %r267, %r55;
	mul.wide.s32 	%rd22, %r212, 4;
	add.s64 	%rd4, %rd1, %rd22;
	ld.global.f32 	%f29, [%rd4];
	add.s32 	%r213, %r267, %r56;
	shl.b32 	%r214, %r213, 2;
	mov.u32 	%r215, s;
	add.s32 	%r64, %r215, %r214;
	st.shared.f32 	[%r64], %f29;
	@%p45 bra 	$L__BB8_68;
	setp.eq.s32 	%p46, %r15, 2;
	ld.global.f32 	%f30, [%rd4+4];
	st.shared.f32 	[%r64+4], %f30;
	@%p46 bra 	$L__BB8_68;
	ld.global.f32 	%f31, [%rd4+8];
	st.shared.f32 	[%r64+8], %f31;
$L__BB8_68:
	add.s32 	%r269, %r269, 1;
$L__BB8_69:
	add.s32 	%r263, %r263, 1;
	setp.eq.s32 	%p47, %r263, %r19;
	@%p47 bra 	$L__BB8_52;
	bra.uni 	$L__BB8_54;
$L__BB8_70:
	mov.u32 	%r282, %r1;
	@%p7 bra 	$L__BB8_71;
	bra.uni 	$L__BB8_88;
$L__BB8_71:
	setp.ge.s32 	%p53, %r1, %r112;
	@%p53 bra 	$L__BB8_74;
	mul.lo.s32 	%r93, %r281, %r112;
	mov.u32 	%r283, %r1;
$L__BB8_73:
	add.s32 	%r223, %r283, %r93;
	mul.wide.s32 	%rd25, %r223, 4;
	add.s64 	%rd26, %rd1, %rd25;
	ld.global.f32 	%f32, [%rd26];
	shl.b32 	%r224, %r283, 2;
	add.s32 	%r225, %r8, %r224;
	st.shared.f32 	[%r225], %f32;
	add.s32 	%r283, %r283, %r9;
	setp.lt.s32 	%p54, %r283, %r112;
	@%p54 bra 	$L__BB8_73;
$L__BB8_74:
	bar.sync 	0;
	mov.b32 	%r284, 0;
$L__BB8_75:
	@%p53 bra 	$L__BB8_78;
	add.s32 	%r227, %r284, %r91;
	mul.lo.s32 	%r99, %r227, %r112;
	shl.b32 	%r228, %r227, 2;
	add.s32 	%r100, %r5, %r228;
	mov.u32 	%r285, %r1;
$L__BB8_77:
	shl.b32 	%r229, %r285, 2;
	add.s32 	%r230, %r8, %r229;
	ld.shared.f32 	%f33, [%r230];
	add.s32 	%r231, %r285, %r99;
	shl.b32 	%r232, %r231, 2;
	mov.u32 	%r233, s;
	add.s32 	%r234, %r233, %r232;
	ld.shared.f32 	%f34, [%r234];
	sub.f32 	%f35, %f33, %f34;
	mul.f32 	%f36, %f35, %f35;
	cvt.rzi.s32.f32 	%r235, %f36;
	cvt.rn.f32.s32 	%f37, %r235;
	atom.shared.add.f32 	%f38, [%r100], %f37;
	add.s32 	%r285, %r285, %r9;
	setp.lt.s32 	%p56, %r285, %r112;
	@%p56 bra 	$L__BB8_77;
$L__BB8_78:
	add.s32 	%r284, %r284, 1;
	setp.ne.s32 	%p57, %r284, %r92;
	@%p57 bra 	$L__BB8_75;
	bar.sync 	0;
	setp.ge.s32 	%p58, %r1, %r92;
	@%p58 bra 	$L__BB8_82;
	mov.u32 	%r286, %r1;
$L__BB8_81:
	add.s32 	%r236, %r286, %r91;
	shl.b32 	%r237, %r236, 2;
	add.s32 	%r238, %r5, %r237;
	ld.shared.f32 	%f39, [%r238];
	sqrt.rn.f32 	%f40, %f39;
	add.s32 	%r239, %r3, %r237;
	ld.shared.f32 	%f41, [%r239];
	add.f32 	%f42, %f40, %f41;
	st.shared.f32 	[%r239], %f42;
	add.s32 	%r286, %r286, %r9;
	setp.lt.s32 	%p59, %r286, %r92;
	@%p59 bra 	$L__BB8_81;
$L__BB8_82:
	add.s32 	%r281, %r281, 1;
	setp.ne.s32 	%p60, %r281, %r111;
	@%p60 bra 	$L__BB8_50;
$L__BB8_83:
	bar.sync 	0;
	@%p7 bra 	$L__BB8_86;
	mov.u32 	%r287, %r1;
$L__BB8_85:
	shl.b32 	%r240, %r287, 2;
	add.s32 	%r241, %r6, %r240;
	ld.shared.u32 	%r242, [%r241];
	shl.b32 	%r243, %r242, 2;
	add.s32 	%r244, %r3, %r243;
	ld.shared.f32 	%f43, [%r244];
	add.s32 	%r245, %r287, %r249;
	mul.wide.s32 	%rd27, %r245, 4;
	add.s64 	%rd28, %rd3, %rd27;
	st.global.f32 	[%rd28], %f43;
	add.s32 	%r287, %r287, %r9;
	setp.lt.s32 	%p62, %r287, %r20;
	@%p62 bra 	$L__BB8_85;
$L__BB8_86:
	mov.u32 	%r246, %nctaid.x;
	mul.lo.s32 	%r247, %r114, %r246;
	add.s32 	%r249, %r249, %r247;
	setp.lt.s32 	%p63, %r249, %r111;
	sub.s32 	%r248, %r248, %r247;
	@%p63 bra 	$L__BB8_2;
$L__BB8_87:
	bar.sync 	0;
	ret;
$L__BB8_88:
	shl.b32 	%r220, %r282, 2;
	add.s32 	%r221, %r5, %r220;
	mov.b32 	%r222, 0;
	st.shared.u32 	[%r221], %r222;
	add.s32 	%r282, %r282, %r9;
	setp.lt.s32 	%p52, %r282, %r20;
	@%p52 bra 	$L__BB8_88;
	bra.uni 	$L__BB8_71;

}
	// .globl	_Z23ref_select_new_clustersPfS_PiS0_iiiif
.visible .entry _Z23ref_select_new_clustersPfS_PiS0_iiiif(
	.param .u64 .ptr .align 1 _Z23ref_select_new_clustersPfS_PiS0_iiiif_param_0,
	.param .u64 .ptr .align 1 _Z23ref_select_new_clustersPfS_PiS0_iiiif_param_1,
	.param .u64 .ptr .align 1 _Z23ref_select_new_clustersPfS_PiS0_iiiif_param_2,
	.param .u64 .ptr .align 1 _Z23ref_select_new_clustersPfS_PiS0_iiiif_param_3,
	.param .u32 _Z23ref_select_new_clustersPfS_PiS0_iiiif_param_4,
	.param .u32 _Z23ref_select_new_clustersPfS_PiS0_iiiif_param_5,
	.param .u32 _Z23ref_select_new_clustersPfS_PiS0_iiiif_param_6,
	.param .u32 _Z23ref_select_new_clustersPfS_PiS0_iiiif_param_7,
	.param .f32 _Z23ref_select_new_clustersPfS_PiS0_iiiif_param_8
)
{
	.reg .pred 	%p<43>;
	.reg .b32 	%r<112>;
	.reg .b32 	%f<56>;
	.reg .b64 	%rd<63>;

	ld.param.u64 	%rd16, [_Z23ref_select_new_clustersPfS_PiS0_iiiif_param_0];
	ld.param.u64 	%rd17, [_Z23ref_select_new_clustersPfS_PiS0_iiiif_param_1];
	ld.param.u64 	%rd18, [_Z23ref_select_new_clustersPfS_PiS0_iiiif_param_2];
	ld.param.u64 	%rd19, [_Z23ref_select_new_clustersPfS_PiS0_iiiif_param_3];
	ld.param.u32 	%r53, [_Z23ref_select_new_clustersPfS_PiS0_iiiif_param_4];
	ld.param.u32 	%r54, [_Z23ref_select_new_clustersPfS_PiS0_iiiif_param_5];
	ld.param.u32 	%r55, [_Z23ref_select_new_clustersPfS_PiS0_iiiif_param_6];
	ld.param.f32 	%f15, [_Z23ref_select_new_clustersPfS_PiS0_iiiif_param_8];
	cvta.to.global.u64 	%rd1, %rd19;
	cvta.to.global.u64 	%rd2, %rd17;
	cvta.to.global.u64 	%rd3, %rd16;
	cvta.to.global.u64 	%rd4, %rd18;
	mov.u32 	%r56, %tid.x;
	mov.u32 	%r57, %ctaid.x;
	or.b32  	%r58, %r56, %r57;
	setp.ne.s32 	%p1, %r58, 0;
	@%p1 bra 	$L__BB9_59;
	setp.lt.s32 	%p2, %r55, 1;
	@%p2 bra 	$L__BB9_43;
	setp.lt.s32 	%p3, %r53, 1;
	@%p3 bra 	$L__BB9_32;
	and.b32  	%r1, %r53, 3;
	and.b32  	%r2, %r53, 2147483644;
	mov.b32 	%r89, 0;
$L__BB9_4:
	setp.lt.u32 	%p12, %r53, 4;
	mov.b32 	%r93, -1;
	mov.b32 	%r97, 0;
	mov.f32 	%f50, %f15;
	@%p12 bra 	$L__BB9_19;
	mov.b32 	%r93, -1;
	mov.b32 	%r90, 0;
	mov.f32 	%f50, %f15;
$L__BB9_6:
	mul.wide.u32 	%rd28, %r90, 4;
	add.s64 	%rd5, %rd1, %rd28;
	ld.global.u32 	%r72, [%rd5];
	setp.ne.s32 	%p13, %r72, %r89;
	add.s64 	%rd6, %rd2, %rd28;
	@%p13 bra 	$L__BB9_9;
	ld.global.f32 	%f2, [%rd6];
	setp.geu.f32 	%p14, %f2, %f50;
	@%p14 bra 	$L__BB9_9;
	mov.f32 	%f50, %f2;
	mov.u32 	%r93, %r90;
$L__BB9_9:
	ld.global.u32 	%r73, [%rd5+4];
	setp.ne.s32 	%p15, %r73, %r89;
	@%p15 bra 	$L__BB9_12;
	ld.global.f32 	%f4, [%rd6+4];
	setp.geu.f32 	%p16, %f4, %f50;
	@%p16 bra 	$L__BB9_12;
	add.s32 	%r93, %r90, 1;
	mov.f32 	%f50, %f4;
$L__BB9_12:
	ld.global.u32 	%r74, [%rd5+8];
	setp.ne.s32 	%p17, %r74, %r89;
	@%p17 bra 	$L__BB9_15;
	ld.global.f32 	%f6, [%rd6+8];
	setp.geu.f32 	%p18, %f6, %f50;
	@%p18 bra 	$L__BB9_15;
	add.s32 	%r93, %r90, 2;
	mov.f32 	%f50, %f6;
$L__BB9_15:
	ld.global.u32 	%r75, [%rd5+12];
	setp.ne.s32 	%p19, %r75, %r89;
	@%p19 bra 	$L__BB9_18;
	ld.global.f32 	%f8, [%rd6+12];
	setp.geu.f32 	%p20, %f8, %f50;
	@%p20 bra 	$L__BB9_18;
	add.s32 	%r93, %r90, 3;
	mov.f32 	%f50, %f8;
$L__BB9_18:
	add.s32 	%r90, %r90, 4;
	setp.ne.s32 	%p21, %r90, %r2;
	mov.u32 	%r97, %r2;
	@%p21 bra 	$L__BB9_6;
$L__BB9_19:
	setp.eq.s32 	%p22, %r1, 0;
	@%p22 bra 	$L__BB9_31;
	mul.wide.u32 	%rd29, %r97, 4;
	add.s64 	%rd7, %rd1, %rd29;
	ld.global.u32 	%r76, [%rd7];
	setp.ne.s32 	%p23, %r76, %r89;
	add.s64 	%rd8, %rd2, %rd29;
	@%p23 bra 	$L__BB9_23;
	ld.global.f32 	%f11, [%rd8];
	setp.geu.f32 	%p24, %f11, %f50;
	@%p24 bra 	$L__BB9_23;
	mov.f32 	%f50, %f11;
	mov.u32 	%r93, %r97;
$L__BB9_23:
	setp.eq.s32 	%p25, %r1, 1;
	@%p25 bra 	$L__BB9_31;
	ld.global.u32 	%r77, [%rd7+4];
	setp.ne.s32 	%p26, %r77, %r89;
	@%p26 bra 	$L__BB9_27;
	ld.global.f32 	%f13, [%rd8+4];
	setp.geu.f32 	%p27, %f13, %f50;
	@%p27 bra 	$L__BB9_27;
	add.s32 	%r93, %r97, 1;
	mov.f32 	%f50, %f13;
$L__BB9_27:
	setp.eq.s32 	%p28, %r1, 2;
	@%p28 bra 	$L__BB9_31;
	ld.global.u32 	%r78, [%rd7+8];
	setp.ne.s32 	%p29, %r78, %r89;
	@%p29 bra 	$L__BB9_31;
	ld.global.f32 	%f16, [%rd8+8];
	setp.geu.f32 	%p30, %f16, %f50;
	@%p30 bra 	$L__BB9_31;
	add.s32 	%r93, %r97, 2;
$L__BB9_31:
	mul.wide.u32 	%rd30, %r89, 4;
	add.s64 	%rd31, %rd4, %rd30;
	st.global.u32 	[%rd31], %r93;
	add.s32 	%r89, %r89, 1;
	setp.eq.s32 	%p31, %r89, %r55;
	@%p31 bra 	$L__BB9_43;
	bra.uni 	$L__BB9_4;
$L__BB9_32:
	and.b32  	%r23, %r55, 7;
	setp.lt.u32 	%p4, %r55, 8;
	mov.b32 	%r104, 0;
	@%p4 bra 	$L__BB9_35;
	and.b32  	%r104, %r55, 2147483640;
	mov.b32 	%r102, 0;
$L__BB9_34:
	.pragma "nounroll";
	mul.wide.u32 	%rd20, %r102, 4;
	add.s64 	%rd21, %rd4, %rd20;
	mov.b32 	%r61, -1;
	st.global.u32 	[%rd21], %r61;
	st.global.u32 	[%rd21+4], %r61;
	st.global.u32 	[%rd21+8], %r61;
	st.global.u32 	[%rd21+12], %r61;
	st.global.u32 	[%rd21+16], %r61;
	st.global.u32 	[%rd21+20], %r61;
	st.global.u32 	[%rd21+24], %r61;
	st.global.u32 	[%rd21+28], %r61;
	add.s32 	%r102, %r102, 8;
	setp.ne.s32 	%p5, %r102, %r104;
	@%p5 bra 	$L__BB9_34;
$L__BB9_35:
	setp.eq.s32 	%p6, %r23, 0;
	@%p6 bra 	$L__BB9_43;
	and.b32  	%r28, %r55, 3;
	setp.lt.u32 	%p7, %r23, 4;
	@%p7 bra 	$L__BB9_38;
	mul.wide.u32 	%rd22, %r104, 4;
	add.s64 	%rd23, %rd4, %rd22;
	mov.b32 	%r62, -1;
	st.global.u32 	[%rd23], %r62;
	st.global.u32 	[%rd23+4], %r62;
	st.global.u32 	[%rd23+8], %r62;
	st.global.u32 	[%rd23+12], %r62;
	add.s32 	%r104, %r104, 4;
$L__BB9_38:
	setp.eq.s32 	%p8, %r28, 0;
	@%p8 bra 	$L__BB9_43;
	setp.eq.s32 	%p9, %r28, 1;
	@%p9 bra 	$L__BB9_41;
	mul.wide.u32 	%rd24, %r104, 4;
	add.s64 	%rd25, %rd4, %rd24;
	mov.b32 	%r63, -1;
	st.global.u32 	[%rd25], %r63;
	st.global.u32 	[%rd25+4], %r63;
	add.s32 	%r104, %r104, 2;
$L__BB9_41:
	and.b32  	%r64, %r55, 1;
	setp.eq.b32 	%p10, %r64, 1;
	not.pred 	%p11, %p10;
	@%p11 bra 	$L__BB9_43;
	mul.wide.u32 	%rd26, %r104, 4;
	add.s64 	%rd27, %rd4, %rd26;
	mov.b32 	%r65, -1;
	st.global.u32 	[%rd27], %r65;
$L__BB9_43:
	min.s32 	%r79, %r55, %r54;
	setp.lt.s32 	%p32, %r79, 1;
	@%p32 bra 	$L__BB9_59;
	and.b32  	%r33, %r54, 15;
	add.s32 	%r34, %r33, -1;
	and.b32  	%r35, %r54, 7;
	add.s32 	%r36, %r35, -1;
	and.b32  	%r37, %r54, 2147483632;
	and.b32  	%r38, %r54, 3;
	neg.s32 	%r39, %r37;
	add.s64 	%rd9, %rd3, 32;
	add.s64 	%rd10, %rd2, 32;
	mov.b32 	%r106, 0;
$L__BB9_45:
	setp.lt.u32 	%p33, %r54, 16;
	mul.wide.u32 	%rd32, %r106, 4;
	add.s64 	%rd33, %rd4, %rd32;
	ld.global.u32 	%r82, [%rd33];
	mul.lo.s32 	%r41, %r82, %r54;
	mul.lo.s32 	%r42, %r106, %r54;
	mov.b32 	%r110, 0;
	@%p33 bra 	$L__BB9_48;
	mul.wide.u32 	%rd34, %r42, 4;
	add.s64 	%rd62, %rd10, %rd34;
	mov.u32 	%r107, %r41;
	mov.u32 	%r108, %r39;
$L__BB9_47:
	.pragma "nounroll";
	mul.wide.s32 	%rd35, %r107, 4;
	add.s64 	%rd36, %rd9, %rd35;
	ld.global.f32 	%f17, [%rd36+-32];
	st.global.f32 	[%rd62+-32], %f17;
	ld.global.f32 	%f18, [%rd36+-28];
	st.global.f32 	[%rd62+-28], %f18;
	ld.global.f32 	%f19, [%rd36+-24];
	st.global.f32 	[%rd62+-24], %f19;
	ld.global.f32 	%f20, [%rd36+-20];
	st.global.f32 	[%rd62+-20], %f20;
	ld.global.f32 	%f21, [%rd36+-16];
	st.global.f32 	[%rd62+-16], %f21;
	ld.global.f32 	%f22, [%rd36+-12];
	st.global.f32 	[%rd62+-12], %f22;
	ld.global.f32 	%f23, [%rd36+-8];
	st.global.f32 	[%rd62+-8], %f23;
	ld.global.f32 	%f24, [%rd36+-4];
	st.global.f32 	[%rd62+-4], %f24;
	ld.global.f32 	%f25, [%rd36];
	st.global.f32 	[%rd62], %f25;
	ld.global.f32 	%f26, [%rd36+4];
	st.global.f32 	[%rd62+4], %f26;
	ld.global.f32 	%f27, [%rd36+8];
	st.global.f32 	[%rd62+8], %f27;
	ld.global.f32 	%f28, [%rd36+12];
	st.global.f32 	[%rd62+12], %f28;
	ld.global.f32 	%f29, [%rd36+16];
	st.global.f32 	[%rd62+16], %f29;
	ld.global.f32 	%f30, [%rd36+20];
	st.global.f32 	[%rd62+20], %f30;
	ld.global.f32 	%f31, [%rd36+24];
	st.global.f32 	[%rd62+24], %f31;
	ld.global.f32 	%f32, [%rd36+28];
	st.global.f32 	[%rd62+28], %f32;
	add.s32 	%r108, %r108, 16;
	add.s32 	%r107, %r107, 16;
	add.s64 	%rd62, %rd62, 64;
	setp.ne.s32 	%p34, %r108, 0;
	mov.u32 	%r110, %r37;
	@%p34 bra 	$L__BB9_47;
$L__BB9_48:
	setp.eq.s32 	%p35, %r33, 0;
	@%p35 bra 	$L__BB9_58;
	setp.lt.u32 	%p36, %r34, 7;
	@%p36 bra 	$L__BB9_51;
	add.s32 	%r83, %r110, %r41;
	mul.wide.s32 	%rd37, %r83, 4;
	add.s64 	%rd38, %rd3, %rd37;
	ld.global.f32 	%f33, [%rd38];
	add.s32 	%r84, %r110, %r42;
	mul.wide.u32 	%rd39, %r84, 4;
	add.s64 	%rd40, %rd2, %rd39;
	st.global.f32 	[%rd40], %f33;
	ld.global.f32 	%f34, [%rd38+4];
	cvt.u64.u32 	%rd41, %r42;
	cvt.u64.u32 	%rd42, %r110;
	add.s64 	%rd43, %rd42, %rd41;
	shl.b64 	%rd44, %rd43, 2;
	add.s64 	%rd45, %rd2, %rd44;
	st.global.f32 	[%rd45+4], %f34;
	ld.global.f32 	%f35, [%rd38+8];
	st.global.f32 	[%rd45+8], %f35;
	ld.global.f32 	%f36, [%rd38+12];
	st.global.f32 	[%rd45+12], %f36;
	ld.global.f32 	%f37, [%rd38+16];
	st.global.f32 	[%rd45+16], %f37;
	ld.global.f32 	%f38, [%rd38+20];
	st.global.f32 	[%rd45+20], %f38;
	ld.global.f32 	%f39, [%rd38+24];
	st.global.f32 	[%rd45+24], %f39;
	ld.global.f32 	%f40, [%rd38+28];
	st.global.f32 	[%rd45+28], %f40;
	add.s32 	%r110, %r110, 8;
$L__BB9_51:
	setp.eq.s32 	%p37, %r35, 0;
	@%p37 bra 	$L__BB9_58;
	setp.lt.u32 	%p38, %r36, 3;
	@%p38 bra 	$L__BB9_54;
	add.s32 	%r85, %r110, %r41;
	mul.wide.s32 	%rd46, %r85, 4;
	add.s64 	%rd47, %rd3, %rd46;
	ld.global.f32 	%f41, [%rd47];
	add.s32 	%r86, %r110, %r42;
	mul.wide.u32 	%rd48, %r86, 4;
	add.s64 	%rd49, %rd2, %rd48;
	st.global.f32 	[%rd49], %f41;
	ld.global.f32 	%f42, [%rd47+4];
	cvt.u64.u32 	%rd50, %r42;
	cvt.u64.u32 	%rd51, %r110;
	add.s64 	%rd52, %rd51, %rd50;
	shl.b64 	%rd53, %rd52, 2;
	add.s64 	%rd54, %rd2, %rd53;
	st.global.f32 	[%rd54+4], %f42;
	ld.global.f32 	%f43, [%rd47+8];
	st.global.f32 	[%rd54+8], %f43;
	ld.global.f32 	%f44, [%rd47+12];
	st.global.f32 	[%rd54+12], %f44;
	add.s32 	%r110, %r110, 4;
$L__BB9_54:
	setp.eq.s32 	%p39, %r38, 0;
	@%p39 bra 	$L__BB9_58;
	setp.eq.s32 	%p40, %r38, 1;
	add.s32 	%r87, %r110, %r41;
	mul.wide.s32 	%rd55, %r87, 4;
	add.s64 	%rd14, %rd3, %rd55;
	ld.global.f32 	%f45, [%rd14];
	add.s32 	%r88, %r110, %r42;
	mul.wide.u32 	%rd56, %r88, 4;
	add.s64 	%rd57, %rd2, %rd56;
	st.global.f32 	[%rd57], %f45;
	@%p40 bra 	$L__BB9_58;
	setp.eq.s32 	%p41, %r38, 2;
	ld.global.f32 	%f46, [%rd14+4];
	cvt.u64.u32 	%rd58, %r42;
	cvt.u64.u32 	%rd59, %r110;
	add.s64 	%rd60, %rd59, %rd58;
	shl.b64 	%rd61, %rd60, 2;
	add.s64 	%rd15, %rd2, %rd61;
	st.global.f32 	[%rd15+4], %f46;
	@%p41 bra 	$L__BB9_58;
	ld.global.f32 	%f47, [%rd14+8];
	st.global.f32 	[%rd15+8], %f47;
$L__BB9_58:
	add.s32 	%r106, %r106, 1;
	setp.ne.s32 	%p42, %r106, %r55;
	@%p42 bra 	$L__BB9_45;
$L__BB9_59:
	ret;

}
	// .globl	_Z19select_new_clustersPfS_PiS0_iiiif
.visible .entry _Z19select_new_clustersPfS_PiS0_iiiif(
	.param .u64 .ptr .align 1 _Z19select_new_clustersPfS_PiS0_iiiif_param_0,
	.param .u64 .ptr .align 1 _Z19select_new_clustersPfS_PiS0_iiiif_param_1,
	.param .u64 .ptr .align 1 _Z19select_new_clustersPfS_PiS0_iiiif_param_2,
	.param .u64 .ptr .align 1 _Z19select_new_clustersPfS_PiS0_iiiif_param_3,
	.param .u32 _Z19select_new_clustersPfS_PiS0_iiiif_param_4,
	.param .u32 _Z19select_new_clustersPfS_PiS0_iiiif_param_5,
	.param .u32 _Z19select_new_clustersPfS_PiS0_iiiif_param_6,
	.param .u32 _Z19select_new_clustersPfS_PiS0_iiiif_param_7,
	.param .f32 _Z19select_new_clustersPfS_PiS0_iiiif_param_8
)
{
	.reg .pred 	%p<53>;
	.reg .b32 	%r<194>;
	.reg .b32 	%f<109>;
	.reg .b64 	%rd<20>;

	ld.param.u64 	%rd5, [_Z19select_new_clustersPfS_PiS0_iiiif_param_0];
	ld.param.u64 	%rd7, [_Z19select_new_clustersPfS_PiS0_iiiif_param_1];
	ld.param.u64 	%rd8, [_Z19select_new_clustersPfS_PiS0_iiiif_param_2];
	ld.param.u64 	%rd6, [_Z19select_new_clustersPfS_PiS0_iiiif_param_3];
	ld.param.u32 	%r111, [_Z19select_new_clustersPfS_PiS0_iiiif_param_4];
	ld.param.u32 	%r112, [_Z19select_new_clustersPfS_PiS0_iiiif_param_5];
	ld.param.u32 	%r113, [_Z19select_new_clustersPfS_PiS0_iiiif_param_6];
	ld.param.f32 	%f69, [_Z19select_new_clustersPfS_PiS0_iiiif_param_8];
	cvta.to.global.u64 	%rd1, %rd7;
	cvta.to.global.u64 	%rd2, %rd8;
	mov.u32 	%r1, %tid.x;
	mov.u32 	%r192, %ctaid.x;
	mov.u32 	%r3, %ntid.x;
	setp.ge.s32 	%p1, %r192, %r113;
	@%p1 bra 	$L__BB10_91;
	shl.b32 	%r114, %r3, 2;
	mov.u32 	%r115, s;
	add.s32 	%r4, %r115, %r114;
	shl.b32 	%r116, %r1, 2;
	add.s32 	%r5, %r115, %r116;
	add.s32 	%r6, %r4, %r116;
	mov.u32 	%r7, %nctaid.x;
	add.s32 	%r117, %r3, -1;
	and.b32  	%r118, %r117, 15;
	add.s32 	%r8, %r118, -1;
	add.s32 	%r119, %r3, 7;
	and.b32  	%r120, %r119, 7;
	add.s32 	%r9, %r120, -1;
	and.b32  	%r10, %r119, 3;
	and.b32  	%r121, %r117, -16;
	neg.s32 	%r11, %r121;
	cvta.to.global.u64 	%rd3, %rd6;
	mov.u32 	%r146, %r192;
$L__BB10_2:
	setp.ge.s32 	%p2, %r1, %r111;
	st.shared.f32 	[%r5], %f69;
	mov.b32 	%r122, -1;
	st.shared.u32 	[%r6], %r122;
	@%p2 bra 	$L__BB10_7;
	mov.f32 	%f74, %f69;
	mov.u32 	%r147, %r1;
$L__BB10_4:
	mul.wide.s32 	%rd9, %r147, 4;
	add.s64 	%rd10, %rd3, %rd9;
	ld.global.u32 	%r123, [%rd10];
	add.s64 	%rd11, %rd1, %rd9;
	ld.global.f32 	%f70, [%rd11];
	setp.ne.s32 	%p3, %r146, %r123;
	setp.geu.f32 	%p4, %f70, %f74;
	or.pred  	%p5, %p3, %p4;
	@%p5 bra 	$L__BB10_6;
	st.shared.f32 	[%r5], %f70;
	st.shared.u32 	[%r6], %r147;
	mov.f32 	%f74, %f70;
$L__BB10_6:
	add.s32 	%r147, %r147, %r3;
	setp.lt.s32 	%p6, %r147, %r111;
	@%p6 bra 	$L__BB10_4;
$L__BB10_7:
	setp.ne.s32 	%p7, %r1, 0;
	bar.sync 	0;
	@%p7 bra 	$L__BB10_85;
	setp.lt.u32 	%p8, %r3, 2;
	ld.shared.u32 	%r172, [%r4];
	@%p8 bra 	$L__BB10_84;
	add.s32 	%r126, %r3, -2;
	setp.lt.u32 	%p9, %r126, 15;
	mov.b32 	%r180, 1;
	ld.shared.f32 	%f76, [s];
	@%p9 bra 	$L__BB10_45;
	mov.u32 	%r129, s;
	add.s32 	%r148, %r129, 32;
	mov.b32 	%r149, 0;
	mov.u32 	%r150, %r11;
$L__BB10_11:
	.pragma "nounroll";
	ld.shared.f32 	%f6, [%r148+-28];
	setp.geu.f32 	%p10, %f6, %f76;
	shl.b32 	%r130, %r3, 2;
	add.s32 	%r20, %r148, %r130;
	@%p10 bra 	$L__BB10_13;
	ld.shared.u32 	%r172, [%r20+-28];
	mov.f32 	%f76, %f6;
$L__BB10_13:
	ld.shared.f32 	%f8, [%r148+-24];
	setp.geu.f32 	%p11, %f8, %f76;
	@%p11 bra 	$L__BB10_15;
	ld.shared.u32 	%r172, [%r20+-24];
	mov.f32 	%f76, %f8;
$L__BB10_15:
	ld.shared.f32 	%f10, [%r148+-20];
	setp.geu.f32 	%p12, %f10, %f76;
	@%p12 bra 	$L__BB10_17;
	ld.shared.u32 	%r172, [%r20+-20];
	mov.f32 	%f76, %f10;
$L__BB10_17:
	ld.shared.f32 	%f12, [%r148+-16];
	setp.geu.f32 	%p13, %f12, %f76;
	@%p13 bra 	$L__BB10_19;
	ld.shared.u32 	%r172, [%r20+-16];
	mov.f32 	%f76, %f12;
$L__BB10_19:
	ld.shared.f32 	%f14, [%r148+-12];
	setp.geu.f32 	%p14, %f14, %f76;
	@%p14 bra 	$L__BB10_21;
	ld.shared.u32 	%r172, [%r20+-12];
	mov.f32 	%f76, %f14;
$L__BB10_21:
	ld.shared.f32 	%f16, [%r148+-8];
	setp.geu.f32 	%p15, %f16, %f76;
	@%p15 bra 	$L__BB10_23;
	ld.shared.u32 	%r172, [%r20+-8];
	mov.f32 	%f76, %f16;
$L__BB10_23:
	ld.shared.f32 	%f18, [%r148+-4];
	setp.geu.f32 	%p16, %f18, %f76;
	@%p16 bra 	$L__BB10_25;
	ld.shared.u32 	%r172, [%r20+-4];
	mov.f32 	%f76, %f18;
$L__BB10_25:
	ld.shared.f32 	%f20, [%r148];
	setp.geu.f32 	%p17, %f20, %f76;
	@%p17 bra 	$L__BB10_27;
	ld.shared.u32 	%r172, [%r20];
	mov.f32 	%f76, %f20;
$L__BB10_27:
	ld.shared.f32 	%f22, [%r148+4];
	setp.geu.f32 	%p18, %f22, %f76;
	@%p18 bra 	$L__BB10_29;
	ld.shared.u32 	%r172, [%r20+4];
	mov.f32 	%f76, %f22;
$L__BB10_29:
	ld.shared.f32 	%f24, [%r148+8];
	setp.geu.f32 	%p19, %f24, %f76;
	@%p19 bra 	$L__BB10_31;
	ld.shared.u32 	%r172, [%r20+8];
	mov.f32 	%f76, %f24;
$L__BB10_31:
	ld.shared.f32 	%f26, [%r148+12];
	setp.geu.f32 	%p20, %f26, %f76;
	@%p20 bra 	$L__BB10_33;
	ld.shared.u32 	%r172, [%r20+12];
	mov.f32 	%f76, %f26;
$L__BB10_33:
	ld.shared.f32 	%f28, [%r148+16];
	setp.geu.f32 	%p21, %f28, %f76;
	@%p21 bra 	$L__BB10_35;
	ld.shared.u32 	%r172, [%r20+16];
	mov.f32 	%f76, %f28;
$L__BB10_35:
	ld.shared.f32 	%f30, [%r148+20];
	setp.geu.f32 	%p22, %f30, %f76;
	@%p22 bra 	$L__BB10_37;
	ld.shared.u32 	%r172, [%r20+20];
	mov.f32 	%f76, %f30;
$L__BB10_37:
	ld.shared.f32 	%f32, [%r148+24];
	setp.geu.f32 	%p23, %f32, %f76;
	@%p23 bra 	$L__BB10_39;
	ld.shared.u32 	%r172, [%r20+24];
	mov.f32 	%f76, %f32;
$L__BB10_39:
	ld.shared.f32 	%f34, [%r148+28];
	setp.geu.f32 	%p24, %f34, %f76;
	@%p24 bra 	$L__BB10_41;
	ld.shared.u32 	%r172, [%r20+28];
	mov.f32 	%f76, %f34;
$L__BB10_41:
	ld.shared.f32 	%f36, [%r148+32];
	setp.geu.f32 	%p25, %f36, %f76;
	@%p25 bra 	$L__BB10_43;
	ld.shared.u32 	%r172, [%r20+32];
	mov.f32 	%f76, %f36;
$L__BB10_43:
	add.s32 	%r150, %r150, 16;
	add.s32 	%r149, %r149, 16;
	add.s32 	%r148, %r148, 64;
	setp.ne.s32 	%p26, %r150, 0;
	@%p26 bra 	$L__BB10_11;
	add.s32 	%r180, %r149, 1;
$L__BB10_45:
	add.s32 	%r131, %r3, -1;
	and.b32  	%r132, %r131, 15;
	setp.eq.s32 	%p27, %r132, 0;
	@%p27 bra 	$L__BB10_84;
	setp.lt.u32 	%p28, %r8, 7;
	@%p28 bra 	$L__BB10_64;
	shl.b32 	%r134, %r180, 2;
	mov.u32 	%r135, s;
	add.s32 	%r60, %r135, %r134;
	ld.shared.f32 	%f39, [%r60];
	setp.geu.f32 	%p29, %f39, %f76;
	add.s32 	%r61, %r4, %r134;
	@%p29 bra 	$L__BB10_49;
	ld.shared.u32 	%r172, [%r61];
	mov.f32 	%f76, %f39;
$L__BB10_49:
	ld.shared.f32 	%f41, [%r60+4];
	setp.geu.f32 	%p30, %f41, %f76;
	@%p30 bra 	$L__BB10_51;
	ld.shared.u32 	%r172, [%r61+4];
	mov.f32 	%f76, %f41;
$L__BB10_51:
	ld.shared.f32 	%f43, [%r60+8];
	setp.geu.f32 	%p31, %f43, %f76;
	@%p31 bra 	$L__BB10_53;
	ld.shared.u32 	%r172, [%r61+8];
	mov.f32 	%f76, %f43;
$L__BB10_53:
	ld.shared.f32 	%f45, [%r60+12];
	setp.geu.f32 	%p32, %f45, %f76;
	@%p32 bra 	$L__BB10_55;
	ld.shared.u32 	%r172, [%r61+12];
	mov.f32 	%f76, %f45;
$L__BB10_55:
	ld.shared.f32 	%f47, [%r60+16];
	setp.geu.f32 	%p33, %f47, %f76;
	@%p33 bra 	$L__BB10_57;
	ld.shared.u32 	%r172, [%r61+16];
	mov.f32 	%f76, %f47;
$L__BB10_57:
	ld.shared.f32 	%f49, [%r60+20];
	setp.geu.f32 	%p34, %f49, %f76;
	@%p34 bra 	$L__BB10_59;
	ld.shared.u32 	%r172, [%r61+20];
	mov.f32 	%f76, %f49;
$L__BB10_59:
	ld.shared.f32 	%f51, [%r60+24];
	setp.geu.f32 	%p35, %f51, %f76;
	@%p35 bra 	$L__BB10_61;
	ld.shared.u32 	%r172, [%r61+24];
	mov.f32 	%f76, %f51;
$L__BB10_61:
	ld.shared.f32 	%f53, [%r60+28];
	setp.geu.f32 	%p36, %f53, %f76;
	@%p36 bra 	$L__BB10_63;
	ld.shared.u32 	%r172, [%r61+28];
	mov.f32 	%f76, %f53;
$L__BB10_63:
	add.s32 	%r180, %r180, 8;
$L__BB10_64:
	and.b32  	%r137, %r131, 7;
	setp.eq.s32 	%p37, %r137, 0;
	@%p37 bra 	$L__BB10_84;
	setp.lt.u32 	%p38, %r9, 3;
	@%p38 bra 	$L__BB10_75;
	shl.b32 	%r139, %r180, 2;
	mov.u32 	%r140, s;
	add.s32 	%r82, %r140, %r139;
	ld.shared.f32 	%f56, [%r82];
	setp.geu.f32 	%p39, %f56, %f76;
	add.s32 	%r83, %r4, %r139;
	@%p39 bra 	$L__BB10_68;
	ld.shared.u32 	%r172, [%r83];
	mov.f32 	%f76, %f56;
$L__BB10_68:
	ld.shared.f32 	%f58, [%r82+4];
	setp.geu.f32 	%p40, %f58, %f76;
	@%p40 bra 	$L__BB10_70;
	ld.shared.u32 	%r172, [%r83+4];
	mov.f32 	%f76, %f58;
$L__BB10_70:
	ld.shared.f32 	%f60, [%r82+8];
	setp.geu.f32 	%p41, %f60, %f76;
	@%p41 bra 	$L__BB10_72;
	ld.shared.u32 	%r172, [%r83+8];
	mov.f32 	%f76, %f60;
$L__BB10_72:
	ld.shared.f32 	%f62, [%r82+12];
	setp.geu.f32 	%p42, %f62, %f76;
	@%p42 bra 	$L__BB10_74;
	ld.shared.u32 	%r172, [%r83+12];
	mov.f32 	%f76, %f62;
$L__BB10_74:
	add.s32 	%r180, %r180, 4;
$L__BB10_75:
	setp.eq.s32 	%p43, %r10, 0;
	@%p43 bra 	$L__BB10_84;
	shl.b32 	%r141, %r180, 2;
	mov.u32 	%r142, s;
	add.s32 	%r96, %r142, %r141;
	ld.shared.f32 	%f65, [%r96];
	setp.geu.f32 	%p44, %f65, %f76;
	add.s32 	%r97, %r4, %r141;
	@%p44 bra 	$L__BB10_78;
	ld.shared.u32 	%r172, [%r97];
	mov.f32 	%f76, %f65;
$L__BB10_78:
	setp.eq.s32 	%p45, %r10, 1;
	@%p45 bra 	$L__BB10_84;
	ld.shared.f32 	%f67, [%r96+4];
	setp.geu.f32 	%p46, %f67, %f76;
	@%p46 bra 	$L__BB10_81;
	ld.shared.u32 	%r172, [%r97+4];
	mov.f32 	%f76, %f67;
$L__BB10_81:
	setp.eq.s32 	%p47, %r10, 2;
	@%p47 bra 	$L__BB10_84;
	ld.shared.f32 	%f71, [%r96+8];
	setp.geu.f32 	%p48, %f71, %f76;
	@%p48 bra 	$L__BB10_84;
	ld.shared.u32 	%r172, [%r97+8];
$L__BB10_84:
	mul.wide.s32 	%rd12, %r146, 4;
	add.s64 	%rd13, %rd2, %rd12;
	st.global.u32 	[%rd13], %r172;
$L__BB10_85:
	bar.sync 	0;
	add.s32 	%r146, %r146, %r7;
	setp.lt.s32 	%p49, %r146, %r113;
	@%p49 bra 	$L__BB10_2;
	cvta.to.global.u64 	%rd4, %rd5;
$L__BB10_87:
	setp.ge.s32 	%p50, %r1, %r112;
	@%p50 bra 	$L__BB10_90;
	mul.wide.s32 	%rd14, %r192, 4;
	add.s64 	%rd15, %rd2, %rd14;
	ld.global.u32 	%r143, [%rd15];
	mul.lo.s32 	%r106, %r143, %r112;
	mul.lo.s32 	%r107, %r192, %r112;
	mov.u32 	%r193, %r1;
$L__BB10_89:
	add.s32 	%r144, %r193, %r106;
	mul.wide.s32 	%rd16, %r144, 4;
	add.s64 	%rd17, %rd4, %rd16;
	ld.global.f32 	%f72, [%rd17];
	add.s32 	%r145, %r193, %r107;
	mul.wide.s32 	%rd18, %r145, 4;
	add.s64 	%rd19, %rd1, %rd18;
	st.global.f32 	[%rd19], %f72;
	add.s32 	%r193, %r193, %r3;
	setp.lt.s32 	%p51, %r193, %r112;
	@%p51 bra 	$L__BB10_89;
$L__BB10_90:
	add.s32 	%r192, %r192, %r7;
	setp.lt.s32 	%p52, %r192, %r113;
	@%p52 bra 	$L__BB10_87;
$L__BB10_91:
	ret;

}
.func  (.param .b64 func_retval0) __internal_accurate_pow(
	.param .b64 __internal_accurate_pow_param_0,
	.param .b64 __internal_accurate_pow_param_1
)
{
	.reg .pred 	%p<8>;
	.reg .b32 	%r<49>;
	.reg .b32 	%f<3>;
	.reg .b64 	%fd<109>;

	ld.param.f64 	%fd10, [__internal_accurate_pow_param_0];
	ld.param.f64 	%fd11, [__internal_accurate_pow_param_1];
	{
	.reg .b32 %temp; 
	mov.b64 	{%temp, %r46}, %fd10;
	}
	{
	.reg .b32 %temp; 
	mov.b64 	{%r45, %temp}, %fd10;
	}
	shr.u32 	%r47, %r46, 20;
	setp.gt.u32 	%p1, %r46, 1048575;
	@%p1 bra 	$L__BB11_2;
	mul.f64 	%fd12, %fd10, 0d4350000000000000;
	{
	.reg .b32 %temp; 
	mov.b64 	{%temp, %r46}, %fd12;
	}
	{
	.reg .b32 %temp; 
	mov.b64 	{%r45, %temp}, %fd12;
	}
	shr.u32 	%r16, %r46, 20;
	add.s32 	%r47, %r16, -54;
$L__BB11_2:
	add.s32 	%r48, %r47, -1023;
	and.b32  	%r17, %r46, -2146435073;
	or.b32  	%r18, %r17, 1072693248;
	mov.b64 	%fd107, {%r45, %r18};
	setp.lt.u32 	%p2, %r18, 1073127583;
	@%p2 bra 	$L__BB11_4;
	{
	.reg .b32 %temp; 
	mov.b64 	{%r19, %temp}, %fd107;
	}
	{
	.reg .b32 %temp; 
	mov.b64 	{%temp, %r20}, %fd107;
	}
	add.s32 	%r21, %r20, -1048576;
	mov.b64 	%fd107, {%r19, %r21};
	add.s32 	%r48, %r47, -1022;
$L__BB11_4:
	add.f64 	%fd13, %fd107, 0dBFF0000000000000;
	add.f64 	%fd14, %fd107, 0d3FF0000000000000;
	rcp.approx.ftz.f64 	%fd15, %fd14;
	neg.f64 	%fd16, %fd14;
	fma.rn.f64 	%fd17, %fd16, %fd15, 0d3FF0000000000000;
	fma.rn.f64 	%fd18, %fd17, %fd17, %fd17;
	fma.rn.f64 	%fd19, %fd18, %fd15, %fd15;
	mul.f64 	%fd20, %fd13, %fd19;
	fma.rn.f64 	%fd21, %fd13, %fd19, %fd20;
	mul.f64 	%fd22, %fd21, %fd21;
	fma.rn.f64 	%fd23, %fd22, 0d3EB0F5FF7D2CAFE2, 0d3ED0F5D241AD3B5A;
	fma.rn.f64 	%fd24, %fd23, %fd22, 0d3EF3B20A75488A3F;
	fma.rn.f64 	%fd25, %fd24, %fd22, 0d3F1745CDE4FAECD5;
	fma.rn.f64 	%fd26, %fd25, %fd22, 0d3F3C71C7258A578B;
	fma.rn.f64 	%fd27, %fd26, %fd22, 0d3F6249249242B910;
	fma.rn.f64 	%fd28, %fd27, %fd22, 0d3F89999999999DFB;
	sub.f64 	%fd29, %fd13, %fd21;
	add.f64 	%fd30, %fd29, %fd29;
	neg.f64 	%fd31, %fd21;
	fma.rn.f64 	%fd32, %fd31, %fd13, %fd30;
	mul.f64 	%fd33, %fd19, %fd32;
	fma.rn.f64 	%fd34, %fd22, %fd28, 0d3FB5555555555555;
	mov.f64 	%fd35, 0d3FB5555555555555;
	sub.f64 	%fd36, %fd35, %fd34;
	fma.rn.f64 	%fd37, %fd22, %fd28, %fd36;
	add.f64 	%fd38, %fd37, 0dBC46A4CB00B9E7B0;
	add.f64 	%fd39, %fd34, %fd38;
	sub.f64 	%fd40, %fd34, %fd39;
	add.f64 	%fd41, %fd38, %fd40;
	mul.rn.f64 	%fd42, %fd21, %fd21;
	neg.f64 	%fd43, %fd42;
	fma.rn.f64 	%fd44, %fd21, %fd21, %fd43;
	{
	.reg .b32 %temp; 
	mov.b64 	{%r22, %temp}, %fd33;
	}
	{
	.reg .b32 %temp; 
	mov.b64 	{%temp, %r23}, %fd33;
	}
	add.s32 	%r24, %r23, 1048576;
	mov.b64 	%fd45, {%r22, %r24};
	fma.rn.f64 	%fd46, %fd21, %fd45, %fd44;
	mul.rn.f64 	%fd47, %fd42, %fd21;
	neg.f64 	%fd48, %fd47;
	fma.rn.f64 	%fd49, %fd42, %fd21, %fd48;
	fma.rn.f64 	%fd50, %fd42, %fd33, %fd49;
	fma.rn.f64 	%fd51, %fd46, %fd21, %fd50;
	mul.rn.f64 	%fd52, %fd39, %fd47;
	neg.f64 	%fd53, %fd52;
	fma.rn.f64 	%fd54, %fd39, %fd47, %fd53;
	fma.rn.f64 	%fd55, %fd39, %fd51, %fd54;
	fma.rn.f64 	%fd56, %fd41, %fd47, %fd55;
	add.f64 	%fd57, %fd52, %fd56;
	sub.f64 	%fd58, %fd52, %fd57;
	add.f64 	%fd59, %fd56, %fd58;
	add.f64 	%fd60, %fd21, %fd57;
	sub.f64 	%fd61, %fd21, %fd60;
	add.f64 	%fd62, %fd57, %fd61;
	add.f64 	%fd63, %fd59, %fd62;
	add.f64 	%fd64, %fd33, %fd63;
	add.f64 	%fd65, %fd60, %fd64;
	sub.f64 	%fd66, %fd60, %fd65;
	add.f64 	%fd67, %fd64, %fd66;
	xor.b32  	%r25, %r48, -2147483648;
	mov.b32 	%r26, 1127219200;
	mov.b64 	%fd68, {%r25, %r26};
	mov.b32 	%r27, -2147483648;
	mov.b64 	%fd69, {%r27, %r26};
	sub.f64 	%fd70, %fd68, %fd69;
	fma.rn.f64 	%fd71, %fd70, 0d3FE62E42FEFA39EF, %fd65;
	fma.rn.f64 	%fd72, %fd70, 0dBFE62E42FEFA39EF, %fd71;
	sub.f64 	%fd73, %fd72, %fd65;
	sub.f64 	%fd74, %fd67, %fd73;
	fma.rn.f64 	%fd75, %fd70, 0d3C7ABC9E3B39803F, %fd74;
	add.f64 	%fd76, %fd71, %fd75;
	sub.f64 	%fd77, %fd71, %fd76;
	add.f64 	%fd78, %fd75, %fd77;
	{
	.reg .b32 %temp; 
	mov.b64 	{%temp, %r28}, %fd11;
	}
	{
	.reg .b32 %temp; 
	mov.b64 	{%r29, %temp}, %fd11;
	}
	shl.b32 	%r30, %r28, 1;
	setp.gt.u32 	%p3, %r30, -33554433;
	and.b32  	%r31, %r28, -15728641;
	selp.b32 	%r32, %r31, %r28, %p3;
	mov.b64 	%fd79, {%r29, %r32};
	mul.rn.f64 	%fd80, %fd76, %fd79;
	neg.f64 	%fd81, %fd80;
	fma.rn.f64 	%fd82, %fd76, %fd79, %fd81;
	fma.rn.f64 	%fd83, %fd78, %fd79, %fd82;
	add.f64 	%fd4, %fd80, %fd83;
	sub.f64 	%fd84, %fd80, %fd4;
	add.f64 	%fd5, %fd83, %fd84;
	fma.rn.f64 	%fd85, %fd4, 0d3FF71547652B82FE, 0d4338000000000000;
	{
	.reg .b32 %temp; 
	mov.b64 	{%r13, %temp}, %fd85;
	}
	mov.f64 	%fd86, 0dC338000000000000;
	add.rn.f64 	%fd87, %fd85, %fd86;
	fma.rn.f64 	%fd88, %fd87, 0dBFE62E42FEFA39EF, %fd4;
	fma.rn.f64 	%fd89, %fd87, 0dBC7ABC9E3B39803F, %fd88;
	fma.rn.f64 	%fd90, %fd89, 0d3E5ADE1569CE2BDF, 0d3E928AF3FCA213EA;
	fma.rn.f64 	%fd91, %fd90, %fd89, 0d3EC71DEE62401315;
	fma.rn.f64 	%fd92, %fd91, %fd89, 0d3EFA01997C89EB71;
	fma.rn.f64 	%fd93, %fd92, %fd89, 0d3F2A01A014761F65;
	fma.rn.f64 	%fd94, %fd93, %fd89, 0d3F56C16C1852B7AF;
	fma.rn.f64 	%fd95, %fd94, %fd89, 0d3F81111111122322;
	fma.rn.f64 	%fd96, %fd95, %fd89, 0d3FA55555555502A1;
	fma.rn.f64 	%fd97, %fd96, %fd89, 0d3FC5555555555511;
	fma.rn.f64 	%fd98, %fd97, %fd89, 0d3FE000000000000B;
	fma.rn.f64 	%fd99, %fd98, %fd89, 0d3FF0000000000000;
	fma.rn.f64 	%fd100, %fd99, %fd89, 0d3FF0000000000000;
	{
	.reg .b32 %temp; 
	mov.b64 	{%r14, %temp}, %fd100;
	}
	{
	.reg .b32 %temp; 
	mov.b64 	{%temp, %r15}, %fd100;
	}
	shl.b32 	%r33, %r13, 20;
	add.s32 	%r34, %r33, %r15;
	mov.b64 	%fd108, {%r14, %r34};
	{
	.reg .b32 %temp; 
	mov.b64 	{%temp, %r35}, %fd4;
	}
	mov.b32 	%f2, %r35;
	abs.f32 	%f1, %f2;
	setp.lt.f32 	%p4, %f1, 0f4086232B;
	@%p4 bra 	$L__BB11_7;
	setp.lt.f64 	%p5, %fd4, 0d0000000000000000;
	add.f64 	%fd101, %fd4, 0d7FF0000000000000;
	selp.f64 	%fd108, 0d0000000000000000, %fd101, %p5;
	setp.geu.f32 	%p6, %f1, 0f40874800;
	@%p6 bra 	$L__BB11_7;
	shr.u32 	%r36, %r13, 31;
	add.s32 	%r37, %r13, %r36;
	shr.s32 	%r38, %r37, 1;
	shl.b32 	%r39, %r38, 20;
	add.s32 	%r40, %r15, %r39;
	mov.b64 	%fd102, {%r14, %r40};
	sub.s32 	%r41, %r13, %r38;
	shl.b32 	%r42, %r41, 20;
	add.s32 	%r43, %r42, 1072693248;
	mov.b32 	%r44, 0;
	mov.b64 	%fd103, {%r44, %r43};
	mul.f64 	%fd108, %fd103, %fd102;
$L__BB11_7:
	abs.f64 	%fd104, %fd108;
	setp.eq.f64 	%p7, %fd104, 0d7FF0000000000000;
	fma.rn.f64 	%fd105, %fd108, %fd5, %fd108;
	selp.f64 	%fd106, %fd108, %fd105, %p7;
	st.param.f64 	[func_retval0], %fd106;
	ret;

}


// ===== COMPILED SASS (sm_100) =====

	.target	sm_100

	.elftype	@"ET_EXEC"


//--------------------- .note.nv.tkinfo           --------------------------
	.section	.note.nv.tkinfo,"",@"SHT_NOTE"
	.sectionflags	@"SHF_NOTE_NV_TKINFO"
	.tkinfo
        /*0018*/ 	.word	0x00000002
        /*0030*/ 	.string	""
        /*0030*/ 	.string	"ptxas"
        /*0030*/ 	.string	"Cuda compilation tools, release 13.0, V13.0.88"
        /*0030*/ 	.string	"Build cuda_13.0.r13.0/compiler.36424714_0"
        /*0030*/ 	.string	"-arch sm_100 -m 64 "



//--------------------- .note.nv.cuinfo           --------------------------
	.section	.note.nv.cuinfo,"",@"SHT_NOTE"
	.sectionflags	@"SHF_NOTE_NV_CUINFO"
        /*0018*/ 	.short	0x0002
        /*001a*/ 	.short	0x0064
        /*001c*/ 	.short	0x0082
	.zero		2


//--------------------- .nv.info                  --------------------------
	.section	.nv.info,"",@"SHT_CUDA_INFO"
	.align	4


	//----- nvinfo : EIATTR_REGCOUNT
	.align		4
        /*0000*/ 	.byte	0x04, 0x2f
        /*0002*/ 	.short	(.L_5 - .L_4)
	.align		4
.L_4:
        /*0004*/ 	.word	index@(_Z17_htod_print_arrayPii)
        /*0008*/ 	.word	0x0000001e


	//----- nvinfo : EIATTR_FRAME_SIZE
	.align		4
.L_5:
        /*000c*/ 	.byte	0x04, 0x11
        /*000e*/ 	.short	(.L_7 - .L_6)
	.align		4
.L_6:
        /*0010*/ 	.word	index@(_Z17_htod_print_arrayPii)
        /*0014*/ 	.word	0x00000008


	//----- nvinfo : EIATTR_REGCOUNT
	.align		4
.L_7:
        /*0018*/ 	.byte	0x04, 0x2f
        /*001a*/ 	.short	(.L_9 - .L_8)
	.align		4
.L_8:
        /*001c*/ 	.word	index@(_Z17_htod_print_arrayPfi)
        /*0020*/ 	.word	0x0000001e


	//----- nvinfo : EIATTR_FRAME_SIZE
	.align		4
.L_9:
        /*0024*/ 	.byte	0x04, 0x11
        /*0026*/ 	.short	(.L_11 - .L_10)
	.align		4
.L_10:
        /*0028*/ 	.word	index@(_Z17_htod_print_arrayPfi)
        /*002c*/ 	.word	0x00000008


	//----- nvinfo : EIATTR_REGCOUNT
	.align		4
.L_11:
        /*0030*/ 	.byte	0x04, 0x2f
        /*0032*/ 	.short	(.L_13 - .L_12)
	.align		4
.L_12:
        /*0034*/ 	.word	index@(_Z17_cuda_dtod_memcpyPfS_i)
        /*0038*/ 	.word	0x0000000e


	//----- nvinfo : EIATTR_FRAME_SIZE
	.align		4
.L_13:
        /*003c*/ 	.byte	0x04, 0x11
        /*003e*/ 	.short	(.L_15 - .L_14)
	.align		4
.L_14:
        /*0040*/ 	.word	index@(_Z17_cuda_dtod_memcpyPfS_i)
        /*0044*/ 	.word	0x00000000


	//----- nvinfo : EIATTR_REGCOUNT
	.align		4
.L_15:
        /*0048*/ 	.byte	0x04, 0x2f
        /*004a*/ 	.short	(.L_17 - .L_16)
	.align		4
.L_16:
        /*004c*/ 	.word	index@(_Z17_cuda_dtod_memcpyPiS_i)
        /*0050*/ 	.word	0x0000000e


	//----- nvinfo : EIATTR_FRAME_SIZE
	.align		4
.L_17:
        /*0054*/ 	.byte	0x04, 0x11
        /*0056*/ 	.short	(.L_19 - .L_18)
	.align		4
.L_18:
        /*0058*/ 	.word	index@(_Z17_cuda_dtod_memcpyPiS_i)
        /*005c*/ 	.word	0x00000000


	//----- nvinfo : EIATTR_REGCOUNT
	.align		4
.L_19:
        /*0060*/ 	.byte	0x04, 0x2f
        /*0062*/ 	.short	(.L_21 - .L_20)
	.align		4
.L_20:
        /*0064*/ 	.word	index@(_Z13_arrays_equalPiS_iPb)
        /*0068*/ 	.word	0x0000000e


	//----- nvinfo : EIATTR_FRAME_SIZE
	.align		4
.L_21:
        /*006c*/ 	.byte	0x04, 0x11
        /*006e*/ 	.short	(.L_23 - .L_22)
	.align		4
.L_22:
        /*0070*/ 	.word	index@(_Z13_arrays_equalPiS_iPb)
        /*0074*/ 	.word	0x00000000


	//----- nvinfo : EIATTR_REGCOUNT
	.align		4
.L_23:
        /*0078*/ 	.byte	0x04, 0x2f
        /*007a*/ 	.short	(.L_25 - .L_24)
	.align		4
.L_24:
        /*007c*/ 	.word	index@(_Z13_arrays_equalPfS_iPb)
        /*0080*/ 	.word	0x0000000e


	//----- nvinfo : EIATTR_FRAME_SIZE
	.align		4
.L_25:
        /*0084*/ 	.byte	0x04, 0x11
        /*0086*/ 	.short	(.L_27 - .L_26)
	.align		4
.L_26:
        /*0088*/ 	.word	index@(_Z13_arrays_equalPfS_iPb)
        /*008c*/ 	.word	0x00000000


	//----- nvinfo : EIATTR_REGCOUNT
	.align		4
.L_27:
        /*0090*/ 	.byte	0x04, 0x2f
        /*0092*/ 	.short	(.L_29 - .L_28)
	.align		4
.L_28:
        /*0094*/ 	.word	index@(_Z15classify_pointsPfS_Piiiiiif)
        /*0098*/ 	.word	0x0000001f


	//----- nvinfo : EIATTR_FRAME_SIZE
	.align		4
.L_29:
        /*009c*/ 	.byte	0x04, 0x11
        /*009e*/ 	.short	(.L_31 - .L_30)
	.align		4
.L_30:
        /*00a0*/ 	.word	index@(_Z15classify_pointsPfS_Piiiiiif)
        /*00a4*/ 	.word	0x00000000


	//----- nvinfo : EIATTR_REGCOUNT
	.align		4
.L_31:
        /*00a8*/ 	.byte	0x04, 0x2f
        /*00aa*/ 	.short	(.L_33 - .L_32)
	.align		4
.L_32:
        /*00ac*/ 	.word	index@(_Z28ref_avg_dist_to_self_clusterPfS_PiS0_iiii)
        /*00b0*/ 	.word	0x00000028


	//----- nvinfo : EIATTR_FRAME_SIZE
	.align		4
.L_33:
        /*00b4*/ 	.byte	0x04, 0x11
        /*00b6*/ 	.short	(.L_35 - .L_34)
	.align		4
.L_34:
        /*00b8*/ 	.word	index@($_Z28ref_avg_dist_to_self_clusterPfS_PiS0_iiii$__internal_accurate_pow)
        /*00bc*/ 	.word	0x00000000


	//----- nvinfo : EIATTR_FRAME_SIZE
	.align		4
.L_35:
        /*00c0*/ 	.byte	0x04, 0x11
        /*00c2*/ 	.short	(.L_37 - .L_36)
	.align		4
.L_36:
        /*00c4*/ 	.word	index@(_Z28ref_avg_dist_to_self_clusterPfS_PiS0_iiii)
        /*00c8*/ 	.word	0x00000000


	//----- nvinfo : EIATTR_REGCOUNT
	.align		4
.L_37:
        /*00cc*/ 	.byte	0x04, 0x2f
        /*00ce*/ 	.short	(.L_39 - .L_38)
	.align		4
.L_38:
        /*00d0*/ 	.word	index@(_Z24avg_dist_to_self_clusterPfS_PiS0_iiiii)
        /*00d4*/ 	.word	0x00000020


	//----- nvinfo : EIATTR_FRAME_SIZE
	.align		4
.L_39:
        /*00d8*/ 	.byte	0x04, 0x11
        /*00da*/ 	.short	(.L_41 - .L_40)
	.align		4
.L_40:
        /*00dc*/ 	.word	index@($__internal_0_$__cuda_sm20_sqrt_rn_f32_slowpath)
        /*00e0*/ 	.word	0x00000000


	//----- nvinfo : EIATTR_FRAME_SIZE
	.align		4
.L_41:
        /*00e4*/ 	.byte	0x04, 0x11
        /*00e6*/ 	.short	(.L_43 - .L_42)
	.align		4
.L_42:
        /*00e8*/ 	.word	index@(_Z24avg_dist_to_self_clusterPfS_PiS0_iiiii)
        /*00ec*/ 	.word	0x00000000


	//----- nvinfo : EIATTR_REGCOUNT
	.align		4
.L_43:
        /*00f0*/ 	.byte	0x04, 0x2f
        /*00f2*/ 	.short	(.L_45 - .L_44)
	.align		4
.L_44:
        /*00f4*/ 	.word	index@(_Z23ref_select_new_clustersPfS_PiS0_iiiif)
        /*00f8*/ 	.word	0x00000016


	//----- nvinfo : EIATTR_FRAME_SIZE
	.align		4
.L_45:
        /*00fc*/ 	.byte	0x04, 0x11
        /*00fe*/ 	.short	(.L_47 - .L_46)
	.align		4
.L_46:
        /*0100*/ 	.word	index@(_Z23ref_select_new_clustersPfS_PiS0_iiiif)
        /*0104*/ 	.word	0x00000000


	//----- nvinfo : EIATTR_REGCOUNT
	.align		4
.L_47:
        /*0108*/ 	.byte	0x04, 0x2f
        /*010a*/ 	.short	(.L_49 - .L_48)
	.align		4
.L_48:
        /*010c*/ 	.word	index@(_Z19select_new_clustersPfS_PiS0_iiiif)
        /*0110*/ 	.word	0x00000014


	//----- nvinfo : EIATTR_FRAME_SIZE
	.align		4
.L_49:
        /*0114*/ 	.byte	0x04, 0x11
        /*0116*/ 	.short	(.L_51 - .L_50)
	.align		4
.L_50:
        /*0118*/ 	.word	index@(_Z19select_new_clustersPfS_PiS0_iiiif)
        /*011c*/ 	.word	0x00000000


	//----- nvinfo : EIATTR_MIN_STACK_SIZE
	.align		4
.L_51:
        /*0120*/ 	.byte	0x04, 0x12
        /*0122*/ 	.short	(.L_53 - .L_52)
	.align		4
.L_52:
        /*0124*/ 	.word	index@(_Z19select_new_clustersPfS_PiS0_iiiif)
        /*0128*/ 	.word	0x00000000


	//----- nvinfo : EIATTR_MIN_STACK_SIZE
	.align		4
.L_53:
        /*012c*/ 	.byte	0x04, 0x12
        /*012e*/ 	.short	(.L_55 - .L_54)
	.align		4
.L_54:
        /*0130*/ 	.word	index@(_Z23ref_select_new_clustersPfS_PiS0_iiiif)
        /*0134*/ 	.word	0x00000000


	//----- nvinfo : EIATTR_MIN_STACK_SIZE
	.align		4
.L_55:
        /*0138*/ 	.byte	0x04, 0x12
        /*013a*/ 	.short	(.L_57 - .L_56)
	.align		4
.L_56:
        /*013c*/ 	.word	index@(_Z24avg_dist_to_self_clusterPfS_PiS0_iiiii)
        /*0140*/ 	.word	0x00000000


	//----- nvinfo : EIATTR_MIN_STACK_SIZE
	.align		4
.L_57:
        /*0144*/ 	.byte	0x04, 0x12
        /*0146*/ 	.short	(.L_59 - .L_58)
	.align		4
.L_58:
        /*0148*/ 	.word	index@(_Z28ref_avg_dist_to_self_clusterPfS_PiS0_iiii)
        /*014c*/ 	.word	0x00000000


	//----- nvinfo : EIATTR_MIN_STACK_SIZE
	.align		4
.L_59:
        /*0150*/ 	.byte	0x04, 0x12
        /*0152*/ 	.short	(.L_61 - .L_60)
	.align		4
.L_60:
        /*0154*/ 	.word	index@(_Z15classify_pointsPfS_Piiiiiif)
        /*0158*/ 	.word	0x00000000


	//----- nvinfo : EIATTR_MIN_STACK_SIZE
	.align		4
.L_61:
        /*015c*/ 	.byte	0x04, 0x12
        /*015e*/ 	.short	(.L_63 - .L_62)
	.align		4
.L_62:
        /*0160*/ 	.word	index@(_Z13_arrays_equalPfS_iPb)
        /*0164*/ 	.word	0x00000000


	//----- nvinfo : EIATTR_MIN_STACK_SIZE
	.align		4
.L_63:
        /*0168*/ 	.byte	0x04, 0x12
        /*016a*/ 	.short	(.L_65 - .L_64)
	.align		4
.L_64:
        /*016c*/ 	.word	index@(_Z13_arrays_equalPiS_iPb)
        /*0170*/ 	.word	0x00000000


	//----- nvinfo : EIATTR_MIN_STACK_SIZE
	.align		4
.L_65:
        /*0174*/ 	.byte	0x04, 0x12
        /*0176*/ 	.short	(.L_67 - .L_66)
	.align		4
.L_66:
        /*0178*/ 	.word	index@(_Z17_cuda_dtod_memcpyPiS_i)
        /*017c*/ 	.word	0x00000000


	//----- nvinfo : EIATTR_MIN_STACK_SIZE
	.align		4
.L_67:
        /*0180*/ 	.byte	0x04, 0x12
        /*0182*/ 	.short	(.L_69 - .L_68)
	.align		4
.L_68:
        /*0184*/ 	.word	index@(_Z17_cuda_dtod_memcpyPfS_i)
        /*0188*/ 	.word	0x00000000


	//----- nvinfo : EIATTR_MIN_STACK_SIZE
	.align		4
.L_69:
        /*018c*/ 	.byte	0x04, 0x12
        /*018e*/ 	.short	(.L_71 - .L_70)
	.align		4
.L_70:
        /*0190*/ 	.word	index@(_Z17_htod_print_arrayPfi)
        /*0194*/ 	.word	0x00000008


	//----- nvinfo : EIATTR_MIN_STACK_SIZE
	.align		4
.L_71:
        /*0198*/ 	.byte	0x04, 0x12
        /*019a*/ 	.short	(.L_73 - .L_72)
	.align		4
.L_72:
        /*019c*/ 	.word	index@(_Z17_htod_print_arrayPii)
        /*01a0*/ 	.word	0x00000008
.L_73:


//--------------------- .nv.compat                --------------------------
	.section	.nv.compat,"",@"SHT_CUDA_COMPAT_INFO"
	.align	4
        /*0000*/ 	.byte	0x02, 0x09, 0x00, 0x00, 0x02, 0x02, 0x01, 0x00, 0x02, 0x05, 0x05, 0x00, 0x03, 0x07, 0x01, 0x01
        /*0010*/ 	.byte	0x02, 0x03, 0x00, 0x00, 0x02, 0x06, 0x01, 0x00, 0x04, 0x0b, 0x08, 0x00, 0x01, 0x00, 0x00, 0x00
        /*0020*/ 	.byte	0x00, 0x00, 0x00, 0x00


//--------------------- .nv.info._Z19select_new_clustersPfS_PiS0_iiiif --------------------------
	.section	.nv.info._Z19select_new_clustersPfS_PiS0_iiiif,"",@"SHT_CUDA_INFO"
	.sectionflags	@""
	.align	4


	//----- nvinfo : EIATTR_CUDA_API_VERSION
	.align		4
        /*0000*/ 	.byte	0x04, 0x37
        /*0002*/ 	.short	(.L_75 - .L_74)
.L_74:
        /*0004*/ 	.word	0x00000082


	//----- nvinfo : EIATTR_KPARAM_INFO
	.align		4
.L_75:
        /*0008*/ 	.byte	0x04, 0x17
        /*000a*/ 	.short	(.L_77 - .L_76)
.L_76:
        /*000c*/ 	.word	0x00000000
        /*0010*/ 	.short	0x0008
        /*0012*/ 	.short	0x0030
        /*0014*/ 	.byte	0x00, 0xf0, 0x11, 0x00


	//----- nvinfo : EIATTR_KPARAM_INFO
	.align		4
.L_77:
        /*0018*/ 	.byte	0x04, 0x17
        /*001a*/ 	.short	(.L_79 - .L_78)
.L_78:
        /*001c*/ 	.word	0x00000000
        /*0020*/ 	.short	0x0007
        /*0022*/ 	.short	0x002c
        /*0024*/ 	.byte	0x00, 0xf0, 0x11, 0x00


	//----- nvinfo : EIATTR_KPARAM_INFO
	.align		4
.L_79:
        /*0028*/ 	.byte	0x04, 0x17
        /*002a*/ 	.short	(.L_81 - .L_80)
.L_80:
        /*002c*/ 	.word	0x00000000
        /*0030*/ 	.short	0x0006
        /*0032*/ 	.short	0x0028
        /*0034*/ 	.byte	0x00, 0xf0, 0x11, 0x00


	//----- nvinfo : EIATTR_KPARAM_INFO
	.align		4
.L_81:
        /*0038*/ 	.byte	0x04, 0x17
        /*003a*/ 	.short	(.L_83 - .L_82)
.L_82:
        /*003c*/ 	.word	0x00000000
        /*0040*/ 	.short	0x0005
        /*0042*/ 	.short	0x0024
        /*0044*/ 	.byte	0x00, 0xf0, 0x11, 0x00


	//----- nvinfo : EIATTR_KPARAM_INFO
	.align		4
.L_83:
        /*0048*/ 	.byte	0x04, 0x17
        /*004a*/ 	.short	(.L_85 - .L_84)
.L_84:
        /*004c*/ 	.word	0x00000000
        /*0050*/ 	.short	0x0004
        /*0052*/ 	.short	0x0020
        /*0054*/ 	.byte	0x00, 0xf0, 0x11, 0x00


	//----- nvinfo : EIATTR_KPARAM_INFO
	.align		4
.L_85:
        /*0058*/ 	.byte	0x04, 0x17
        /*005a*/ 	.short	(.L_87 - .L_86)
.L_86:
        /*005c*/ 	.word	0x00000000
        /*0060*/ 	.short	0x0003
        /*0062*/ 	.short	0x0018
        /*0064*/ 	.byte	0x00, 0xf5, 0x21, 0x00


	//----- nvinfo : EIATTR_KPARAM_INFO
	.align		4
.L_87:
        /*0068*/ 	.byte	0x04, 0x17
        /*006a*/ 	.short	(.L_89 - .L_88)
.L_88:
        /*006c*/ 	.word	0x00000000
        /*0070*/ 	.short	0x0002
        /*0072*/ 	.short	0x0010
        /*0074*/ 	.byte	0x00, 0xf5, 0x21, 0x00


	//----- nvinfo : EIATTR_KPARAM_INFO
	.align		4
.L_89:
        /*0078*/ 	.byte	0x04, 0x17
        /*007a*/ 	.short	(.L_91 - .L_90)
.L_90:
        /*007c*/ 	.word	0x00000000
        /*0080*/ 	.short	0x0001
        /*0082*/ 	.short	0x0008
        /*0084*/ 	.byte	0x00, 0xf5, 0x21, 0x00


	//----- nvinfo : EIATTR_KPARAM_INFO
	.align		4
.L_91:
        /*0088*/ 	.byte	0x04, 0x17
        /*008a*/ 	.short	(.L_93 - .L_92)
.L_92:
        /*008c*/ 	.word	0x00000000
        /*0090*/ 	.short	0x0000
        /*0092*/ 	.short	0x0000
        /*0094*/ 	.byte	0x00, 0xf5, 0x21, 0x00


	//----- nvinfo : EIATTR_SPARSE_MMA_MASK
	.align		4
.L_93:
        /*0098*/ 	.byte	0x03, 0x50
        /*009a*/ 	.short	0x0000


	//----- nvinfo : EIATTR_MAXREG_COUNT
	.align		4
        /*009c*/ 	.byte	0x03, 0x1b
        /*009e*/ 	.short	0x00ff


	//----- nvinfo : EIATTR_NUM_BARRIERS
	.align		4
        /*00a0*/ 	.byte	0x02, 0x4c
        /*00a2*/ 	.byte	0x01
	.zero		1


	//----- nvinfo : EIATTR_MERCURY_ISA_VERSION
	.align		4
        /*00a4*/ 	.byte	0x03, 0x5f
        /*00a6*/ 	.short	0x0101


	//----- nvinfo : EIATTR_UNUSED_LOAD_BYTE_OFFSET
	.align		4
        /*00a8*/ 	.byte	0x04, 0x44
        /*00aa*/ 	.short	(.L_95 - .L_94)


	//   ....[0]....
.L_94:
        /*00ac*/ 	.word	0x00000490
        /*00b0*/ 	.word	0x0000fff0


	//----- nvinfo : EIATTR_VRC_CTA_INIT_COUNT
	.align		4
.L_95:
        /*00b4*/ 	.byte	0x02, 0x4a
	.zero		1
	.zero		1


	//----- nvinfo : EIATTR_EXIT_INSTR_OFFSETS
	.align		4
        /*00b8*/ 	.byte	0x04, 0x1c
        /*00ba*/ 	.short	(.L_97 - .L_96)


	//   ....[0]....
.L_96:
        /*00bc*/ 	.word	0x00000040


	//   ....[1]....
        /*00c0*/ 	.word	0x00000ff0


	//----- nvinfo : EIATTR_CRS_STACK_SIZE
	.align		4
.L_97:
        /*00c4*/ 	.byte	0x04, 0x1e
        /*00c6*/ 	.short	(.L_99 - .L_98)
.L_98:
        /*00c8*/ 	.word	0x00000000


	//----- nvinfo : EIATTR_CBANK_PARAM_SIZE
	.align		4
.L_99:
        /*00cc*/ 	.byte	0x03, 0x19
        /*00ce*/ 	.short	0x0034


	//----- nvinfo : EIATTR_PARAM_CBANK
	.align		4
        /*00d0*/ 	.byte	0x04, 0x0a
        /*00d2*/ 	.short	(.L_101 - .L_100)
	.align		4
.L_100:
        /*00d4*/ 	.word	index@(.nv.constant0._Z19select_new_clustersPfS_PiS0_iiiif)
        /*00d8*/ 	.short	0x0380
        /*00da*/ 	.short	0x0034


	//----- nvinfo : EIATTR_SW_WAR
	.align		4
.L_101:
        /*00dc*/ 	.byte	0x04, 0x36
        /*00de*/ 	.short	(.L_103 - .L_102)
.L_102:
        /*00e0*/ 	.word	0x00000008
.L_103:


//--------------------- .nv.info._Z23ref_select_new_clustersPfS_PiS0_iiiif --------------------------
	.section	.nv.info._Z23ref_select_new_clustersPfS_PiS0_iiiif,"",@"SHT_CUDA_INFO"
	.sectionflags	@""
	.align	4


	//----- nvinfo : EIATTR_CUDA_API_VERSION
	.align		4
        /*0000*/ 	.byte	0x04, 0x37
        /*0002*/ 	.short	(.L_105 - .L_104)
.L_104:
        /*0004*/ 	.word	0x00000082


	//----- nvinfo : EIATTR_KPARAM_INFO
	.align		4
.L_105:
        /*0008*/ 	.byte	0x04, 0x17
        /*000a*/ 	.short	(.L_107 - .L_106)
.L_106:
        /*000c*/ 	.word	0x00000000
        /*0010*/ 	.short	0x0008
        /*0012*/ 	.short	0x0030
        /*0014*/ 	.byte	0x00, 0xf0, 0x11, 0x00


	//----- nvinfo : EIATTR_KPARAM_INFO
	.align		4
.L_107:
        /*0018*/ 	.byte	0x04, 0x17
        /*001a*/ 	.short	(.L_109 - .L_108)
.L_108:
        /*001c*/ 	.word	0x00000000
        /*0020*/ 	.short	0x0007
        /*0022*/ 	.short	0x002c
        /*0024*/ 	.byte	0x00, 0xf0, 0x11, 0x00


	//----- nvinfo : EIATTR_KPARAM_INFO
	.align		4
.L_109:
        /*0028*/ 	.byte	0x04, 0x17
        /*002a*/ 	.short	(.L_111 - .L_110)
.L_110:
        /*002c*/ 	.word	0x00000000
        /*0030*/ 	.short	0x0006
        /*0032*/ 	.short	0x0028
        /*0034*/ 	.byte	0x00, 0xf0, 0x11, 0x00


	//----- nvinfo : EIATTR_KPARAM_INFO
	.align		4
.L_111:
        /*0038*/ 	.byte	0x04, 0x17
        /*003a*/ 	.short	(.L_113 - .L_112)
.L_112:
        /*003c*/ 	.word	0x00000000
        /*0040*/ 	.short	0x0005
        /*0042*/ 	.short	0x0024
        /*0044*/ 	.byte	0x00, 0xf0, 0x11, 0x00


	//----- nvinfo : EIATTR_KPARAM_INFO
	.align		4
.L_113:
        /*0048*/ 	.byte	0x04, 0x17
        /*004a*/ 	.short	(.L_115 - .L_114)
.L_114:
        /*004c*/ 	.word	0x00000000
        /*0050*/ 	.short	0x0004
        /*0052*/ 	.short	0x0020
        /*0054*/ 	.byte	0x00, 0xf0, 0x11, 0x00


	//----- nvinfo : EIATTR_KPARAM_INFO
	.align		4
.L_115:
        /*0058*/ 	.byte	0x04, 0x17
        /*005a*/ 	.short	(.L_117 - .L_116)
.L_116:
        /*005c*/ 	.word	0x00000000
        /*0060*/ 	.short	0x0003
        /*0062*/ 	.short	0x0018
        /*0064*/ 	.byte	0x00, 0xf5, 0x21, 0x00


	//----- nvinfo : EIATTR_KPARAM_INFO
	.align		4
.L_117:
        /*0068*/ 	.byte	0x04, 0x17
        /*006a*/ 	.short	(.L_119 - .L_118)
.L_118:
        /*006c*/ 	.word	0x00000000
        /*0070*/ 	.short	0x0002
        /*0072*/ 	.short	0x0010
        /*0074*/ 	.byte	0x00, 0xf5, 0x21, 0x00


	//----- nvinfo : EIATTR_KPARAM_INFO
	.align		4
.L_119:
        /*0078*/ 	.byte	0x04, 0x17
        /*007a*/ 	.short	(.L_121 - .L_120)
.L_120:
        /*007c*/ 	.word	0x00000000
        /*0080*/ 	.short	0x0001
        /*0082*/ 	.short	0x0008
        /*0084*/ 	.byte	0x00, 0xf5, 0x21, 0x00


	//----- nvinfo : EIATTR_KPARAM_INFO
	.align		4
.L_121:
        /*0088*/ 	.byte	0x04, 0x17
        /*008a*/ 	.short	(.L_123 - .L_122)
.L_122:
        /*008c*/ 	.word	0x00000000
        /*0090*/ 	.short	0x0000
        /*0092*/ 	.short	0x0000
        /*0094*/ 	.byte	0x00, 0xf5, 0x21, 0x00


	//----- nvinfo : EIATTR_SPARSE_MMA_MASK
	.align		4
.L_123:
        /*0098*/ 	.byte	0x03, 0x50
        /*009a*/ 	.short	0x0000


	//----- nvinfo : EIATTR_MAXREG_COUNT
	.align		4
        /*009c*/ 	.byte	0x03, 0x1b
        /*009e*/ 	.short	0x00ff


	//----- nvinfo : EIATTR_MERCURY_ISA_VERSION
	.align		4
        /*00a0*/ 	.byte	0x03, 0x5f
        /*00a2*/ 	.short	0x0101


	//----- nvinfo : EIATTR_VRC_CTA_INIT_COUNT
	.align		4
        /*00a4*/ 	.byte	0x02, 0x4a
	.zero		1
	.zero		1


	//----- nvinfo : EIATTR_EXIT_INSTR_OFFSETS
	.align		4
        /*00a8*/ 	.byte	0x04, 0x1c
        /*00aa*/ 	.short	(.L_125 - .L_124)


	//   ....[0]....
.L_124:
        /*00ac*/ 	.word	0x00000040


	//   ....[1]....
        /*00b0*/ 	.word	0x00000970


	//   ....[2]....
        /*00b4*/ 	.word	0x00001340


	//----- nvinfo : EIATTR_CBANK_PARAM_SIZE
	.align		4
.L_125:
        /*00b8*/ 	.byte	0x03, 0x19
        /*00ba*/ 	.short	0x0034


	//----- nvinfo : EIATTR_PARAM_CBANK
	.align		4
        /*00bc*/ 	.byte	0x04, 0x0a
        /*00be*/ 	.short	(.L_127 - .L_126)
	.align		4
.L_126:
        /*00c0*/ 	.word	index@(.nv.constant0._Z23ref_select_new_clustersPfS_PiS0_iiiif)
        /*00c4*/ 	.short	0x0380
        /*00c6*/ 	.short	0x0034


	//----- nvinfo : EIATTR_SW_WAR
	.align		4
.L_127:
        /*00c8*/ 	.byte	0x04, 0x36
        /*00ca*/ 	.short	(.L_129 - .L_128)
.L_128:
        /*00cc*/ 	.word	0x00000008
.L_129:


//--------------------- .nv.info._Z24avg_dist_to_self_clusterPfS_PiS0_iiiii --------------------------
	.section	.nv.info._Z24avg_dist_to_self_clusterPfS_PiS0_iiiii,"",@"SHT_CUDA_INFO"
	.sectionflags	@""
	.align	4


	//----- nvinfo : EIATTR_CUDA_API_VERSION
	.align		4
        /*0000*/ 	.byte	0x04, 0x37
        /*0002*/ 	.short	(.L_131 - .L_130)
.L_130:
        /*0004*/ 	.word	0x00000082


	//----- nvinfo : EIATTR_KPARAM_INFO
	.align		4
.L_131:
        /*0008*/ 	.byte	0x04, 0x17
        /*000a*/ 	.short	(.L_133 - .L_132)
.L_132:
        /*000c*/ 	.word	0x00000000
        /*0010*/ 	.short	0x0008
        /*0012*/ 	.short	0x0030
        /*0014*/ 	.byte	0x00, 0xf0, 0x11, 0x00


	//----- nvinfo : EIATTR_KPARAM_INFO
	.align		4
.L_133:
        /*0018*/ 	.byte	0x04, 0x17
        /*001a*/ 	.short	(.L_135 - .L_134)
.L_134:
        /*001c*/ 	.word	0x00000000
        /*0020*/ 	.short	0x0007
        /*0022*/ 	.short	0x002c
        /*0024*/ 	.byte	0x00, 0xf0, 0x11, 0x00


	//----- nvinfo : EIATTR_KPARAM_INFO
	.align		4
.L_135:
        /*0028*/ 	.byte	0x04, 0x17
        /*002a*/ 	.short	(.L_137 - .L_136)
.L_136:
        /*002c*/ 	.word	0x00000000
        /*0030*/ 	.short	0x0006
        /*0032*/ 	.short	0x0028
        /*0034*/ 	.byte	0x00, 0xf0, 0x11, 0x00


	//----- nvinfo : EIATTR_KPARAM_INFO
	.align		4
.L_137:
        /*0038*/ 	.byte	0x04, 0x17
        /*003a*/ 	.short	(.L_139 - .L_138)
.L_138:
        /*003c*/ 	.word	0x00000000
        /*0040*/ 	.short	0x0005
        /*0042*/ 	.short	0x0024
        /*0044*/ 	.byte	0x00, 0xf0, 0x11, 0x00


	//----- nvinfo : EIATTR_KPARAM_INFO
	.align		4
.L_139:
        /*0048*/ 	.byte	0x04, 0x17
        /*004a*/ 	.short	(.L_141 - .L_140)
.L_140:
        /*004c*/ 	.word	0x00000000
        /*0050*/ 	.short	0x0004
        /*0052*/ 	.short	0x0020
        /*0054*/ 	.byte	0x00, 0xf0, 0x11, 0x00


	//----- nvinfo : EIATTR_KPARAM_INFO
	.align		4
.L_141:
        /*0058*/ 	.byte	0x04, 0x17
        /*005a*/ 	.short	(.L_143 - .L_142)
.L_142:
        /*005c*/ 	.word	0x00000000
        /*0060*/ 	.short	0x0003
        /*0062*/ 	.short	0x0018
        /*0064*/ 	.byte	0x00, 0xf5, 0x21, 0x00


	//----- nvinfo : EIATTR_KPARAM_INFO
	.align		4
.L_143:
        /*0068*/ 	.byte	0x04, 0x17
        /*006a*/ 	.short	(.L_145 - .L_144)
.L_144:
        /*006c*/ 	.word	0x00000000
        /*0070*/ 	.short	0x0002
        /*0072*/ 	.short	0x0010
        /*0074*/ 	.byte	0x00, 0xf5, 0x21, 0x00


	//----- nvinfo : EIATTR_KPARAM_INFO
	.align		4
.L_145:
        /*0078*/ 	.byte	0x04, 0x17
        /*007a*/ 	.short	(.L_147 - .L_146)
.L_146:
        /*007c*/ 	.word	0x00000000
        /*0080*/ 	.short	0x0001
        /*0082*/ 	.short	0x0008
        /*0084*/ 	.byte	0x00, 0xf5, 0x21, 0x00


	//----- nvinfo : EIATTR_KPARAM_INFO
	.align		4
.L_147:
        /*0088*/ 	.byte	0x04, 0x17
        /*008a*/ 	.short	(.L_149 - .L_148)
.L_148:
        /*008c*/ 	.word	0x00000000
        /*0090*/ 	.short	0x0000
        /*0092*/ 	.short	0x0000
        /*0094*/ 	.byte	0x00, 0xf5, 0x21, 0x00


	//----- nvinfo : EIATTR_SPARSE_MMA_MASK
	.align		4
.L_149:
        /*0098*/ 	.byte	0x03, 0x50
        /*009a*/ 	.short	0x0000


	//----- nvinfo : EIATTR_MAXREG_COUNT
	.align		4
        /*009c*/ 	.byte	0x03, 0x1b
        /*009e*/ 	.short	0x00ff


	//----- nvinfo : EIATTR_NUM_BARRIERS
	.align		4
        /*00a0*/ 	.byte	0x02, 0x4c
        /*00a2*/ 	.byte	0x01
	.zero		1


	//----- nvinfo : EIATTR_MERCURY_ISA_VERSION
	.align		4
        /*00a4*/ 	.byte	0x03, 0x5f
        /*00a6*/ 	.short	0x0101


	//----- nvinfo : EIATTR_VRC_CTA_INIT_COUNT
	.align		4
        /*00a8*/ 	.byte	0x02, 0x4a
	.zero		1
	.zero		1


	//----- nvinfo : EIATTR_EXIT_INSTR_OFFSETS
	.align		4
        /*00ac*/ 	.byte	0x04, 0x1c
        /*00ae*/ 	.short	(.L_151 - .L_150)


	//   ....[0]....
.L_150:
        /*00b0*/ 	.word	0x00002810


	//----- nvinfo : EIATTR_CRS_STACK_SIZE
	.align		4
.L_151:
        /*00b4*/ 	.byte	0x04, 0x1e
        /*00b6*/ 	.short	(.L_153 - .L_152)
.L_152:
        /*00b8*/ 	.word	0x00000000


	//----- nvinfo : EIATTR_CBANK_PARAM_SIZE
	.align		4
.L_153:
        /*00bc*/ 	.byte	0x03, 0x19
        /*00be*/ 	.short	0x0034


	//----- nvinfo : EIATTR_PARAM_CBANK
	.align		4
        /*00c0*/ 	.byte	0x04, 0x0a
        /*00c2*/ 	.short	(.L_155 - .L_154)
	.align		4
.L_154:
        /*00c4*/ 	.word	index@(.nv.constant0._Z24avg_dist_to_self_clusterPfS_PiS0_iiiii)
        /*00c8*/ 	.short	0x0380
        /*00ca*/ 	.short	0x0034


	//----- nvinfo : EIATTR_SW_WAR
	.align		4
.L_155:
        /*00cc*/ 	.byte	0x04, 0x36
        /*00ce*/ 	.short	(.L_157 - .L_156)
.L_156:
        /*00d0*/ 	.word	0x00000008
.L_157:


//--------------------- .nv.info._Z28ref_avg_dist_to_self_clusterPfS_PiS0_iiii --------------------------
	.section	.nv.info._Z28ref_avg_dist_to_self_clusterPfS_PiS0_iiii,"",@"SHT_CUDA_INFO"
	.sectionflags	@""
	.align	4


	//----- nvinfo : EIATTR_CUDA_API_VERSION
	.align		4
        /*0000*/ 	.byte	0x04, 0x37
        /*0002*/ 	.short	(.L_159 - .L_158)
.L_158:
        /*0004*/ 	.word	0x00000082


	//----- nvinfo : EIATTR_KPARAM_INFO
	.align		4
.L_159:
        /*0008*/ 	.byte	0x04, 0x17
        /*000a*/ 	.short	(.L_161 - .L_160)
.L_160:
        /*000c*/ 	.word	0x00000000
        /*0010*/ 	.short	0x0007
        /*0012*/ 	.short	0x002c
        /*0014*/ 	.byte	0x00, 0xf0, 0x11, 0x00


	//----- nvinfo : EIATTR_KPARAM_INFO
	.align		4
.L_161:
        /*0018*/ 	.byte	0x04, 0x17
        /*001a*/ 	.short	(.L_163 - .L_162)
.L_162:
        /*001c*/ 	.word	0x00000000
        /*0020*/ 	.short	0x0006
        /*0022*/ 	.short	0x0028
        /*0024*/ 	.byte	0x00, 0xf0, 0x11, 0x00


	//----- nvinfo : EIATTR_KPARAM_INFO
	.align		4
.L_163:
        /*0028*/ 	.byte	0x04, 0x17
        /*002a*/ 	.short	(.L_165 - .L_164)
.L_164:
        /*002c*/ 	.word	0x00000000
        /*0030*/ 	.short	0x0005
        /*0032*/ 	.short	0x0024
        /*0034*/ 	.byte	0x00, 0xf0, 0x11, 0x00


	//----- nvinfo : EIATTR_KPARAM_INFO
	.align		4
.L_165:
        /*0038*/ 	.byte	0x04, 0x17
        /*003a*/ 	.short	(.L_167 - .L_166)
.L_166:
        /*003c*/ 	.word	0x00000000
        /*0040*/ 	.short	0x0004
        /*0042*/ 	.short	0x0020
        /*0044*/ 	.byte	0x00, 0xf0, 0x11, 0x00


	//----- nvinfo : EIATTR_KPARAM_INFO
	.align		4
.L_167:
        /*0048*/ 	.byte	0x04, 0x17
        /*004a*/ 	.short	(.L_169 - .L_168)
.L_168:
        /*004c*/ 	.word	0x00000000
        /*0050*/ 	.short	0x0003
        /*0052*/ 	.short	0x0018
        /*0054*/ 	.byte	0x00, 0xf5, 0x21, 0x00


	//----- nvinfo : EIATTR_KPARAM_INFO
	.align		4
.L_169:
        /*0058*/ 	.byte	0x04, 0x17
        /*005a*/ 	.short	(.L_171 - .L_170)
.L_170:
        /*005c*/ 	.word	0x00000000
        /*0060*/ 	.short	0x0002
        /*0062*/ 	.short	0x0010
        /*0064*/ 	.byte	0x00, 0xf5, 0x21, 0x00


	//----- nvinfo : EIATTR_KPARAM_INFO
	.align		4
.L_171:
        /*0068*/ 	.byte	0x04, 0x17
        /*006a*/ 	.short	(.L_173 - .L_172)
.L_172:
        /*006c*/ 	.word	0x00000000
        /*0070*/ 	.short	0x0001
        /*0072*/ 	.short	0x0008
        /*0074*/ 	.byte	0x00, 0xf5, 0x21, 0x00


	//----- nvinfo : EIATTR_KPARAM_INFO
	.align		4
.L_173:
        /*0078*/ 	.byte	0x04, 0x17
        /*007a*/ 	.short	(.L_175 - .L_174)
.L_174:
        /*007c*/ 	.word	0x00000000
        /*0080*/ 	.short	0x0000
        /*0082*/ 	.short	0x0000
        /*0084*/ 	.byte	0x00, 0xf5, 0x21, 0x00


	//----- nvinfo : EIATTR_SPARSE_MMA_MASK
	.align		4
.L_175:
        /*0088*/ 	.byte	0x03, 0x50
        /*008a*/ 	.short	0x0000


	//----- nvinfo : EIATTR_MAXREG_COUNT
	.align		4
        /*008c*/ 	.byte	0x03, 0x1b
        /*008e*/ 	.short	0x00ff


	//----- nvinfo : EIATTR_NUM_BARRIERS
	.align		4
        /*0090*/ 	.byte	0x02, 0x4c
        /*0092*/ 	.byte	0x01
	.zero		1


	//----- nvinfo : EIATTR_MERCURY_ISA_VERSION
	.align		4
        /*0094*/ 	.byte	0x03, 0x5f
        /*0096*/ 	.short	0x0101


	//----- nvinfo : EIATTR_VRC_CTA_INIT_COUNT
	.align		4
        /*0098*/ 	.byte	0x02, 0x4a
	.zero		1
	.zero		1


	//----- nvinfo : EIATTR_EXIT_INSTR_OFFSETS
	.align		4
        /*009c*/ 	.byte	0x04, 0x1c
        /*009e*/ 	.short	(.L_177 - .L_176)


	//   ....[0]....
.L_176:
        /*00a0*/ 	.word	0x00000160


	//   ....[1]....
        /*00a4*/ 	.word	0x000001a0


	//   ....[2]....
        /*00a8*/ 	.word	0x00000690


	//   ....[3]....
        /*00ac*/ 	.word	0x00001bf0


	//----- nvinfo : EIATTR_CRS_STACK_SIZE
	.align		4
.L_177:
        /*00b0*/ 	.byte	0x04, 0x1e
        /*00b2*/ 	.short	(.L_179 - .L_178)
.L_178:
        /*00b4*/ 	.word	0x00000000


	//----- nvinfo : EIATTR_CBANK_PARAM_SIZE
	.align		4
.L_179:
        /*00b8*/ 	.byte	0x03, 0x19
        /*00ba*/ 	.short	0x0030


	//----- nvinfo : EIATTR_PARAM_CBANK
	.align		4
        /*00bc*/ 	.byte	0x04, 0x0a
        /*00be*/ 	.short	(.L_181 - .L_180)
	.align		4
.L_180:
        /*00c0*/ 	.word	index@(.nv.constant0._Z28ref_avg_dist_to_self_clusterPfS_PiS0_iiii)
        /*00c4*/ 	.short	0x0380
        /*00c6*/ 	.short	0x0030


	//----- nvinfo : EIATTR_SW_WAR
	.align		4
.L_181:
        /*00c8*/ 	.byte	0x04, 0x36
        /*00ca*/ 	.short	(.L_183 - .L_182)
.L_182:
        /*00cc*/ 	.word	0x00000008
.L_183:


//--------------------- .nv.info._Z15classify_pointsPfS_Piiiiiif --------------------------
	.section	.nv.info._Z15classify_pointsPfS_Piiiiiif,"",@"SHT_CUDA_INFO"
	.sectionflags	@""
	.align	4


	//----- nvinfo : EIATTR_CUDA_API_VERSION
	.align		4
        /*0000*/ 	.byte	0x04, 0x37
        /*0002*/ 	.short	(.L_185 - .L_184)
.L_184:
        /*0004*/ 	.word	0x00000082


	//----- nvinfo : EIATTR_KPARAM_INFO
	.align		4
.L_185:
        /*0008*/ 	.byte	0x04, 0x17
        /*000a*/ 	.short	(.L_187 - .L_186)
.L_186:
        /*000c*/ 	.word	0x00000000
        /*0010*/ 	.short	0x0008
        /*0012*/ 	.short	0x002c
        /*0014*/ 	.byte	0x00, 0xf0, 0x11, 0x00


	//----- nvinfo : EIATTR_KPARAM_INFO
	.align		4
.L_187:
        /*0018*/ 	.byte	0x04, 0x17
        /*001a*/ 	.short	(.L_189 - .L_188)
.L_188:
        /*001c*/ 	.word	0x00000000
        /*0020*/ 	.short	0x0007
        /*0022*/ 	.short	0x0028
        /*0024*/ 	.byte	0x00, 0xf0, 0x11, 0x00


	//----- nvinfo : EIATTR_KPARAM_INFO
	.align		4
.L_189:
        /*0028*/ 	.byte	0x04, 0x17
        /*002a*/ 	.short	(.L_191 - .L_190)
.L_190:
        /*002c*/ 	.word	0x00000000
        /*0030*/ 	.short	0x0006
        /*0032*/ 	.short	0x0024
        /*0034*/ 	.byte	0x00, 0xf0, 0x11, 0x00


	//----- nvinfo : EIATTR_KPARAM_INFO
	.align		4
.L_191:
        /*0038*/ 	.byte	0x04, 0x17
        /*003a*/ 	.short	(.L_193 - .L_192)
.L_192:
        /*003c*/ 	.word	0x00000000
        /*0040*/ 	.short	0x0005
        /*0042*/ 	.short	0x0020
        /*0044*/ 	.byte	0x00, 0xf0, 0x11, 0x00


	//----- nvinfo : EIATTR_KPARAM_INFO
	.align		4
.L_193:
        /*0048*/ 	.byte	0x04, 0x17
        /*004a*/ 	.short	(.L_195 - .L_194)
.L_194:
        /*004c*/ 	.word	0x00000000
        /*0050*/ 	.short	0x0004
        /*0052*/ 	.short	0x001c
        /*0054*/ 	.byte	0x00, 0xf0, 0x11, 0x00


	//----- nvinfo : EIATTR_KPARAM_INFO
	.align		4
.L_195:
        /*0058*/ 	.byte	0x04, 0x17
        /*005a*/ 	.short	(.L_197 - .L_196)
.L_196:
        /*005c*/ 	.word	0x00000000
        /*0060*/ 	.short	0x0003
        /*0062*/ 	.short	0x0018
        /*0064*/ 	.byte	0x00, 0xf0, 0x11, 0x00


	//----- nvinfo : EIATTR_KPARAM_INFO
	.align		4
.L_197:
        /*0068*/ 	.byte	0x04, 0x17
        /*006a*/ 	.short	(.L_199 - .L_198)
.L_198:
        /*006c*/ 	.word	0x00000000
        /*0070*/ 	.short	0x0002
        /*0072*/ 	.short	0x0010
        /*0074*/ 	.byte	0x00, 0xf5, 0x21, 0x00


	//----- nvinfo : EIATTR_KPARAM_INFO
	.align		4
.L_199:
        /*0078*/ 	.byte	0x04, 0x17
        /*007a*/ 	.short	(.L_201 - .L_200)
.L_200:
        /*007c*/ 	.word	0x00000000
        /*0080*/ 	.short	0x0001
        /*0082*/ 	.short	0x0008
        /*0084*/ 	.byte	0x00, 0xf5, 0x21, 0x00


	//----- nvinfo : EIATTR_KPARAM_INFO
	.align		4
.L_201:
        /*0088*/ 	.byte	0x04, 0x17
        /*008a*/ 	.short	(.L_203 - .L_202)
.L_202:
        /*008c*/ 	.word	0x00000000
        /*0090*/ 	.short	0x0000
        /*0092*/ 	.short	0x0000
        /*0094*/ 	.byte	0x00, 0xf5, 0x21, 0x00


	//----- nvinfo : EIATTR_SPARSE_MMA_MASK
	.align		4
.L_203:
        /*0098*/ 	.byte	0x03, 0x50
        /*009a*/ 	.short	0x0000


	//----- nvinfo : EIATTR_MAXREG_COUNT
	.align		4
        /*009c*/ 	.byte	0x03, 0x1b
        /*009e*/ 	.short	0x00ff


	//----- nvinfo : EIATTR_NUM_BARRIERS
	.align		4
        /*00a0*/ 	.byte	0x02, 0x4c
        /*00a2*/ 	.byte	0x01
	.zero		1


	//----- nvinfo : EIATTR_MERCURY_ISA_VERSION
	.align		4
        /*00a4*/ 	.byte	0x03, 0x5f
        /*00a6*/ 	.short	0x0101


	//----- nvinfo : EIATTR_VRC_CTA_INIT_COUNT
	.align		4
        /*00a8*/ 	.byte	0x02, 0x4a
	.zero		1
	.zero		1


	//----- nvinfo : EIATTR_EXIT_INSTR_OFFSETS
	.align		4
        /*00ac*/ 	.byte	0x04, 0x1c
        /*00ae*/ 	.short	(.L_205 - .L_204)


	//   ....[0]....
.L_204:
        /*00b0*/ 	.word	0x00000060


	//   ....[1]....
        /*00b4*/ 	.word	0x00000f20


	//----- nvinfo : EIATTR_CRS_STACK_SIZE
	.align		4
.L_205:
        /*00b8*/ 	.byte	0x04, 0x1e
        /*00ba*/ 	.short	(.L_207 - .L_206)
.L_206:
        /*00bc*/ 	.word	0x00000000


	//----- nvinfo : EIATTR_CBANK_PARAM_SIZE
	.align		4
.L_207:
        /*00c0*/ 	.byte	0x03, 0x19
        /*00c2*/ 	.short	0x0030


	//----- nvinfo : EIATTR_PARAM_CBANK
	.align		4
        /*00c4*/ 	.byte	0x04, 0x0a
        /*00c6*/ 	.short	(.L_209 - .L_208)
	.align		4
.L_208:
        /*00c8*/ 	.word	index@(.nv.constant0._Z15classify_pointsPfS_Piiiiiif)
        /*00cc*/ 	.short	0x0380
        /*00ce*/ 	.short	0x0030


	//----- nvinfo : EIATTR_SW_WAR
	.align		4
.L_209:
        /*00d0*/ 	.byte	0x04, 0x36
        /*00d2*/ 	.short	(.L_211 - .L_210)
.L_210:
        /*00d4*/ 	.word	0x00000008
.L_211:


//--------------------- .nv.info._Z13_arrays_equalPfS_iPb --------------------------
	.section	.nv.info._Z13_arrays_equalPfS_iPb,"",@"SHT_CUDA_INFO"
	.sectionflags	@""
	.align	4


	//----- nvinfo : EIATTR_CUDA_API_VERSION
	.align		4
        /*0000*/ 	.byte	0x04, 0x37
        /*0002*/ 	.short	(.L_213 - .L_212)
.L_212:
        /*0004*/ 	.word	0x00000082


	//----- nvinfo : EIATTR_KPARAM_INFO
	.align		4
.L_213:
        /*0008*/ 	.byte	0x04, 0x17
        /*000a*/ 	.short	(.L_215 - .L_214)
.L_214:
        /*000c*/ 	.word	0x00000000
        /*0010*/ 	.short	0x0003
        /*0012*/ 	.short	0x0018
        /*0014*/ 	.byte	0x00, 0xf5, 0x21, 0x00


	//----- nvinfo : EIATTR_KPARAM_INFO
	.align		4
.L_215:
        /*0018*/ 	.byte	0x04, 0x17
        /*001a*/ 	.short	(.L_217 - .L_216)
.L_216:
        /*001c*/ 	.word	0x00000000
        /*0020*/ 	.short	0x0002
        /*0022*/ 	.short	0x0010
        /*0024*/ 	.byte	0x00, 0xf0, 0x11, 0x00


	//----- nvinfo : EIATTR_KPARAM_INFO
	.align		4
.L_217:
        /*0028*/ 	.byte	0x04, 0x17
        /*002a*/ 	.short	(.L_219 - .L_218)
.L_218:
        /*002c*/ 	.word	0x00000000
        /*0030*/ 	.short	0x0001
        /*0032*/ 	.short	0x0008
        /*0034*/ 	.byte	0x00, 0xf5, 0x21, 0x00


	//----- nvinfo : EIATTR_KPARAM_INFO
	.align		4
.L_219:
        /*0038*/ 	.byte	0x04, 0x17
        /*003a*/ 	.short	(.L_221 - .L_220)
.L_220:
        /*003c*/ 	.word	0x00000000
        /*0040*/ 	.short	0x0000
        /*0042*/ 	.short	0x0000
        /*0044*/ 	.byte	0x00, 0xf5, 0x21, 0x00


	//----- nvinfo : EIATTR_SPARSE_MMA_MASK
	.align		4
.L_221:
        /*0048*/ 	.byte	0x03, 0x50
        /*004a*/ 	.short	0x0000


	//----- nvinfo : EIATTR_MAXREG_COUNT
	.align		4
        /*004c*/ 	.byte	0x03, 0x1b
        /*004e*/ 	.short	0x00ff


	//----- nvinfo : EIATTR_MERCURY_ISA_VERSION
	.align		4
        /*0050*/ 	.byte	0x03, 0x5f
        /*0052*/ 	.short	0x0101


	//----- nvinfo : EIATTR_VRC_CTA_INIT_COUNT
	.align		4
        /*0054*/ 	.byte	0x02, 0x4a
	.zero		1
	.zero		1


	//----- nvinfo : EIATTR_EXIT_INSTR_OFFSETS
	.align		4
        /*0058*/ 	.byte	0x04, 0x1c
        /*005a*/ 	.short	(.L_223 - .L_222)


	//   ....[0]....
.L_222:
        /*005c*/ 	.word	0x00000040


	//   ....[1]....
        /*0060*/ 	.word	0x000001a0


	//   ....[2]....
        /*0064*/ 	.word	0x000001d0


	//----- nvinfo : EIATTR_CBANK_PARAM_SIZE
	.align		4
.L_223:
        /*0068*/ 	.byte	0x03, 0x19
        /*006a*/ 	.short	0x0020


	//----- nvinfo : EIATTR_PARAM_CBANK
	.align		4
        /*006c*/ 	.byte	0x04, 0x0a
        /*006e*/ 	.short	(.L_225 - .L_224)
	.align		4
.L_224:
        /*0070*/ 	.word	index@(.nv.constant0._Z13_arrays_equalPfS_iPb)
        /*0074*/ 	.short	0x0380
        /*0076*/ 	.short	0x0020


	//----- nvinfo : EIATTR_SW_WAR
	.align		4
.L_225:
        /*0078*/ 	.byte	0x04, 0x36
        /*007a*/ 	.short	(.L_227 - .L_226)
.L_226:
        /*007c*/ 	.word	0x00000008
.L_227:


//--------------------- .nv.info._Z13_arrays_equalPiS_iPb --------------------------
	.section	.nv.info._Z13_arrays_equalPiS_iPb,"",@"SHT_CUDA_INFO"
	.sectionflags	@""
	.align	4


	//----- nvinfo : EIATTR_CUDA_API_VERSION
	.align		4
        /*0000*/ 	.byte	0x04, 0x37
        /*0002*/ 	.short	(.L_229 - .L_228)
.L_228:
        /*0004*/ 	.word	0x00000082


	//----- nvinfo : EIATTR_KPARAM_INFO
	.align		4
.L_229:
        /*0008*/ 	.byte	0x04, 0x17
        /*000a*/ 	.short	(.L_231 - .L_230)
.L_230:
        /*000c*/ 	.word	0x00000000
        /*0010*/ 	.short	0x0003
        /*0012*/ 	.short	0x0018
        /*0014*/ 	.byte	0x00, 0xf5, 0x21, 0x00


	//----- nvinfo : EIATTR_KPARAM_INFO
	.align		4
.L_231:
        /*0018*/ 	.byte	0x04, 0x17
        /*001a*/ 	.short	(.L_233 - .L_232)
.L_232:
        /*001c*/ 	.word	0x00000000
        /*0020*/ 	.short	0x0002
        /*0022*/ 	.short	0x0010
        /*0024*/ 	.byte	0x00, 0xf0, 0x11, 0x00


	//----- nvinfo : EIATTR_KPARAM_INFO
	.align		4
.L_233:
        /*0028*/ 	.byte	0x04, 0x17
        /*002a*/ 	.short	(.L_235 - .L_234)
.L_234:
        /*002c*/ 	.word	0x00000000
        /*0030*/ 	.short	0x0001
        /*0032*/ 	.short	0x0008
        /*0034*/ 	.byte	0x00, 0xf5, 0x21, 0x00


	//----- nvinfo : EIATTR_KPARAM_INFO
	.align		4
.L_235:
        /*0038*/ 	.byte	0x04, 0x17
        /*003a*/ 	.short	(.L_237 - .L_236)
.L_236:
        /*003c*/ 	.word	0x00000000
        /*0040*/ 	.short	0x0000
        /*0042*/ 	.short	0x0000
        /*0044*/ 	.byte	0x00, 0xf5, 0x21, 0x00


	//----- nvinfo : EIATTR_SPARSE_MMA_MASK
	.align		4
.L_237:
        /*0048*/ 	.byte	0x03, 0x50
        /*004a*/ 	.short	0x0000


	//----- nvinfo : EIATTR_MAXREG_COUNT
	.align		4
        /*004c*/ 	.byte	0x03, 0x1b
        /*004e*/ 	.short	0x00ff


	//----- nvinfo : EIATTR_MERCURY_ISA_VERSION
	.align		4
        /*0050*/ 	.byte	0x03, 0x5f
        /*0052*/ 	.short	0x0101


	//----- nvinfo : EIATTR_VRC_CTA_INIT_COUNT
	.align		4
        /*0054*/ 	.byte	0x02, 0x4a
	.zero		1
	.zero		1


	//----- nvinfo : EIATTR_EXIT_INSTR_OFFSETS
	.align		4
        /*0058*/ 	.byte	0x04, 0x1c
        /*005a*/ 	.short	(.L_239 - .L_238)


	//   ....[0]....
.L_238:
        /*005c*/ 	.word	0x00000040


	//   ....[1]....
        /*0060*/ 	.word	0x00000190


	//   ....[2]....
        /*0064*/ 	.word	0x000001c0


	//----- nvinfo : EIATTR_CBANK_PARAM_SIZE
	.align		4
.L_239:
        /*0068*/ 	.byte	0x03, 0x19
        /*006a*/ 	.short	0x0020


	//----- nvinfo : EIATTR_PARAM_CBANK
	.align		4
        /*006c*/ 	.byte	0x04, 0x0a
        /*006e*/ 	.short	(.L_241 - .L_240)
	.align		4
.L_240:
        /*0070*/ 	.word	index@(.nv.constant0._Z13_arrays_equalPiS_iPb)
        /*0074*/ 	.short	0x0380
        /*0076*/ 	.short	0x0020


	//----- nvinfo : EIATTR_SW_WAR
	.align		4
.L_241:
        /*0078*/ 	.byte	0x04, 0x36
        /*007a*/ 	.short	(.L_243 - .L_242)
.L_242:
        /*007c*/ 	.word	0x00000008
.L_243:


//--------------------- .nv.info._Z17_cuda_dtod_memcpyPiS_i --------------------------
	.section	.nv.info._Z17_cuda_dtod_memcpyPiS_i,"",@"SHT_CUDA_INFO"
	.sectionflags	@""
	.align	4


	//----- nvinfo : EIATTR_CUDA_API_VERSION
	.align		4
        /*0000*/ 	.byte	0x04, 0x37
        /*0002*/ 	.short	(.L_245 - .L_244)
.L_244:
        /*0004*/ 	.word	0x00000082


	//----- nvinfo : EIATTR_KPARAM_INFO
	.align		4
.L_245:
        /*0008*/ 	.byte	0x04, 0x17
        /*000a*/ 	.short	(.L_247 - .L_246)
.L_246:
        /*000c*/ 	.word	0x00000000
        /*0010*/ 	.short	0x0002
        /*0012*/ 	.short	0x0010
        /*0014*/ 	.byte	0x00, 0xf0, 0x11, 0x00


	//----- nvinfo : EIATTR_KPARAM_INFO
	.align		4
.L_247:
        /*0018*/ 	.byte	0x04, 0x17
        /*001a*/ 	.short	(.L_249 - .L_248)
.L_248:
        /*001c*/ 	.word	0x00000000
        /*0020*/ 	.short	0x0001
        /*0022*/ 	.short	0x0008
        /*0024*/ 	.byte	0x00, 0xf5, 0x21, 0x00


	//----- nvinfo : EIATTR_KPARAM_INFO
	.align		4
.L_249:
        /*0028*/ 	.byte	0x04, 0x17
        /*002a*/ 	.short	(.L_251 - .L_250)
.L_250:
        /*002c*/ 	.word	0x00000000
        /*0030*/ 	.short	0x0000
        /*0032*/ 	.short	0x0000
        /*0034*/ 	.byte	0x00, 0xf5, 0x21, 0x00


	//----- nvinfo : EIATTR_SPARSE_MMA_MASK
	.align		4
.L_251:
        /*0038*/ 	.byte	0x03, 0x50
        /*003a*/ 	.short	0x0000


	//----- nvinfo : EIATTR_MAXREG_COUNT
	.align		4
        /*003c*/ 	.byte	0x03, 0x1b
        /*003e*/ 	.short	0x00ff


	//----- nvinfo : EIATTR_NUM_BARRIERS
	.align		4
        /*0040*/ 	.byte	0x02, 0x4c
        /*0042*/ 	.byte	0x01
	.zero		1


	//----- nvinfo : EIATTR_MERCURY_ISA_VERSION
	.align		4
        /*0044*/ 	.byte	0x03, 0x5f
        /*0046*/ 	.short	0x0101


	//----- nvinfo : EIATTR_VRC_CTA_INIT_COUNT
	.align		4
        /*0048*/ 	.byte	0x02, 0x4a
	.zero		1
	.zero		1


	//----- nvinfo : EIATTR_EXIT_INSTR_OFFSETS
	.align		4
        /*004c*/ 	.byte	0x04, 0x1c
        /*004e*/ 	.short	(.L_253 - .L_252)


	//   ....[0]....
.L_252:
        /*0050*/ 	.word	0x00000070


	//   ....[1]....
        /*0054*/ 	.word	0x00000160


	//----- nvinfo : EIATTR_CRS_STACK_SIZE
	.align		4
.L_253:
        /*0058*/ 	.byte	0x04, 0x1e
        /*005a*/ 	.short	(.L_255 - .L_254)
.L_254:
        /*005c*/ 	.word	0x00000000


	//----- nvinfo : EIATTR_CBANK_PARAM_SIZE
	.align		4
.L_255:
        /*0060*/ 	.byte	0x03, 0x19
        /*0062*/ 	.short	0x0014


	//----- nvinfo : EIATTR_PARAM_CBANK
	.align		4
        /*0064*/ 	.byte	0x04, 0x0a
        /*0066*/ 	.short	(.L_257 - .L_256)
	.align		4
.L_256:
        /*0068*/ 	.word	index@(.nv.constant0._Z17_cuda_dtod_memcpyPiS_i)
        /*006c*/ 	.short	0x0380
        /*006e*/ 	.short	0x0014


	//----- nvinfo : EIATTR_SW_WAR
	.align		4
.L_257:
        /*0070*/ 	.byte	0x04, 0x36
        /*0072*/ 	.short	(.L_259 - .L_258)
.L_258:
        /*0074*/ 	.word	0x00000008
.L_259:


//--------------------- .nv.info._Z17_cuda_dtod_memcpyPfS_i --------------------------
	.section	.nv.info._Z17_cuda_dtod_memcpyPfS_i,"",@"SHT_CUDA_INFO"
	.sectionflags	@""
	.align	4


	//----- nvinfo : EIATTR_CUDA_API_VERSION
	.align		4
        /*0000*/ 	.byte	0x04, 0x37
        /*0002*/ 	.short	(.L_261 - .L_260)
.L_260:
        /*0004*/ 	.word	0x00000082


	//----- nvinfo : EIATTR_KPARAM_INFO
	.align		4
.L_261:
        /*0008*/ 	.byte	0x04, 0x17
        /*000a*/ 	.short	(.L_263 - .L_262)
.L_262:
        /*000c*/ 	.word	0x00000000
        /*0010*/ 	.short	0x0002
        /*0012*/ 	.short	0x0010
        /*0014*/ 	.byte	0x00, 0xf0, 0x11, 0x00


	//----- nvinfo : EIATTR_KPARAM_INFO
	.align		4
.L_263:
        /*0018*/ 	.byte	0x04, 0x17
        /*001a*/ 	.short	(.L_265 - .L_264)
.L_264:
        /*001c*/ 	.word	0x00000000
        /*0020*/ 	.short	0x0001
        /*0022*/ 	.short	0x0008
        /*0024*/ 	.byte	0x00, 0xf5, 0x21, 0x00


	//----- nvinfo : EIATTR_KPARAM_INFO
	.align		4
.L_265:
        /*0028*/ 	.byte	0x04, 0x17
        /*002a*/ 	.short	(.L_267 - .L_266)
.L_266:
        /*002c*/ 	.word	0x00000000
        /*0030*/ 	.short	0x0000
        /*0032*/ 	.short	0x0000
        /*0034*/ 	.byte	0x00, 0xf5, 0x21, 0x00


	//----- nvinfo : EIATTR_SPARSE_MMA_MASK
	.align		4
.L_267:
        /*0038*/ 	.byte	0x03, 0x50
        /*003a*/ 	.short	0x0000


	//----- nvinfo : EIATTR_MAXREG_COUNT
	.align		4
        /*003c*/ 	.byte	0x03, 0x1b
        /*003e*/ 	.short	0x00ff


	//----- nvinfo : EIATTR_NUM_BARRIERS
	.align		4
        /*0040*/ 	.byte	0x02, 0x4c
        /*0042*/ 	.byte	0x01
	.zero		1


	//----- nvinfo : EIATTR_MERCURY_ISA_VERSION
	.align		4
        /*0044*/ 	.byte	0x03, 0x5f
        /*0046*/ 	.short	0x0101


	//----- nvinfo : EIATTR_VRC_CTA_INIT_COUNT
	.align		4
        /*0048*/ 	.byte	0x02, 0x4a
	.zero		1
	.zero		1


	//----- nvinfo : EIATTR_EXIT_INSTR_OFFSETS
	.align		4
        /*004c*/ 	.byte	0x04, 0x1c
        /*004e*/ 	.short	(.L_269 - .L_268)


	//   ....[0]....
.L_268:
        /*0050*/ 	.word	0x00000070


	//   ....[1]....
        /*0054*/ 	.word	0x00000160


	//----- nvinfo : EIATTR_CRS_STACK_SIZE
	.align		4
.L_269:
        /*0058*/ 	.byte	0x04, 0x1e
        /*005a*/ 	.short	(.L_271 - .L_270)
.L_270:
        /*005c*/ 	.word	0x00000000


	//----- nvinfo : EIATTR_CBANK_PARAM_SIZE
	.align		4
.L_271:
        /*0060*/ 	.byte	0x03, 0x19
        /*0062*/ 	.short	0x0014


	//----- nvinfo : EIATTR_PARAM_CBANK
	.align		4
        /*0064*/ 	.byte	0x04, 0x0a
        /*0066*/ 	.short	(.L_273 - .L_272)
	.align		4
.L_272:
        /*0068*/ 	.word	index@(.nv.constant0._Z17_cuda_dtod_memcpyPfS_i)
        /*006c*/ 	.short	0x0380
        /*006e*/ 	.short	0x0014


	//----- nvinfo : EIATTR_SW_WAR
	.align		4
.L_273:
        /*0070*/ 	.byte	0x04, 0x36
        /*0072*/ 	.short	(.L_275 - .L_274)
.L_274:
        /*0074*/ 	.word	0x00000008
.L_275:


//--------------------- .nv.info._Z17_htod_print_arrayPfi --------------------------
	.section	.nv.info._Z17_htod_print_arrayPfi,"",@"SHT_CUDA_INFO"
	.sectionflags	@""
	.align	4


	//----- nvinfo : EIATTR_CUDA_API_VERSION
	.align		4
        /*0000*/ 	.byte	0x04, 0x37
        /*0002*/ 	.short	(.L_277 - .L_276)
.L_276:
        /*0004*/ 	.word	0x00000082


	//----- nvinfo : EIATTR_KPARAM_INFO
	.align		4
.L_277:
        /*0008*/ 	.byte	0x04, 0x17
        /*000a*/ 	.short	(.L_279 - .L_278)
.L_278:
        /*000c*/ 	.word	0x00000000
        /*0010*/ 	.short	0x0001
        /*0012*/ 	.short	0x0008
        /*0014*/ 	.byte	0x00, 0xf0, 0x11, 0x00


	//----- nvinfo : EIATTR_KPARAM_INFO
	.align		4
.L_279:
        /*0018*/ 	.byte	0x04, 0x17
        /*001a*/ 	.short	(.L_281 - .L_280)
.L_280:
        /*001c*/ 	.word	0x00000000
        /*0020*/ 	.short	0x0000
        /*0022*/ 	.short	0x0000
        /*0024*/ 	.byte	0x00, 0xf5, 0x21, 0x00


	//----- nvinfo : EIATTR_SPARSE_MMA_MASK
	.align		4
.L_281:
        /*0028*/ 	.byte	0x03, 0x50
        /*002a*/ 	.short	0x0000


	//----- nvinfo : EIATTR_MAXREG_COUNT
	.align		4
        /*002c*/ 	.byte	0x03, 0x1b
        /*002e*/ 	.short	0x00ff


	//----- nvinfo : EIATTR_EXTERNS
	.align		4
        /*0030*/ 	.byte	0x04, 0x0f
        /*0032*/ 	.short	(.L_283 - .L_282)


	//   ....[0]....
	.align		4
.L_282:
        /*0034*/ 	.word	index@(vprintf)


	//----- nvinfo : EIATTR_MERCURY_ISA_VERSION
	.align		4
.L_283:
        /*0038*/ 	.byte	0x03, 0x5f
        /*003a*/ 	.short	0x0101


	//----- nvinfo : EIATTR_VRC_CTA_INIT_COUNT
	.align		4
        /*003c*/ 	.byte	0x02, 0x4a
	.zero		1
	.zero		1


	//----- nvinfo : EIATTR_SYSCALL_OFFSETS
	.align		4
        /*0040*/ 	.byte	0x04, 0x46
        /*0042*/ 	.short	(.L_285 - .L_284)


	//   ....[0]....
.L_284:
        /*0044*/ 	.word	0x00000110


	//   ....[1]....
        /*0048*/ 	.word	0x00000320


	//   ....[2]....
        /*004c*/ 	.word	0x000003f0


	//   ....[3]....
        /*0050*/ 	.word	0x000004c0


	//   ....[4]....
        /*0054*/ 	.word	0x00000590


	//   ....[5]....
        /*0058*/ 	.word	0x00000660


	//   ....[6]....
        /*005c*/ 	.word	0x00000730


	//   ....[7]....
        /*0060*/ 	.word	0x00000800


	//   ....[8]....
        /*0064*/ 	.word	0x000008d0


	//   ....[9]....
        /*0068*/ 	.word	0x000009a0


	//   ....[10]....
        /*006c*/ 	.word	0x00000a70


	//   ....[11]....
        /*0070*/ 	.word	0x00000b40


	//   ....[12]....
        /*0074*/ 	.word	0x00000c10


	//   ....[13]....
        /*0078*/ 	.word	0x00000ce0


	//   ....[14]....
        /*007c*/ 	.word	0x00000db0


	//   ....[15]....
        /*0080*/ 	.word	0x00000e80


	//   ....[16]....
        /*0084*/ 	.word	0x00000f50


	//   ....[17]....
        /*0088*/ 	.word	0x00001110


	//   ....[18]....
        /*008c*/ 	.word	0x000011e0


	//   ....[19]....
        /*0090*/ 	.word	0x000012b0


	//   ....[20]....
        /*0094*/ 	.word	0x00001380


	//   ....[21]....
        /*0098*/ 	.word	0x00001450


	//   ....[22]....
        /*009c*/ 	.word	0x00001520


	//   ....[23]....
        /*00a0*/ 	.word	0x000015f0


	//   ....[24]....
        /*00a4*/ 	.word	0x000016c0


	//   ....[25]....
        /*00a8*/ 	.word	0x00001830


	//   ....[26]....
        /*00ac*/ 	.word	0x00001900


	//   ....[27]....
        /*00b0*/ 	.word	0x000019d0


	//   ....[28]....
        /*00b4*/ 	.word	0x00001aa0


	//   ....[29]....
        /*00b8*/ 	.word	0x00001c10


	//   ....[30]....
        /*00bc*/ 	.word	0x00001ce0


	//----- nvinfo : EIATTR_EXIT_INSTR_OFFSETS
	.align		4
.L_285:
        /*00c0*/ 	.byte	0x04, 0x1c
        /*00c2*/ 	.short	(.L_287 - .L_286)


	//   ....[0]....
.L_286:
        /*00c4*/ 	.word	0x00000090


	//   ....[1]....
        /*00c8*/ 	.word	0x00001cf0


	//----- nvinfo : EIATTR_CRS_STACK_SIZE
	.align		4
.L_287:
        /*00cc*/ 	.byte	0x04, 0x1e
        /*00ce*/ 	.short	(.L_289 - .L_288)
.L_288:
        /*00d0*/ 	.word	0x00000000


	//----- nvinfo : EIATTR_CBANK_PARAM_SIZE
	.align		4
.L_289:
        /*00d4*/ 	.byte	0x03, 0x19
        /*00d6*/ 	.short	0x000c


	//----- nvinfo : EIATTR_PARAM_CBANK
	.align		4
        /*00d8*/ 	.byte	0x04, 0x0a
        /*00da*/ 	.short	(.L_291 - .L_290)
	.align		4
.L_290:
        /*00dc*/ 	.word	index@(.nv.constant0._Z17_htod_print_arrayPfi)
        /*00e0*/ 	.short	0x0380
        /*00e2*/ 	.short	0x000c


	//----- nvinfo : EIATTR_SW_WAR
	.align		4
.L_291:
        /*00e4*/ 	.byte	0x04, 0x36
        /*00e6*/ 	.short	(.L_293 - .L_292)
.L_292:
        /*00e8*/ 	.word	0x00000008
.L_293:


//--------------------- .nv.info._Z17_htod_print_arrayPii --------------------------
	.section	.nv.info._Z17_htod_print_arrayPii,"",@"SHT_CUDA_INFO"
	.sectionflags	@""
	.align	4


	//----- nvinfo : EIATTR_CUDA_API_VERSION
	.align		4
        /*0000*/ 	.byte	0x04, 0x37
        /*0002*/ 	.short	(.L_295 - .L_294)
.L_294:
        /*0004*/ 	.word	0x00000082


	//----- nvinfo : EIATTR_KPARAM_INFO
	.align		4
.L_295:
        /*0008*/ 	.byte	0x04, 0x17
        /*000a*/ 	.short	(.L_297 - .L_296)
.L_296:
        /*000c*/ 	.word	0x00000000
        /*0010*/ 	.short	0x0001
        /*0012*/ 	.short	0x0008
        /*0014*/ 	.byte	0x00, 0xf0, 0x11, 0x00


	//----- nvinfo : EIATTR_KPARAM_INFO
	.align		4
.L_297:
        /*0018*/ 	.byte	0x04, 0x17
        /*001a*/ 	.short	(.L_299 - .L_298)
.L_298:
        /*001c*/ 	.word	0x00000000
        /*0020*/ 	.short	0x0000
        /*0022*/ 	.short	0x0000
        /*0024*/ 	.byte	0x00, 0xf5, 0x21, 0x00


	//----- nvinfo : EIATTR_SPARSE_MMA_MASK
	.align		4
.L_299:
        /*0028*/ 	.byte	0x03, 0x50
        /*002a*/ 	.short	0x0000


	//----- nvinfo : EIATTR_MAXREG_COUNT
	.align		4
        /*002c*/ 	.byte	0x03, 0x1b
        /*002e*/ 	.short	0x00ff


	//----- nvinfo : EIATTR_EXTERNS
	.align		4
        /*0030*/ 	.byte	0x04, 0x0f
        /*0032*/ 	.short	(.L_301 - .L_300)


	//   ....[0]....
	.align		4
.L_300:
        /*0034*/ 	.word	index@(vprintf)


	//----- nvinfo : EIATTR_MERCURY_ISA_VERSION
	.align		4
.L_301:
        /*0038*/ 	.byte	0x03, 0x5f
        /*003a*/ 	.short	0x0101


	//----- nvinfo : EIATTR_VRC_CTA_INIT_COUNT
	.align		4
        /*003c*/ 	.byte	0x02, 0x4a
	.zero		1
	.zero		1


	//----- nvinfo : EIATTR_SYSCALL_OFFSETS
	.align		4
        /*0040*/ 	.byte	0x04, 0x46
        /*0042*/ 	.short	(.L_303 - .L_302)


	//   ....[0]....
.L_302:
        /*0044*/ 	.word	0x00000110


	//   ....[1]....
        /*0048*/ 	.word	0x00000310


	//   ....[2]....
        /*004c*/ 	.word	0x000003d0


	//   ....[3]....
        /*0050*/ 	.word	0x00000490


	//   ....[4]....
        /*0054*/ 	.word	0x00000550


	//   ....[5]....
        /*0058*/ 	.word	0x00000610


	//   ....[6]....
        /*005c*/ 	.word	0x000006d0


	//   ....[7]....
        /*0060*/ 	.word	0x00000790


	//   ....[8]....
        /*0064*/ 	.word	0x00000850


	//   ....[9]....
        /*0068*/ 	.word	0x00000910


	//   ....[10]....
        /*006c*/ 	.word	0x000009d0


	//   ....[11]....
        /*0070*/ 	.word	0x00000a90


	//   ....[12]....
        /*0074*/ 	.word	0x00000b50


	//   ....[13]....
        /*0078*/ 	.word	0x00000c10


	//   ....[14]....
        /*007c*/ 	.word	0x00000cd0


	//   ....[15]....
        /*0080*/ 	.word	0x00000d90


	//   ....[16]....
        /*0084*/ 	.word	0x00000e50


	//   ....[17]....
        /*0088*/ 	.word	0x00001000


	//   ....[18]....
        /*008c*/ 	.word	0x000010c0


	//   ....[19]....
        /*0090*/ 	.word	0x00001180


	//   ....[20]....
        /*0094*/ 	.word	0x00001240


	//   ....[21]....
        /*0098*/ 	.word	0x00001300


	//   ....[22]....
        /*009c*/ 	.word	0x000013c0


	//   ....[23]....
        /*00a0*/ 	.word	0x00001480


	//   ....[24]....
        /*00a4*/ 	.word	0x00001540


	//   ....[25]....
        /*00a8*/ 	.word	0x000016a0


	//   ....[26]....
        /*00ac*/ 	.word	0x00001760


	//   ....[27]....
        /*00b0*/ 	.word	0x00001820


	//   ....[28]....
        /*00b4*/ 	.word	0x000018e0


	//   ....[29]....
        /*00b8*/ 	.word	0x00001a40


	//   ....[30]....
        /*00bc*/ 	.word	0x00001b10


	//----- nvinfo : EIATTR_EXIT_INSTR_OFFSETS
	.align		4
.L_303:
        /*00c0*/ 	.byte	0x04, 0x1c
        /*00c2*/ 	.short	(.L_305 - .L_304)


	//   ....[0]....
.L_304:
        /*00c4*/ 	.word	0x00000090


	//   ....[1]....
        /*00c8*/ 	.word	0x00001b20


	//----- nvinfo : EIATTR_CRS_STACK_SIZE
	.align		4
.L_305:
        /*00cc*/ 	.byte	0x04, 0x1e
        /*00ce*/ 	.short	(.L_307 - .L_306)
.L_306:
        /*00d0*/ 	.word	0x00000000


	//----- nvinfo : EIATTR_CBANK_PARAM_SIZE
	.align		4
.L_307:
        /*00d4*/ 	.byte	0x03, 0x19
        /*00d6*/ 	.short	0x000c


	//----- nvinfo : EIATTR_PARAM_CBANK
	.align		4
        /*00d8*/ 	.byte	0x04, 0x0a
        /*00da*/ 	.short	(.L_309 - .L_308)
	.align		4
.L_308:
        /*00dc*/ 	.word	index@(.nv.constant0._Z17_htod_print_arrayPii)
        /*00e0*/ 	.short	0x0380
        /*00e2*/ 	.short	0x000c


	//----- nvinfo : EIATTR_SW_WAR
	.align		4
.L_309:
        /*00e4*/ 	.byte	0x04, 0x36
        /*00e6*/ 	.short	(.L_311 - .L_310)
.L_310:
        /*00e8*/ 	.word	0x00000008
.L_311:


//--------------------- .nv.callgraph             --------------------------
	.section	.nv.callgraph,"",@"SHT_CUDA_CALLGRAPH"
	.align	4
	.sectionentsize	8
	.align		4
        /*0000*/ 	.word	0x00000000
	.align		4
        /*0004*/ 	.word	0xffffffff
	.align		4
        /*0008*/ 	.word	index@(_Z17_htod_print_arrayPfi)
	.align		4
        /*000c*/ 	.word	index@(vprintf)
	.align		4
        /*0010*/ 	.word	index@(_Z17_htod_print_arrayPii)
	.align		4
        /*0014*/ 	.word	index@(vprintf)
	.align		4
        /*0018*/ 	.word	0x00000000
	.align		4
        /*001c*/ 	.word	0xfffffffe
	.align		4
        /*0020*/ 	.word	0x00000000
	.align		4
        /*0024*/ 	.word	0xfffffffd
	.align		4
        /*0028*/ 	.word	0x00000000
	.align		4
        /*002c*/ 	.word	0xfffffffc


//--------------------- .nv.constant4             --------------------------
	.section	.nv.constant4,"a",@progbits
	.align	8
	.align		8
.nv.constant4:
        /*0000*/ 	.dword	$str
	.align		8
        /*0008*/ 	.dword	$str$2
	.align		8
        /*0010*/ 	.dword	$str$3
	.align		8
        /*0018*/ 	.dword	$str$4
	.align		8
        /*0020*/ 	.dword	vprintf


//--------------------- .text._Z19select_new_clustersPfS_PiS0_iiiif --------------------------
	.section	.text._Z19select_new_clustersPfS_PiS0_iiiif,"ax",@progbits
	.align	128
        .global         _Z19select_new_clustersPfS_PiS0_iiiif
        .type           _Z19select_new_clustersPfS_PiS0_iiiif,@function
        .size           _Z19select_new_clustersPfS_PiS0_iiiif,(.L_x_280 - _Z19select_new_clustersPfS_PiS0_iiiif)
        .other          _Z19select_new_clustersPfS_PiS0_iiiif,@"STO_CUDA_ENTRY STV_DEFAULT"
_Z19select_new_clustersPfS_PiS0_iiiif:
.text._Z19select_new_clustersPfS_PiS0_iiiif:
[----:B------:R-:W-:Y:S08]  /*0000*/  LDC R1, c[0x0][0x37c] ;  /* 0x0000df00ff017b82 */ /* 0x000ff00000000800 */
[----:B------:R-:W0:Y:S08]  /*0010*/  S2UR UR13, SR_CTAID.X ;  /* 0x00000000000d79c3 */ /* 0x000e300000002500 */
[----:B------:R-:W0:Y:S02]  /*0020*/  LDC R0, c[0x0][0x3a8] ;  /* 0x0000ea00ff007b82 */ /* 0x000e240000000800 */
[----:B0-----:R-:W-:-:S13]  /*0030*/  ISETP.LE.AND P0, PT, R0, UR13, PT ;  /* 0x0000000d00007c0c */ /* 0x001fda000bf03270 */
[----:B------:R-:W-:Y:S05]  /*0040*/  @P0 EXIT ;  /* 0x000000000000094d */ /* 0x000fea0003800000 */
[----:B------:R-:W0:Y:S01]  /*0050*/  S2UR UR6, SR_CgaCtaId ;  /* 0x00000000000679c3 */ /* 0x000e220000008800 */
[----:B------:R-:W1:Y:S01]  /*0060*/  S2R R0, SR_TID.X ;  /* 0x0000000000007919 */ /* 0x000e620000002100 */
[----:B------:R-:W2:Y:S01]  /*0070*/  LDCU UR14, c[0x0][0x360] ;  /* 0x00006c00ff0e77ac */ /* 0x000ea20008000800 */
[----:B------:R-:W-:Y:S01]  /*0080*/  IMAD.U32 R3, RZ, RZ, UR13 ;  /* 0x0000000dff037e24 */ /* 0x000fe2000f8e00ff */
[----:B------:R-:W-:-:S03]  /*0090*/  UMOV UR4, 0x400 ;  /* 0x0000040000047882 */ /* 0x000fc60000000000 */
[----:B------:R-:W-:Y:S01]  /*00a0*/  IMAD.MOV.U32 R13, RZ, RZ, R3 ;  /* 0x000000ffff0d7224 */ /* 0x000fe200078e0003 */
[----:B------:R-:W3:Y:S01]  /*00b0*/  LDC R2, c[0x0][0x370] ;  /* 0x0000dc00ff027b82 */ /* 0x000ee20000000800 */
[----:B------:R-:W4:Y:S01]  /*00c0*/  LDCU.64 UR10, c[0x0][0x358] ;  /* 0x00006b00ff0a77ac */ /* 0x000f220008000a00 */
[----:B--2---:R-:W-:Y:S02]  /*00d0*/  UIADD3 UR5, UPT, UPT, UR14, -0x1, URZ ;  /* 0xffffffff0e057890 */ /* 0x004fe4000fffe0ff */
[----:B------:R-:W-:Y:S02]  /*00e0*/  UIADD3 UR7, UPT, UPT, UR14, 0x7, URZ ;  /* 0x000000070e077890 */ /* 0x000fe4000fffe0ff */
[----:B0-----:R-:W-:Y:S02]  /*00f0*/  ULEA UR4, UR6, UR4, 0x18 ;  /* 0x0000000406047291 */ /* 0x001fe4000f8ec0ff */
[----:B------:R-:W-:Y:S02]  /*0100*/  ULOP3.LUT UR6, UR5, 0xf, URZ, 0xc0, !UPT ;  /* 0x0000000f05067892 */ /* 0x000fe4000f8ec0ff */
[----:B------:R-:W-:-:S02]  /*0110*/  ULEA UR12, UR14, UR4, 0x2 ;  /* 0x000000040e0c7291 */ /* 0x000fc4000f8e10ff */
[----:B------:R-:W-:Y:S02]  /*0120*/  ULOP3.LUT UR8, UR7, 0x7, URZ, 0xc0, !UPT ;  /* 0x0000000707087892 */ /* 0x000fe4000f8ec0ff */
[----:B------:R-:W-:Y:S01]  /*0130*/  ULOP3.LUT UR5, UR5, 0xfffffff0, URZ, 0xc0, !UPT ;  /* 0xfffffff005057892 */ /* 0x000fe2000f8ec0ff */
[C---:B-1----:R-:W-:Y:S01]  /*0140*/  LEA R12, R0.reuse, UR4, 0x2 ;  /* 0x00000004000c7c11 */ /* 0x042fe2000f8e10ff */
[----:B------:R-:W-:Y:S01]  /*0150*/  UIADD3 UR6, UPT, UPT, UR6, -0x1, URZ ;  /* 0xffffffff06067890 */ /* 0x000fe2000fffe0ff */
[----:B------:R-:W-:Y:S01]  /*0160*/  LEA R14, R0, UR12, 0x2 ;  /* 0x0000000c000e7c11 */ /* 0x000fe2000f8e10ff */
[----:B------:R-:W-:Y:S02]  /*0170*/  UIADD3 UR8, UPT, UPT, UR8, -0x1, URZ ;  /* 0xffffffff08087890 */ /* 0x000fe4000fffe0ff */
[----:B------:R-:W-:Y:S02]  /*0180*/  ULOP3.LUT UR7, UR7, 0x3, URZ, 0xc0, !UPT ;  /* 0x0000000307077892 */ /* 0x000fe4000f8ec0ff */
[----:B------:R-:W-:-:S02]  /*0190*/  UIADD3 UR9, UPT, UPT, -UR5, URZ, URZ ;  /* 0x000000ff05097290 */ /* 0x000fc4000fffe1ff */
[----:B------:R-:W-:Y:S02]  /*01a0*/  UISETP.GE.U32.AND UP0, UPT, UR6, 0x7, UPT ;  /* 0x000000070600788c */ /* 0x000fe4000bf06070 */
[----:B----4-:R-:W-:-:S11]  /*01b0*/  UISETP.GE.U32.AND UP1, UPT, UR8, 0x3, UPT ;  /* 0x000000030800788c */ /* 0x010fd6000bf26070 */
.L_x_10:
[----:B01----:R-:W0:Y:S01]  /*01c0*/  LDC R5, c[0x0][0x3b0] ;  /* 0x0000ec00ff057b82 */ /* 0x003e220000000800 */
[----:B------:R-:W1:Y:S01]  /*01d0*/  LDCU UR4, c[0x0][0x3a0] ;  /* 0x00007400ff0477ac */ /* 0x000e620008000800 */
[----:B------:R-:W-:Y:S01]  /*01e0*/  IMAD.MOV.U32 R7, RZ, RZ, -0x1 ;  /* 0xffffffffff077424 */ /* 0x000fe200078e00ff */
[----:B------:R-:W-:Y:S01]  /*01f0*/  BSSY.RECONVERGENT B0, `(.L_x_0) ;  /* 0x0000017000007945 */ /* 0x000fe20003800200 */
[----:B--2---:R-:W2:Y:S01]  /*0200*/  LDCU UR5, c[0x0][0x3a0] ;  /* 0x00007400ff0577ac */ /* 0x004ea20008000800 */
[----:B-1----:R-:W-:Y:S01]  /*0210*/  ISETP.GE.AND P0, PT, R0, UR4, PT ;  /* 0x0000000400007c0c */ /* 0x002fe2000bf06270 */
[----:B0-----:R0:W-:Y:S04]  /*0220*/  STS [R12], R5 ;  /* 0x000000050c007388 */ /* 0x0011e80000000800 */
[----:B------:R0:W-:Y:S08]  /*0230*/  STS [R14], R7 ;  /* 0x000000070e007388 */ /* 0x0001f00000000800 */
[----:B--2---:R-:W-:Y:S05]  /*0240*/  @P0 BRA `(.L_x_1) ;  /* 0x0000000000440947 */ /* 0x004fea0003800000 */
[----:B------:R-:W1:Y:S01]  /*0250*/  LDC.64 R8, c[0x0][0x398] ;  /* 0x0000e600ff087b82 */ /* 0x000e620000000a00 */
[----:B------:R-:W2:Y:S01]  /*0260*/  LDCU UR4, c[0x0][0x3b0] ;  /* 0x00007600ff0477ac */ /* 0x000ea20008000800 */
[----:B------:R-:W-:-:S06]  /*0270*/  IMAD.MOV.U32 R17, RZ, RZ, R0 ;  /* 0x000000ffff117224 */ /* 0x000fcc00078e0000 */
[----:B------:R-:W4:Y:S01]  /*0280*/  LDC.64 R10, c[0x0][0x388] ;  /* 0x0000e200ff0a7b82 */ /* 0x000f220000000a00 */
[----:B--2---:R-:W-:-:S07]  /*0290*/  IMAD.U32 R15, RZ, RZ, UR4 ;  /* 0x00000004ff0f7e24 */ /* 0x004fce000f8e00ff */
.L_x_2:
[----:B0---4-:R-:W-:-:S04]  /*02a0*/  IMAD.WIDE R6, R17, 0x4, R10 ;  /* 0x0000000411067825 */ /* 0x011fc800078e020a */
[----:B-1----:R-:W-:Y:S02]  /*02b0*/  IMAD.WIDE R4, R17, 0x4, R8 ;  /* 0x0000000411047825 */ /* 0x002fe400078e0208 */
[----:B------:R-:W2:Y:S04]  /*02c0*/  LDG.E R6, desc[UR10][R6.64] ;  /* 0x0000000a06067981 */ /* 0x000ea8000c1e1900 */
[----:B------:R-:W4:Y:S01]  /*02d0*/  LDG.E R4, desc[UR10][R4.64] ;  /* 0x0000000a04047981 */ /* 0x000f22000c1e1900 */
[----:B--2---:R-:W-:-:S04]  /*02e0*/  FSETP.GEU.AND P0, PT, R6, R15, PT ;  /* 0x0000000f0600720b */ /* 0x004fc80003f0e000 */
[----:B----4-:R-:W-:-:S13]  /*02f0*/  ISETP.NE.OR P0, PT, R13, R4, P0 ;  /* 0x000000040d00720c */ /* 0x010fda0000705670 */
[----:B------:R-:W-:Y:S01]  /*0300*/  @!P0 STS [R12], R6 ;  /* 0x000000060c008388 */ /* 0x000fe20000000800 */
[----:B------:R-:W-:-:S03]  /*0310*/  @!P0 IMAD.MOV.U32 R15, RZ, RZ, R6 ;  /* 0x000000ffff0f8224 */ /* 0x000fc600078e0006 */
[----:B------:R0:W-:Y:S02]  /*0320*/  @!P0 STS [R14], R17 ;  /* 0x000000110e008388 */ /* 0x0001e40000000800 */
[----:B0-----:R-:W-:-:S05]  /*0330*/  VIADD R17, R17, UR14 ;  /* 0x0000000e11117c36 */ /* 0x001fca0008000000 */
[----:B------:R-:W-:-:S13]  /*0340*/  ISETP.GE.AND P1, PT, R17, UR5, PT ;  /* 0x0000000511007c0c */ /* 0x000fda000bf26270 */
[----:B------:R-:W-:Y:S05]  /*0350*/  @!P1 BRA `(.L_x_2) ;  /* 0xfffffffc00d09947 */ /* 0x000fea000383ffff */
.L_x_1:
[----:B------:R-:W-:Y:S05]  /*0360*/  BSYNC.RECONVERGENT B0 ;  /* 0x0000000000007941 */ /* 0x000fea0003800200 */
.L_x_0:
[----:B------:R-:W-:Y:S01]  /*0370*/  BAR.SYNC.DEFER_BLOCKING 0x0 ;  /* 0x0000000000007b1d */ /* 0x000fe20000010000 */
[----:B------:R-:W-:-:S05]  /*0380*/  ISETP.NE.AND P0, PT, R0, RZ, PT ;  /* 0x000000ff0000720c */ /* 0x000fca0003f05270 */
[----:B------:R-:W-:Y:S08]  /*0390*/  BSSY.RECONVERGENT B0, `(.L_x_3) ;  /* 0x00000a8000007945 */ /* 0x000ff00003800200 */
[----:B------:R-:W-:Y:S05]  /*03a0*/  @P0 BRA `(.L_x_4) ;  /* 0x0000000800980947 */ /* 0x000fea0003800000 */
[----:B------:R-:W1:Y:S01]  /*03b0*/  LDS R15, [UR12] ;  /* 0x0000000cff0f7984 */ /* 0x000e620008000800 */
[----:B------:R-:W-:-:S09]  /*03c0*/  UISETP.GE.U32.AND UP2, UPT, UR14, 0x2, UPT ;  /* 0x000000020e00788c */ /* 0x000fd2000bf46070 */
[----:B------:R-:W-:Y:S05]  /*03d0*/  BRA.U !UP2, `(.L_x_5) ;  /* 0x000000090a807547 */ /* 0x000fea000b800000 */
[----:B------:R-:W2:Y:S01]  /*03e0*/  S2UR UR5, SR_CgaCtaId ;  /* 0x00000000000579c3 */ /* 0x000ea20000008800 */
[----:B------:R-:W-:Y:S02]  /*03f0*/  UMOV UR4, 0x400 ;  /* 0x0000040000047882 */ /* 0x000fe40000000000 */
[----:B--2---:R-:W-:Y:S02]  /*0400*/  ULEA UR5, UR5, UR4, 0x18 ;  /* 0x0000000405057291 */ /* 0x004fe4000f8ec0ff */
[----:B------:R-:W-:-:S04]  /*0410*/  UIADD3 UR4, UPT, UPT, UR14, -0x2, URZ ;  /* 0xfffffffe0e047890 */ /* 0x000fc8000fffe0ff */
[----:B------:R-:W-:-:S03]  /*0420*/  UISETP.GE.U32.AND UP2, UPT, UR4, 0xf, UPT ;  /* 0x0000000f0400788c */ /* 0x000fc6000bf46070 */
[----:B------:R-:W2:Y:S01]  /*0430*/  LDS R16, [UR5] ;  /* 0x00000005ff107984 */ /* 0x000ea20008000800 */
[----:B------:R-:W-:-:S05]  /*0440*/  UMOV UR4, 0x1 ;  /* 0x0000000100047882 */ /* 0x000fca0000000000 */
[----:B------:R-:W-:Y:S05]  /*0450*/  BRA.U !UP2, `(.L_x_6) ;  /* 0x000000010afc7547 */ /* 0x000fea000b800000 */
[----:B------:R-:W-:Y:S01]  /*0460*/  UIADD3 UR5, UPT, UPT, UR5, 0x20, URZ ;  /* 0x0000002005057890 */ /* 0x000fe2000fffe0ff */
[----:B------:R-:W-:Y:S01]  /*0470*/  UMOV UR4, URZ ;  /* 0x000000ff00047c82 */ /* 0x000fe20008000000 */
[----:B------:R-:W-:-:S10]  /*0480*/  UMOV UR6, UR9 ;  /* 0x0000000900067c82 */ /* 0x000fd40008000000 */
.L_x_7:
[----:B0-----:R-:W2:Y:S01]  /*0490*/  LDS.128 R4, [UR5+-0x20] ;  /* 0xffffe005ff047984 */ /* 0x001ea20008000c00 */
[----:B------:R-:W-:Y:S02]  /*04a0*/  ULEA UR8, UR14, UR5, 0x2 ;  /* 0x000000050e087291 */ /* 0x000fe4000f8e10ff */
[----:B------:R-:W-:Y:S01]  /*04b0*/  UIADD3 UR6, UPT, UPT, UR6, 0x10, URZ ;  /* 0x0000001006067890 */ /* 0x000fe2000fffe0ff */
[----:B------:R-:W0:Y:S01]  /*04c0*/  LDS.128 R8, [UR5+-0x10] ;  /* 0xfffff005ff087984 */ /* 0x000e220008000c00 */
[----:B------:R-:W-:Y:S02]  /*04d0*/  UIADD3 UR4, UPT, UPT, UR4, 0x10, URZ ;  /* 0x0000001004047890 */ /* 0x000fe4000fffe0ff */
[----:B------:R-:W-:Y:S01]  /*04e0*/  UISETP.NE.AND UP2, UPT, UR6, URZ, UPT ;  /* 0x000000ff0600728c */ /* 0x000fe2000bf45270 */
[----:B--2---:R-:W-:-:S13]  /*04f0*/  FSETP.GEU.AND P0, PT, R5, R16, PT ;  /* 0x000000100500720b */ /* 0x004fda0003f0e000 */
[----:B------:R-:W-:Y:S01]  /*0500*/  @!P0 IMAD.MOV.U32 R16, RZ, RZ, R5 ;  /* 0x000000ffff108224 */ /* 0x000fe200078e0005 */
[----:B-1----:R-:W-:Y:S04]  /*0510*/  @!P0 LDS R15, [UR8+-0x1c] ;  /* 0xffffe408ff0f8984 */ /* 0x002fe80008000800 */
[----:B------:R-:W-:-:S13]  /*0520*/  FSETP.GEU.AND P0, PT, R6, R16, PT ;  /* 0x000000100600720b */ /* 0x000fda0003f0e000 */
[----:B------:R-:W-:Y:S01]  /*0530*/  @!P0 IMAD.MOV.U32 R16, RZ, RZ, R6 ;  /* 0x000000ffff108224 */ /* 0x000fe200078e0006 */
[----:B------:R-:W-:Y:S04]  /*0540*/  @!P0 LDS R15, [UR8+-0x18] ;  /* 0xffffe808ff0f8984 */ /* 0x000fe80008000800 */
[----:B------:R-:W-:-:S13]  /*0550*/  FSETP.GEU.AND P0, PT, R7, R16, PT ;  /* 0x000000100700720b */ /* 0x000fda0003f0e000 */
[----:B------:R-:W-:Y:S01]  /*0560*/  @!P0 IMAD.MOV.U32 R16, RZ, RZ, R7 ;  /* 0x000000ffff108224 */ /* 0x000fe200078e0007 */
[----:B------:R-:W-:Y:S04]  /*0570*/  @!P0 LDS R15, [UR8+-0x14] ;  /* 0xffffec08ff0f8984 */ /* 0x000fe80008000800 */
[----:B0-----:R-:W-:Y:S01]  /*0580*/  FSETP.GEU.AND P0, PT, R8, R16, PT ;  /* 0x000000100800720b */ /* 0x001fe20003f0e000 */
[----:B------:R-:W0:-:S12]  /*0590*/  LDS.128 R4, [UR5] ;  /* 0x00000005ff047984 */ /* 0x000e180008000c00 */
[----:B------:R-:W-:Y:S01]  /*05a0*/  @!P0 MOV R16, R8 ;  /* 0x0000000800108202 */ /* 0x000fe20000000f00 */
[----:B------:R-:W-:Y:S03]  /*05b0*/  @!P0 LDS R15, [UR8+-0x10] ;  /* 0xfffff008ff0f8984 */ /* 0x000fe60008000800 */
[----:B------:R-:W-:-:S13]  /*05c0*/  FSETP.GEU.AND P0, PT, R9, R16, PT ;  /* 0x000000100900720b */ /* 0x000fda0003f0e000 */
[----:B------:R-:W-:Y:S01]  /*05d0*/  @!P0 IMAD.MOV.U32 R16, RZ, RZ, R9 ;  /* 0x000000ffff108224 */ /* 0x000fe200078e0009 */
[----:B------:R-:W-:Y:S04]  /*05e0*/  @!P0 LDS R15, [UR8+-0xc] ;  /* 0xfffff408ff0f8984 */ /* 0x000fe80008000800 */
[----:B------:R-:W-:-:S13]  /*05f0*/  FSETP.GEU.AND P0, PT, R10, R16, PT ;  /* 0x000000100a00720b */ /* 0x000fda0003f0e000 */
[----:B------:R-:W-:Y:S01]  /*0600*/  @!P0 IMAD.MOV.U32 R16, RZ, RZ, R10 ;  /* 0x000000ffff108224 */ /* 0x000fe200078e000a */
[----:B------:R-:W-:Y:S04]  /*0610*/  @!P0 LDS R15, [UR8+-0x8] ;  /* 0xfffff808ff0f8984 */ /* 0x000fe80008000800 */
[----:B------:R-:W-:-:S13]  /*0620*/  FSETP.GEU.AND P0, PT, R11, R16, PT ;  /* 0x000000100b00720b */ /* 0x000fda0003f0e000 */
[----:B------:R-:W-:Y:S01]  /*0630*/  @!P0 IMAD.MOV.U32 R16, RZ, RZ, R11 ;  /* 0x000000ffff108224 */ /* 0x000fe200078e000b */
[----:B------:R-:W-:Y:S04]  /*0640*/  @!P0 LDS R15, [UR8+-0x4] ;  /* 0xfffffc08ff0f8984 */ /* 0x000fe80008000800 */
[----:B0-----:R-:W-:Y:S01]  /*0650*/  FSETP.GEU.AND P0, PT, R4, R16, PT ;  /* 0x000000100400720b */ /* 0x001fe20003f0e000 */
[----:B------:R-:W0:-:S12]  /*0660*/  LDS.128 R8, [UR5+0x10] ;  /* 0x00001005ff087984 */ /* 0x000e180008000c00 */
[----:B------:R-:W-:Y:S01]  /*0670*/  @!P0 IMAD.MOV.U32 R16, RZ, RZ, R4 ;  /* 0x000000ffff108224 */ /* 0x000fe200078e0004 */
[----:B------:R-:W-:Y:S04]  /*0680*/  @!P0 LDS R15, [UR8] ;  /* 0x00000008ff0f8984 */ /* 0x000fe80008000800 */
[----:B------:R-:W-:-:S13]  /*0690*/  FSETP.GEU.AND P0, PT, R5, R16, PT ;  /* 0x000000100500720b */ /* 0x000fda0003f0e000 */
[----:B------:R-:W-:Y:S01]  /*06a0*/  @!P0 IMAD.MOV.U32 R16, RZ, RZ, R5 ;  /* 0x000000ffff108224 */ /* 0x000fe200078e0005 */
[----:B------:R-:W-:Y:S04]  /*06b0*/  @!P0 LDS R15, [UR8+0x4] ;  /* 0x00000408ff0f8984 */ /* 0x000fe80008000800 */
[----:B------:R-:W-:Y:S01]  /*06c0*/  FSETP.GEU.AND P0, PT, R6, R16, PT ;  /* 0x000000100600720b */ /* 0x000fe20003f0e000 */
[----:B------:R-:W1:Y:S01]  /*06d0*/  LDS R5, [UR5+0x20] ;  /* 0x00002005ff057984 */ /* 0x000e620008000800 */
[----:B------:R-:W-:-:S11]  /*06e0*/  UIADD3 UR5, UPT, UPT, UR5, 0x40, URZ ;  /* 0x0000004005057890 */ /* 0x000fd6000fffe0ff */
[----:B------:R-:W-:Y:S01]  /*06f0*/  @!P0 IMAD.MOV.U32 R16, RZ, RZ, R6 ;  /* 0x000000ffff108224 */ /* 0x000fe200078e0006 */
[----:B------:R-:W4:Y:S04]  /*0700*/  @!P0 LDS R15, [UR8+0x8] ;  /* 0x00000808ff0f8984 */ /* 0x000f280008000800 */
[----:B------:R-:W-:-:S13]  /*0710*/  FSETP.GEU.AND P0, PT, R7, R16, PT ;  /* 0x000000100700720b */ /* 0x000fda0003f0e000 */
[----:B------:R-:W-:Y:S01]  /*0720*/  @!P0 IMAD.MOV.U32 R16, RZ, RZ, R7 ;  /* 0x000000ffff108224 */ /* 0x000fe200078e0007 */
[----:B------:R-:W2:Y:S04]  /*0730*/  @!P0 LDS R15, [UR8+0xc] ;  /* 0x00000c08ff0f8984 */ /* 0x000ea80008000800 */
[----:B0-----:R-:W-:-:S13]  /*0740*/  FSETP.GEU.AND P0, PT, R8, R16, PT ;  /* 0x000000100800720b */ /* 0x001fda0003f0e000 */
[----:B------:R-:W-:Y:S01]  /*0750*/  @!P0 MOV R16, R8 ;  /* 0x0000000800108202 */ /* 0x000fe20000000f00 */
[----:B------:R-:W0:Y:S03]  /*0760*/  @!P0 LDS R15, [UR8+0x10] ;  /* 0x00001008ff0f8984 */ /* 0x000e260008000800 */
[----:B------:R-:W-:-:S13]  /*0770*/  FSETP.GEU.AND P0, PT, R9, R16, PT ;  /* 0x000000100900720b */ /* 0x000fda0003f0e000 */
[----:B------:R-:W-:Y:S01]  /*0780*/  @!P0 IMAD.MOV.U32 R16, RZ, RZ, R9 ;  /* 0x000000ffff108224 */ /* 0x000fe200078e0009 */
[----:B------:R-:W0:Y:S04]  /*0790*/  @!P0 LDS R15, [UR8+0x14] ;  /* 0x00001408ff0f8984 */ /* 0x000e280008000800 */
[----:B------:R-:W-:-:S13]  /*07a0*/  FSETP.GEU.AND P0, PT, R10, R16, PT ;  /* 0x000000100a00720b */ /* 0x000fda0003f0e000 */
[----:B------:R-:W-:Y:S01]  /*07b0*/  @!P0 IMAD.MOV.U32 R16, RZ, RZ, R10 ;  /* 0x000000ffff108224 */ /* 0x000fe200078e000a */
[----:B------:R-:W0:Y:S04]  /*07c0*/  @!P0 LDS R15, [UR8+0x18] ;  /* 0x00001808ff0f8984 */ /* 0x000e280008000800 */
[----:B------:R-:W-:-:S13]  /*07d0*/  FSETP.GEU.AND P0, PT, R11, R16, PT ;  /* 0x000000100b00720b */ /* 0x000fda0003f0e000 */
[----:B------:R-:W-:Y:S01]  /*07e0*/  @!P0 IMAD.MOV.U32 R16, RZ, RZ, R11 ;  /* 0x000000ffff108224 */ /* 0x000fe200078e000b */
[----:B------:R-:W0:Y:S04]  /*07f0*/  @!P0 LDS R15, [UR8+0x1c] ;  /* 0x00001c08ff0f8984 */ /* 0x000e280008000800 */
[----:B-1----:R-:W-:-:S13]  /*0800*/  FSETP.GEU.AND P0, PT, R5, R16, PT ;  /* 0x000000100500720b */ /* 0x002fda0003f0e000 */
[----:B------:R-:W1:Y:S01]  /*0810*/  @!P0 LDS R15, [UR8+0x20] ;  /* 0x00002008ff0f8984 */ /* 0x000e620008000800 */
[----:B------:R-:W-:Y:S01]  /*0820*/  @!P0 IMAD.MOV.U32 R16, RZ, RZ, R5 ;  /* 0x000000ffff108224 */ /* 0x000fe200078e0005 */
[----:B--2-4-:R-:W-:Y:S06]  /*0830*/  BRA.U UP2, `(.L_x_7) ;  /* 0xfffffffd02147547 */ /* 0x014fec000b83ffff */
[----:B------:R-:W-:-:S12]  /*0840*/  UIADD3 UR4, UPT, UPT, UR4, 0x1, URZ ;  /* 0x0000000104047890 */ /* 0x000fd8000fffe0ff */
.L_x_6:
[----:B------:R-:W-:-:S04]  /*0850*/  UIADD3 UR5, UPT, UPT, UR14, -0x1, URZ ;  /* 0xffffffff0e057890 */ /* 0x000fc8000fffe0ff */
[----:B------:R-:W-:-:S09]  /*0860*/  ULOP3.LUT UP2, URZ, UR5, 0xf, URZ, 0xc0, !UPT ;  /* 0x0000000f05ff7892 */ /* 0x000fd2000f84c0ff */
[----:B------:R-:W-:Y:S05]  /*0870*/  BRA.U !UP2, `(.L_x_5) ;  /* 0x000000050a587547 */ /* 0x000fea000b800000 */
[----:B------:R-:W-:Y:S01]  /*0880*/  ULOP3.LUT UP2, URZ, UR5, 0x7, URZ, 0xc0, !UPT ;  /* 0x0000000705ff7892 */ /* 0x000fe2000f84c0ff */
[----:B------:R-:W-:Y:S10]  /*0890*/  BRA.U !UP0, `(.L_x_8) ;  /* 0x0000000108987547 */ /* 0x000ff4000b800000 */
[----:B------:R-:W4:Y:S01]  /*08a0*/  S2UR UR6, SR_CgaCtaId ;  /* 0x00000000000679c3 */ /* 0x000f220000008800 */
[----:B------:R-:W-:Y:S02]  /*08b0*/  UMOV UR5, 0x400 ;  /* 0x0000040000057882 */ /* 0x000fe40000000000 */
[----:B----4-:R-:W-:Y:S02]  /*08c0*/  ULEA UR5, UR6, UR5, 0x18 ;  /* 0x0000000506057291 */ /* 0x010fe4000f8ec0ff */
[----:B------:R-:W-:Y:S02]  /*08d0*/  ULEA UR6, UR4, UR12, 0x2 ;  /* 0x0000000c04067291 */ /* 0x000fe4000f8e10ff */
[----:B------:R-:W-:Y:S02]  /*08e0*/  ULEA UR5, UR4, UR5, 0x2 ;  /* 0x0000000504057291 */ /* 0x000fe4000f8e10ff */
[----:B------:R-:W-:-:S07]  /*08f0*/  UIADD3 UR4, UPT, UPT, UR4, 0x8, URZ ;  /* 0x0000000804047890 */ /* 0x000fce000fffe0ff */
[----:B0-----:R-:W2:Y:S04]  /*0900*/  LDS R5, [UR5] ;  /* 0x00000005ff057984 */ /* 0x001ea80008000800 */
[----:B------:R-:W0:Y:S01]  /*0910*/  LDS R7, [UR5+0x4] ;  /* 0x00000405ff077984 */ /* 0x000e220008000800 */
[----:B--2---:R-:W-:-:S13]  /*0920*/  FSETP.GEU.AND P0, PT, R5, R16, PT ;  /* 0x000000100500720b */ /* 0x004fda0003f0e000 */
[----:B------:R-:W-:Y:S01]  /*0930*/  @!P0 IMAD.MOV.U32 R16, RZ, RZ, R5 ;  /* 0x000000ffff108224 */ /* 0x000fe200078e0005 */
[----:B-1----:R-:W-:Y:S04]  /*0940*/  @!P0 LDS R15, [UR6] ;  /* 0x00000006ff0f8984 */ /* 0x002fe80008000800 */
[----:B------:R-:W1:Y:S01]  /*0950*/  LDS R5, [UR5+0x8] ;  /* 0x00000805ff057984 */ /* 0x000e620008000800 */
[----:B0-----:R-:W-:-:S13]  /*0960*/  FSETP.GEU.AND P0, PT, R7, R16, PT ;  /* 0x000000100700720b */ /* 0x001fda0003f0e000 */
[----:B------:R-:W-:Y:S01]  /*0970*/  @!P0 IMAD.MOV.U32 R16, RZ, RZ, R7 ;  /* 0x000000ffff108224 */ /* 0x000fe200078e0007 */
[----:B------:R-:W-:Y:S04]  /*0980*/  @!P0 LDS R15, [UR6+0x4] ;  /* 0x00000406ff0f8984 */ /* 0x000fe80008000800 */
[----:B------:R-:W0:Y:S01]  /*0990*/  LDS R7, [UR5+0xc] ;  /* 0x00000c05ff077984 */ /* 0x000e220008000800 */
[----:B-1----:R-:W-:-:S13]  /*09a0*/  FSETP.GEU.AND P0, PT, R5, R16, PT ;  /* 0x000000100500720b */ /* 0x002fda0003f0e000 */
[----:B------:R-:W-:Y:S01]  /*09b0*/  @!P0 IMAD.MOV.U32 R16, RZ, RZ, R5 ;  /* 0x000000ffff108224 */ /* 0x000fe200078e0005 */
[----:B------:R-:W-:Y:S04]  /*09c0*/  @!P0 LDS R15, [UR6+0x8] ;  /* 0x00000806ff0f8984 */ /* 0x000fe80008000800 */
[----:B------:R-:W1:Y:S01]  /*09d0*/  LDS R5, [UR5+0x10] ;  /* 0x00001005ff057984 */ /* 0x000e620008000800 */
[----:B0-----:R-:W-:-:S13]  /*09e0*/  FSETP.GEU.AND P0, PT, R7, R16, PT ;  /* 0x000000100700720b */ /* 0x001fda0003f0e000 */
[----:B------:R-:W-:Y:S01]  /*09f0*/  @!P0 MOV R16, R7 ;  /* 0x0000000700108202 */ /* 0x000fe20000000f00 */
[----:B------:R-:W-:Y:S04]  /*0a00*/  @!P0 LDS R15, [UR6+0xc] ;  /* 0x00000c06ff0f8984 */ /* 0x000fe80008000800 */
[----:B------:R-:W0:Y:S01]  /*0a10*/  LDS R7, [UR5+0x14] ;  /* 0x00001405ff077984 */ /* 0x000e220008000800 */
[----:B-1----:R-:W-:-:S13]  /*0a20*/  FSETP.GEU.AND P0, PT, R5, R16, PT ;  /* 0x000000100500720b */ /* 0x002fda0003f0e000 */
[----:B------:R-:W-:Y:S01]  /*0a30*/  @!P0 IMAD.MOV.U32 R16, RZ, RZ, R5 ;  /* 0x000000ffff108224 */ /* 0x000fe200078e0005 */
[----:B------:R-:W-:Y:S04]  /*0a40*/  @!P0 LDS R15, [UR6+0x10] ;  /* 0x00001006ff0f8984 */ /* 0x000fe80008000800 */
[----:B------:R-:W1:Y:S01]  /*0a50*/  LDS R5, [UR5+0x18] ;  /* 0x00001805ff057984 */ /* 0x000e620008000800 */
[----:B0-----:R-:W-:-:S13]  /*0a60*/  FSETP.GEU.AND P0, PT, R7, R16, PT ;  /* 0x000000100700720b */ /* 0x001fda0003f0e000 */
[----:B------:R-:W-:Y:S01]  /*0a70*/  @!P0 IMAD.MOV.U32 R16, RZ, RZ, R7 ;  /* 0x000000ffff108224 */ /* 0x000fe200078e0007 */
[----:B------:R-:W-:Y:S04]  /*0a80*/  @!P0 LDS R15, [UR6+0x14] ;  /* 0x00001406ff0f8984 */ /* 0x000fe80008000800 */
[----:B------:R-:W0:Y:S01]  /*0a90*/  LDS R7, [UR5+0x1c] ;  /* 0x00001c05ff077984 */ /* 0x000e220008000800 */
[----:B-1----:R-:W-:-:S13]  /*0aa0*/  FSETP.GEU.AND P0, PT, R5, R16, PT ;  /* 0x000000100500720b */ /* 0x002fda0003f0e000 */
[----:B------:R-:W-:Y:S01]  /*0ab0*/  @!P0 IMAD.MOV.U32 R16, RZ, RZ, R5 ;  /* 0x000000ffff108224 */ /* 0x000fe200078e0005 */
[----:B------:R-:W4:Y:S04]  /*0ac0*/  @!P0 LDS R15, [UR6+0x18] ;  /* 0x00001806ff0f8984 */ /* 0x000f280008000800 */
[----:B0-----:R-:W-:-:S13]  /*0ad0*/  FSETP.GEU.AND P0, PT, R7, R16, PT ;  /* 0x000000100700720b */ /* 0x001fda0003f0e000 */
[----:B------:R-:W0:Y:S01]  /*0ae0*/  @!P0 LDS R15, [UR6+0x1c] ;  /* 0x00001c06ff0f8984 */ /* 0x000e220008000800 */
[----:B------:R-:W-:-:S07]  /*0af0*/  @!P0 IMAD.MOV.U32 R16, RZ, RZ, R7 ;  /* 0x000000ffff108224 */ /* 0x000fce00078e0007 */
.L_x_8:
[----:B------:R-:W-:Y:S05]  /*0b00*/  BRA.U !UP2, `(.L_x_5) ;  /* 0x000000010ab47547 */ /* 0x000fea000b800000 */
[----:B------:R-:W-:Y:S01]  /*0b10*/  UISETP.NE.AND UP2, UPT, UR7, URZ, UPT ;  /* 0x000000ff0700728c */ /* 0x000fe2000bf45270 */
[----:B------:R-:W-:Y:S10]  /*0b20*/  BRA.U !UP1, `(.L_x_9) ;  /* 0x0000000109587547 */ /* 0x000ff4000b800000 */
[----:B------:R-:W5:Y:S01]  /*0b30*/  S2UR UR6, SR_CgaCtaId ;  /* 0x00000000000679c3 */ /* 0x000f620000008800 */
[----:B------:R-:W-:Y:S02]  /*0b40*/  UMOV UR5, 0x400 ;  /* 0x0000040000057882 */ /* 0x000fe40000000000 */
[----:B-----5:R-:W-:Y:S02]  /*0b50*/  ULEA UR5, UR6, UR5, 0x18 ;  /* 0x0000000506057291 */ /* 0x020fe4000f8ec0ff */
[----:B------:R-:W-:Y:S02]  /*0b60*/  ULEA UR6, UR4, UR12, 0x2 ;  /* 0x0000000c04067291 */ /* 0x000fe4000f8e10ff */
[----:B------:R-:W-:Y:S02]  /*0b70*/  ULEA UR5, UR4, UR5, 0x2 ;  /* 0x0000000504057291 */ /* 0x000fe4000f8e10ff */
[----:B------:R-:W-:-:S07]  /*0b80*/  UIADD3 UR4, UPT, UPT, UR4, 0x4, URZ ;  /* 0x0000000404047890 */ /* 0x000fce000fffe0ff */
[----:B0-----:R-:W2:Y:S04]  /*0b90*/  LDS R5, [UR5] ;  /* 0x00000005ff057984 */ /* 0x001ea80008000800 */
[----:B------:R-:W0:Y:S01]  /*0ba0*/  LDS R7, [UR5+0x4] ;  /* 0x00000405ff077984 */ /* 0x000e220008000800 */
[----:B--2---:R-:W-:-:S13]  /*0bb0*/  FSETP.GEU.AND P0, PT, R5, R16, PT ;  /* 0x000000100500720b */ /* 0x004fda0003f0e000 */
[----:B------:R-:W-:Y:S01]  /*0bc0*/  @!P0 IMAD.MOV.U32 R16, RZ, RZ, R5 ;  /* 0x000000ffff108224 */ /* 0x000fe200078e0005 */
[----:B-1--4-:R-:W-:Y:S04]  /*0bd0*/  @!P0 LDS R15, [UR6] ;  /* 0x00000006ff0f8984 */ /* 0x012fe80008000800 */
[----:B------:R-:W1:Y:S01]  /*0be0*/  LDS R5, [UR5+0x8] ;  /* 0x00000805ff057984 */ /* 0x000e620008000800 */
[----:B0-----:R-:W-:-:S13]  /*0bf0*/  FSETP.GEU.AND P0, PT, R7, R16, PT ;  /* 0x000000100700720b */ /* 0x001fda0003f0e000 */
[----:B------:R-:W-:Y:S01]  /*0c00*/  @!P0 IMAD.MOV.U32 R16, RZ, RZ, R7 ;  /* 0x000000ffff108224 */ /* 0x000fe200078e0007 */
[----:B------:R-:W-:Y:S04]  /*0c10*/  @!P0 LDS R15, [UR6+0x4] ;  /* 0x00000406ff0f8984 */ /* 0x000fe80008000800 */
[----:B------:R-:W0:Y:S01]  /*0c20*/  LDS R7, [UR5+0xc] ;  /* 0x00000c05ff077984 */ /* 0x000e220008000800 */
[----:B-1----:R-:W-:-:S13]  /*0c30*/  FSETP.GEU.AND P0, PT, R5, R16, PT ;  /* 0x000000100500720b */ /* 0x002fda0003f0e000 */
[----:B------:R-:W-:Y:S01]  /*0c40*/  @!P0 IMAD.MOV.U32 R16, RZ, RZ, R5 ;  /* 0x000000ffff108224 */ /* 0x000fe200078e0005 */
[----:B------:R-:W1:Y:S04]  /*0c50*/  @!P0 LDS R15, [UR6+0x8] ;  /* 0x00000806ff0f8984 */ /* 0x000e680008000800 */
[----:B0-----:R-:W-:-:S13]  /*0c60*/  FSETP.GEU.AND P0, PT, R7, R16, PT ;  /* 0x000000100700720b */ /* 0x001fda0003f0e000 */
[----:B------:R-:W0:Y:S01]  /*0c70*/  @!P0 LDS R15, [UR6+0xc] ;  /* 0x00000c06ff0f8984 */ /* 0x000e220008000800 */
[----:B------:R-:W-:-:S07]  /*0c80*/  @!P0 MOV R16, R7 ;  /* 0x0000000700108202 */ /* 0x000fce0000000f00 */
.L_x_9:
[----:B------:R-:W-:Y:S05]  /*0c90*/  BRA.U !UP2, `(.L_x_5) ;  /* 0x000000010a507547 */ /* 0x000fea000b800000 */
[----:B------:R-:W5:Y:S01]  /*0ca0*/  S2UR UR6, SR_CgaCtaId ;  /* 0x00000000000679c3 */ /* 0x000f620000008800 */
[----:B------:R-:W-:Y:S01]  /*0cb0*/  UMOV UR5, 0x400 ;  /* 0x0000040000057882 */ /* 0x000fe20000000000 */
[----:B------:R-:W-:Y:S02]  /*0cc0*/  UISETP.NE.AND UP2, UPT, UR7, 0x1, UPT ;  /* 0x000000010700788c */ /* 0x000fe4000bf45270 */
[----:B-----5:R-:W-:-:S04]  /*0cd0*/  ULEA UR5, UR6, UR5, 0x18 ;  /* 0x0000000506057291 */ /* 0x020fc8000f8ec0ff */
[----:B------:R-:W-:Y:S02]  /*0ce0*/  ULEA UR5, UR4, UR5, 0x2 ;  /* 0x0000000504057291 */ /* 0x000fe4000f8e10ff */
[----:B------:R-:W-:-:S07]  /*0cf0*/  ULEA UR4, UR4, UR12, 0x2 ;  /* 0x0000000c04047291 */ /* 0x000fce000f8e10ff */
[----:B0-----:R-:W2:Y:S02]  /*0d00*/  LDS R5, [UR5] ;  /* 0x00000005ff057984 */ /* 0x001ea40008000800 */
[----:B--2---:R-:W-:-:S13]  /*0d10*/  FSETP.GEU.AND P0, PT, R5, R16, PT ;  /* 0x000000100500720b */ /* 0x004fda0003f0e000 */
[----:B-1--4-:R-:W0:Y:S01]  /*0d20*/  @!P0 LDS R15, [UR4] ;  /* 0x00000004ff0f8984 */ /* 0x012e220008000800 */
[----:B------:R-:W-:Y:S01]  /*0d30*/  @!P0 IMAD.MOV.U32 R16, RZ, RZ, R5 ;  /* 0x000000ffff108224 */ /* 0x000fe200078e0005 */
[----:B------:R-:W-:Y:S06]  /*0d40*/  BRA.U !UP2, `(.L_x_5) ;  /* 0x000000010a247547 */ /* 0x000fec000b800000 */
[----:B------:R-:W1:Y:S01]  /*0d50*/  LDS R5, [UR5+0x4] ;  /* 0x00000405ff057984 */ /* 0x000e620008000800 */
[----:B------:R-:W-:Y:S01]  /*0d60*/  UISETP.NE.AND UP2, UPT, UR7, 0x2, UPT ;  /* 0x000000020700788c */ /* 0x000fe2000bf45270 */
[----:B-1----:R-:W-:-:S13]  /*0d70*/  FSETP.GEU.AND P0, PT, R5, R16, PT ;  /* 0x000000100500720b */ /* 0x002fda0003f0e000 */
[----:B0-----:R-:W0:Y:S01]  /*0d80*/  @!P0 LDS R15, [UR4+0x4] ;  /* 0x00000404ff0f8984 */ /* 0x001e220008000800 */
[----:B------:R-:W-:Y:S01]  /*0d90*/  @!P0 IMAD.MOV.U32 R16, RZ, RZ, R5 ;  /* 0x000000ffff108224 */ /* 0x000fe200078e0005 */
[----:B------:R-:W-:Y:S06]  /*0da0*/  BRA.U !UP2, `(.L_x_5) ;  /* 0x000000010a0c7547 */ /* 0x000fec000b800000 */
[----:B------:R-:W1:Y:S02]  /*0db0*/  LDS R5, [UR5+0x8] ;  /* 0x00000805ff057984 */ /* 0x000e640008000800 */
[----:B-1----:R-:W-:-:S13]  /*0dc0*/  FSETP.GEU.AND P0, PT, R5, R16, PT ;  /* 0x000000100500720b */ /* 0x002fda0003f0e000 */
[----:B0-----:R-:W0:Y:S02]  /*0dd0*/  @!P0 LDS R15, [UR4+0x8] ;  /* 0x00000804ff0f8984 */ /* 0x001e240008000800 */
.L_x_5:
[----:B0-----:R-:W0:Y:S02]  /*0de0*/  LDC.64 R4, c[0x0][0x390] ;  /* 0x0000e400ff047b82 */ /* 0x001e240000000a00 */
[----:B0-----:R-:W-:-:S05]  /*0df0*/  IMAD.WIDE R4, R13, 0x4, R4 ;  /* 0x000000040d047825 */ /* 0x001fca00078e0204 */
[----:B-1--4-:R1:W-:Y:S02]  /*0e00*/  STG.E desc[UR10][R4.64], R15 ;  /* 0x0000000f04007986 */ /* 0x0123e4000c10190a */
.L_x_4:
[----:B------:R-:W-:Y:S05]  /*0e10*/  BSYNC.RECONVERGENT B0 ;  /* 0x0000000000007941 */ /* 0x000fea0003800200 */
.L_x_3:
[----:B------:R-:W4:Y:S01]  /*0e20*/  LDCU UR4, c[0x0][0x3a8] ;  /* 0x00007500ff0477ac */ /* 0x000f220008000800 */
[----:B---3--:R-:W-:Y:S01]  /*0e30*/  IMAD.IADD R13, R2, 0x1, R13 ;  /* 0x00000001020d7824 */ /* 0x008fe200078e020d */
[----:B------:R-:W-:Y:S04]  /*0e40*/  BAR.SYNC.DEFER_BLOCKING 0x0 ;  /* 0x0000000000007b1d */ /* 0x000fe80000010000 */
[----:B----4-:R-:W-:-:S13]  /*0e50*/  ISETP.GE.AND P0, PT, R13, UR4, PT ;  /* 0x000000040d007c0c */ /* 0x010fda000bf06270 */
[----:B------:R-:W-:Y:S05]  /*0e60*/  @!P0 BRA `(.L_x_10) ;  /* 0xfffffff000d48947 */ /* 0x000fea000383ffff */
.L_x_14:
[----:B------:R-:W3:Y:S01]  /*0e70*/  LDCU UR4, c[0x0][0x3a4] ;  /* 0x00007480ff0477ac */ /* 0x000ee20008000800 */
[----:B------:R-:W-:Y:S01]  /*0e80*/  BSSY.RECONVERGENT B0, `(.L_x_11) ;  /* 0x0000012000007945 */ /* 0x000fe20003800200 */
[----:B---3--:R-:W-:-:S13]  /*0e90*/  ISETP.GE.AND P0, PT, R0, UR4, PT ;  /* 0x0000000400007c0c */ /* 0x008fda000bf06270 */
[----:B----4-:R-:W-:Y:S05]  /*0ea0*/  @P0 BRA `(.L_x_12) ;  /* 0x00000000003c0947 */ /* 0x010fea0003800000 */
[----:B01----:R-:W0:Y:S08]  /*0eb0*/  LDC.64 R4, c[0x0][0x390] ;  /* 0x0000e400ff047b82 */ /* 0x003e300000000a00 */
[----:B------:R-:W1:Y:S08]  /*0ec0*/  LDC.64 R8, c[0x0][0x380] ;  /* 0x0000e000ff087b82 */ /* 0x000e700000000a00 */
[----:B------:R-:W3:Y:S01]  /*0ed0*/  LDC.64 R10, c[0x0][0x388] ;  /* 0x0000e200ff0a7b82 */ /* 0x000ee20000000a00 */
[----:B0-----:R-:W-:-:S05]  /*0ee0*/  IMAD.WIDE R4, R3, 0x4, R4 ;  /* 0x0000000403047825 */ /* 0x001fca00078e0204 */
[----:B------:R0:W5:Y:S01]  /*0ef0*/  LDG.E R13, desc[UR10][R4.64] ;  /* 0x0000000a040d7981 */ /* 0x000162000c1e1900 */
[----:B------:R-:W-:-:S07]  /*0f00*/  IMAD.MOV.U32 R12, RZ, RZ, R0 ;  /* 0x000000ffff0c7224 */ /* 0x000fce00078e0000 */
.L_x_13:
[----:B0---45:R-:W-:-:S04]  /*0f10*/  IMAD R5, R13, UR4, R12 ;  /* 0x000000040d057c24 */ /* 0x031fc8000f8e020c */
[----:B-1----:R-:W-:-:S06]  /*0f20*/  IMAD.WIDE R4, R5, 0x4, R8 ;  /* 0x0000000405047825 */ /* 0x002fcc00078e0208 */
[----:B------:R-:W4:Y:S01]  /*0f30*/  LDG.E R5, desc[UR10][R4.64] ;  /* 0x0000000a04057981 */ /* 0x000f22000c1e1900 */
[----:B------:R-:W-:Y:S02]  /*0f40*/  IMAD R7, R3, UR4, R12 ;  /* 0x0000000403077c24 */ /* 0x000fe4000f8e020c */
[----:B------:R-:W-:Y:S02]  /*0f50*/  VIADD R12, R12, UR14 ;  /* 0x0000000e0c0c7c36 */ /* 0x000fe40008000000 */
[----:B---3--:R-:W-:-:S03]  /*0f60*/  IMAD.WIDE R6, R7, 0x4, R10 ;  /* 0x0000000407067825 */ /* 0x008fc600078e020a */
[----:B------:R-:W-:Y:S02]  /*0f70*/  ISETP.GE.AND P0, PT, R12, UR4, PT ;  /* 0x000000040c007c0c */ /* 0x000fe4000bf06270 */
[----:B----4-:R4:W-:Y:S11]  /*0f80*/  STG.E desc[UR10][R6.64], R5 ;  /* 0x0000000506007986 */ /* 0x0109f6000c10190a */
[----:B------:R-:W-:Y:S05]  /*0f90*/  @!P0 BRA `(.L_x_13) ;  /* 0xfffffffc00dc8947 */ /* 0x000fea000383ffff */
.L_x_12:
[----:B------:R-:W-:Y:S05]  /*0fa0*/  BSYNC.RECONVERGENT B0 ;  /* 0x0000000000007941 */ /* 0x000fea0003800200 */
.L_x_11:
[----:B------:R-:W3:Y:S01]  /*0fb0*/  LDCU UR4, c[0x0][0x3a8] ;  /* 0x00007500ff0477ac */ /* 0x000ee20008000800 */
[----:B------:R-:W-:-:S05]  /*0fc0*/  IMAD.IADD R3, R2, 0x1, R3 ;  /* 0x0000000102037824 */ /* 0x000fca00078e0203 */
[----:B---3--:R-:W-:-:S13]  /*0fd0*/  ISETP.GE.AND P0, PT, R3, UR4, PT ;  /* 0x0000000403007c0c */ /* 0x008fda000bf06270 */
[----:B------:R-:W-:Y:S05]  /*0fe0*/  @!P0 BRA `(.L_x_14) ;  /* 0xfffffffc00a08947 */ /* 0x000fea000383ffff */
[----:B------:R-:W-:Y:S05]  /*0ff0*/  EXIT ;  /* 0x000000000000794d */ /* 0x000fea0003800000 */
.L_x_15:
[----:B------:R-:W-:-:S00]  /*1000*/  BRA `(.L_x_15) ;  /* 0xfffffffc00fc7947 */ /* 0x000fc0000383ffff */
[----:B------:R-:W-:-:S00]  /*1010*/  NOP ;  /* 0x0000000000007918 */ /* 0x000fc00000000000 */
        /* <DEDUP_REMOVED lines=14> */
.L_x_280:


//--------------------- .text._Z23ref_select_new_clustersPfS_PiS0_iiiif --------------------------
	.section	.text._Z23ref_select_new_clustersPfS_PiS0_iiiif,"ax",@progbits
	.align	128
        .global         _Z23ref_select_new_clustersPfS_PiS0_iiiif
        .type           _Z23ref_select_new_clustersPfS_PiS0_iiiif,@function
        .size           _Z23ref_select_new_clustersPfS_PiS0_iiiif,(.L_x_281 - _Z23ref_select_new_clustersPfS_PiS0_iiiif)
        .other          _Z23ref_select_new_clustersPfS_PiS0_iiiif,@"STO_CUDA_ENTRY STV_DEFAULT"
_Z23ref_select_new_clustersPfS_PiS0_iiiif:
.text._Z23ref_select_new_clustersPfS_PiS0_iiiif:
[----:B------:R-:W-:Y:S01]  /*0000*/  LDC R1, c[0x0][0x37c] ;  /* 0x0000df00ff017b82 */ /* 0x000fe20000000800 */
[----:B------:R-:W0:Y:S07]  /*0010*/  S2R R0, SR_TID.X ;  /* 0x0000000000007919 */ /* 0x000e2e0000002100 */
[----:B------:R-:W0:Y:S02]  /*0020*/  S2UR UR4, SR_CTAID.X ;  /* 0x00000000000479c3 */ /* 0x000e240000002500 */
[----:B0-----:R-:W-:-:S13]  /*0030*/  LOP3.LUT P0, RZ, R0, UR4, RZ, 0xfc, !PT ;  /* 0x0000000400ff7c12 */ /* 0x001fda000f80fcff */
[----:B------:R-:W-:Y:S05]  /*0040*/  @P0 EXIT ;  /* 0x000000000000094d */ /* 0x000fea0003800000 */
[----:B------:R-:W0:Y:S01]  /*0050*/  LDCU UR4, c[0x0][0x3a8] ;  /* 0x00007500ff0477ac */ /* 0x000e220008000800 */
[----:B------:R-:W1:Y:S01]  /*0060*/  LDCU.64 UR16, c[0x0][0x358] ;  /* 0x00006b00ff1077ac */ /* 0x000e620008000a00 */
[----:B0-----:R-:W-:-:S05]  /*0070*/  IMAD.U32 R2, RZ, RZ, UR4 ;  /* 0x00000004ff027e24 */ /* 0x001fca000f8e00ff */
[----:B------:R-:W-:-:S13]  /*0080*/  ISETP.GE.AND P0, PT, R2, 0x1, PT ;  /* 0x000000010200780c */ /* 0x000fda0003f06270 */
[----:B-1----:R-:W-:Y:S05]  /*0090*/  @!P0 BRA `(.L_x_16) ;  /* 0x0000000800288947 */ /* 0x002fea0003800000 */
[----:B------:R-:W0:Y:S02]  /*00a0*/  LDCU UR4, c[0x0][0x3a0] ;  /* 0x00007400ff0477ac */ /* 0x000e240008000800 */
[----:B0-----:R-:W-:-:S09]  /*00b0*/  UISETP.GE.AND UP0, UPT, UR4, 0x1, UPT ;  /* 0x000000010400788c */ /* 0x001fd2000bf06270 */
[----:B------:R-:W-:Y:S05]  /*00c0*/  BRA.U !UP0, `(.L_x_17) ;  /* 0x00000005085c7547 */ /* 0x000fea000b800000 */
[----:B------:R-:W-:Y:S01]  /*00d0*/  IMAD.MOV.U32 R0, RZ, RZ, RZ ;  /* 0x000000ffff007224 */ /* 0x000fe200078e00ff */
[----:B------:R-:W-:Y:S02]  /*00e0*/  ULOP3.LUT UR5, UR4, 0x3, URZ, 0xc0, !UPT ;  /* 0x0000000304057892 */ /* 0x000fe4000f8ec0ff */
[----:B------:R-:W-:-:S12]  /*00f0*/  ULOP3.LUT UR4, UR4, 0x7ffffffc, URZ, 0xc0, !UPT ;  /* 0x7ffffffc04047892 */ /* 0x000fd8000f8ec0ff */
.L_x_27:
[----:B------:R-:W0:Y:S01]  /*0100*/  LDCU UR7, c[0x0][0x3a0] ;  /* 0x00007400ff0777ac */ /* 0x000e220008000800 */
[----:B------:R-:W-:Y:S02]  /*0110*/  HFMA2 R7, -RZ, RZ, 0, 0 ;  /* 0x00000000ff077431 */ /* 0x000fe400000001ff */
[----:B------:R-:W-:Y:S01]  /*0120*/  IMAD.MOV.U32 R10, RZ, RZ, -0x1 ;  /* 0xffffffffff0a7424 */ /* 0x000fe200078e00ff */
[----:B------:R-:W1:Y:S01]  /*0130*/  LDCU UR6, c[0x0][0x3b0] ;  /* 0x00007600ff0677ac */ /* 0x000e620008000800 */
[----:B0-----:R-:W-:Y:S01]  /*0140*/  UISETP.GE.U32.AND UP0, UPT, UR7, 0x4, UPT ;  /* 0x000000040700788c */ /* 0x001fe2000bf06070 */
[----:B-1----:R-:W-:-:S08]  /*0150*/  IMAD.U32 R11, RZ, RZ, UR6 ;  /* 0x00000006ff0b7e24 */ /* 0x002fd0000f8e00ff */
[----:B------:R-:W-:Y:S05]  /*0160*/  BRA.U !UP0, `(.L_x_18) ;  /* 0x00000001089c7547 */ /* 0x000fea000b800000 */
[----:B------:R-:W0:Y:S01]  /*0170*/  LDC.64 R2, c[0x0][0x398] ;  /* 0x0000e600ff027b82 */ /* 0x000e220000000a00 */
[----:B------:R-:W-:Y:S01]  /*0180*/  IMAD.MOV.U32 R10, RZ, RZ, -0x1 ;  /* 0xffffffffff0a7424 */ /* 0x000fe200078e00ff */
[----:B------:R-:W-:Y:S01]  /*0190*/  MOV R13, RZ ;  /* 0x000000ff000d7202 */ /* 0x000fe20000000f00 */
[----:B------:R-:W-:-:S05]  /*01a0*/  IMAD.U32 R11, RZ, RZ, UR6 ;  /* 0x00000006ff0b7e24 */ /* 0x000fca000f8e00ff */
[----:B------:R-:W1:Y:S02]  /*01b0*/  LDC.64 R4, c[0x0][0x388] ;  /* 0x0000e200ff047b82 */ /* 0x000e640000000a00 */
.L_x_23:
[----:B0-----:R-:W-:-:S05]  /*01c0*/  IMAD.WIDE.U32 R6, R13, 0x4, R2 ;  /* 0x000000040d067825 */ /* 0x001fca00078e0002 */
[----:B------:R-:W2:Y:S04]  /*01d0*/  LDG.E R9, desc[UR16][R6.64] ;  /* 0x0000001006097981 */ /* 0x000ea8000c1e1900 */
[----:B------:R-:W3:Y:S04]  /*01e0*/  LDG.E R15, desc[UR16][R6.64+0x4] ;  /* 0x00000410060f7981 */ /* 0x000ee8000c1e1900 */
[----:B------:R-:W4:Y:S04]  /*01f0*/  LDG.E R17, desc[UR16][R6.64+0x8] ;  /* 0x0000081006117981 */ /* 0x000f28000c1e1900 */
[----:B------:R-:W5:Y:S01]  /*0200*/  LDG.E R19, desc[UR16][R6.64+0xc] ;  /* 0x00000c1006137981 */ /* 0x000f62000c1e1900 */
[-C--:B--2---:R-:W-:Y:S01]  /*0210*/  ISETP.NE.AND P3, PT, R9, R0.reuse, PT ;  /* 0x000000000900720c */ /* 0x084fe20003f65270 */
[----:B-1----:R-:W-:Y:S01]  /*0220*/  IMAD.WIDE.U32 R8, R13, 0x4, R4 ;  /* 0x000000040d087825 */ /* 0x002fe200078e0004 */
[----:B---3--:R-:W-:-:S02]  /*0230*/  ISETP.NE.AND P0, PT, R15, R0, PT ;  /* 0x000000000f00720c */ /* 0x008fc40003f05270 */
[-C--:B----4-:R-:W-:Y:S02]  /*0240*/  ISETP.NE.AND P1, PT, R17, R0.reuse, PT ;  /* 0x000000001100720c */ /* 0x090fe40003f25270 */
[----:B-----5:R-:W-:-:S07]  /*0250*/  ISETP.NE.AND P2, PT, R19, R0, PT ;  /* 0x000000001300720c */ /* 0x020fce0003f45270 */
[----:B------:R-:W-:Y:S06]  /*0260*/  @P3 BRA `(.L_x_19) ;  /* 0x0000000000103947 */ /* 0x000fec0003800000 */
[----:B------:R-:W2:Y:S02]  /*0270*/  LDG.E R6, desc[UR16][R8.64] ;  /* 0x0000001008067981 */ /* 0x000ea4000c1e1900 */
[----:B--2---:R-:W-:-:S13]  /*0280*/  FSETP.GEU.AND P3, PT, R6, R11, PT ;  /* 0x0000000b0600720b */ /* 0x004fda0003f6e000 */
[----:B------:R-:W-:Y:S01]  /*0290*/  @!P3 IMAD.MOV.U32 R11, RZ, RZ, R6 ;  /* 0x000000ffff0bb224 */ /* 0x000fe200078e0006 */
[----:B------:R-:W-:-:S07]  /*02a0*/  @!P3 MOV R10, R13 ;  /* 0x0000000d000ab202 */ /* 0x000fce0000000f00 */
.L_x_19:
[----:B------:R-:W-:Y:S05]  /*02b0*/  @P0 BRA `(.L_x_20) ;  /* 0x0000000000100947 */ /* 0x000fea0003800000 */
[----:B------:R-:W2:Y:S02]  /*02c0*/  LDG.E R6, desc[UR16][R8.64+0x4] ;  /* 0x0000041008067981 */ /* 0x000ea4000c1e1900 */
[----:B--2---:R-:W-:-:S13]  /*02d0*/  FSETP.GEU.AND P0, PT, R6, R11, PT ;  /* 0x0000000b0600720b */ /* 0x004fda0003f0e000 */
[----:B------:R-:W-:Y:S02]  /*02e0*/  @!P0 IMAD.MOV.U32 R11, RZ, RZ, R6 ;  /* 0x000000ffff0b8224 */ /* 0x000fe400078e0006 */
[----:B------:R-:W-:-:S07]  /*02f0*/  @!P0 VIADD R10, R13, 0x1 ;  /* 0x000000010d0a8836 */ /* 0x000fce0000000000 */
.L_x_20:
[----:B------:R-:W-:Y:S05]  /*0300*/  @P1 BRA `(.L_x_21) ;  /* 0x0000000000101947 */ /* 0x000fea0003800000 */
[----:B------:R-:W2:Y:S02]  /*0310*/  LDG.E R6, desc[UR16][R8.64+0x8] ;  /* 0x0000081008067981 */ /* 0x000ea4000c1e1900 */
[----:B--2---:R-:W-:-:S13]  /*0320*/  FSETP.GEU.AND P0, PT, R6, R11, PT ;  /* 0x0000000b0600720b */ /* 0x004fda0003f0e000 */
[----:B------:R-:W-:Y:S01]  /*0330*/  @!P0 MOV R11, R6 ;  /* 0x00000006000b8202 */ /* 0x000fe20000000f00 */
[----:B------:R-:W-:-:S07]  /*0340*/  @!P0 VIADD R10, R13, 0x2 ;  /* 0x000000020d0a8836 */ /* 0x000fce0000000000 */
.L_x_21:
[----:B------:R-:W-:Y:S05]  /*0350*/  @P2 BRA `(.L_x_22) ;  /* 0x0000000000102947 */ /* 0x000fea0003800000 */
[----:B------:R-:W2:Y:S02]  /*0360*/  LDG.E R8, desc[UR16][R8.64+0xc] ;  /* 0x00000c1008087981 */ /* 0x000ea4000c1e1900 */
[----:B--2---:R-:W-:-:S13]  /*0370*/  FSETP.GEU.AND P0, PT, R8, R11, PT ;  /* 0x0000000b0800720b */ /* 0x004fda0003f0e000 */
[----:B------:R-:W-:Y:S01]  /*0380*/  @!P0 IMAD.MOV.U32 R11, RZ, RZ, R8 ;  /* 0x000000ffff0b8224 */ /* 0x000fe200078e0008 */
[----:B------:R-:W-:-:S07]  /*0390*/  @!P0 IADD3 R10, PT, PT, R13, 0x3, RZ ;  /* 0x000000030d0a8810 */ /* 0x000fce0007ffe0ff */
.L_x_22:
[----:B------:R-:W-:-:S05]  /*03a0*/  VIADD R13, R13, 0x4 ;  /* 0x000000040d0d7836 */ /* 0x000fca0000000000 */
[----:B------:R-:W-:-:S13]  /*03b0*/  ISETP.NE.AND P0, PT, R13, UR4, PT ;  /* 0x000000040d007c0c */ /* 0x000fda000bf05270 */
[----:B------:R-:W-:Y:S05]  /*03c0*/  @P0 BRA `(.L_x_23) ;  /* 0xfffffffc007c0947 */ /* 0x000fea000383ffff */
[----:B------:R-:W-:-:S07]  /*03d0*/  IMAD.U32 R7, RZ, RZ, UR4 ;  /* 0x00000004ff077e24 */ /* 0x000fce000f8e00ff */
.L_x_18:
[----:B------:R-:W-:-:S09]  /*03e0*/  UISETP.NE.AND UP0, UPT, UR5, URZ, UPT ;  /* 0x000000ff0500728c */ /* 0x000fd2000bf05270 */
[----:B------:R-:W-:Y:S05]  /*03f0*/  BRA.U !UP0, `(.L_x_24) ;  /* 0x0000000108707547 */ /* 0x000fea000b800000 */
[----:B------:R-:W0:Y:S08]  /*0400*/  LDC.64 R2, c[0x0][0x398] ;  /* 0x0000e600ff027b82 */ /* 0x000e300000000a00 */
[----:B------:R-:W1:Y:S01]  /*0410*/  LDC.64 R4, c[0x0][0x388] ;  /* 0x0000e200ff047b82 */ /* 0x000e620000000a00 */
[----:B0-----:R-:W-:-:S05]  /*0420*/  IMAD.WIDE.U32 R2, R7, 0x4, R2 ;  /* 0x0000000407027825 */ /* 0x001fca00078e0002 */
[----:B------:R-:W2:Y:S01]  /*0430*/  LDG.E R9, desc[UR16][R2.64] ;  /* 0x0000001002097981 */ /* 0x000ea2000c1e1900 */
[----:B------:R-:W-:Y:S01]  /*0440*/  UISETP.NE.AND UP0, UPT, UR5, 0x1, UPT ;  /* 0x000000010500788c */ /* 0x000fe2000bf05270 */
[----:B-1----:R-:W-:Y:S01]  /*0450*/  IMAD.WIDE.U32 R4, R7, 0x4, R4 ;  /* 0x0000000407047825 */ /* 0x002fe200078e0004 */
[----:B--2---:R-:W-:-:S13]  /*0460*/  ISETP.NE.AND P0, PT, R9, R0, PT ;  /* 0x000000000900720c */ /* 0x004fda0003f05270 */
[----:B------:R-:W-:Y:S05]  /*0470*/  @P0 BRA `(.L_x_25) ;  /* 0x0000000000100947 */ /* 0x000fea0003800000 */
[----:B------:R-:W2:Y:S02]  /*0480*/  LDG.E R6, desc[UR16][R4.64] ;  /* 0x0000001004067981 */ /* 0x000ea4000c1e1900 */
[----:B--2---:R-:W-:-:S13]  /*0490*/  FSETP.GEU.AND P0, PT, R6, R11, PT ;  /* 0x0000000b0600720b */ /* 0x004fda0003f0e000 */
[----:B------:R-:W-:Y:S01]  /*04a0*/  @!P0 MOV R11, R6 ;  /* 0x00000006000b8202 */ /* 0x000fe20000000f00 */
[----:B------:R-:W-:-:S07]  /*04b0*/  @!P0 IMAD.MOV.U32 R10, RZ, RZ, R7 ;  /* 0x000000ffff0a8224 */ /* 0x000fce00078e0007 */
.L_x_25:
[----:B------:R-:W-:Y:S05]  /*04c0*/  BRA.U !UP0, `(.L_x_24) ;  /* 0x00000001083c7547 */ /* 0x000fea000b800000 */
[----:B------:R-:W2:Y:S01]  /*04d0*/  LDG.E R9, desc[UR16][R2.64+0x4] ;  /* 0x0000041002097981 */ /* 0x000ea2000c1e1900 */
[----:B------:R-:W-:Y:S01]  /*04e0*/  UISETP.NE.AND UP0, UPT, UR5, 0x2, UPT ;  /* 0x000000020500788c */ /* 0x000fe2000bf05270 */
[----:B--2---:R-:W-:-:S13]  /*04f0*/  ISETP.NE.AND P0, PT, R9, R0, PT ;  /* 0x000000000900720c */ /* 0x004fda0003f05270 */
[----:B------:R-:W-:Y:S05]  /*0500*/  @P0 BRA `(.L_x_26) ;  /* 0x0000000000100947 */ /* 0x000fea0003800000 */
[----:B------:R-:W2:Y:S02]  /*0510*/  LDG.E R6, desc[UR16][R4.64+0x4] ;  /* 0x0000041004067981 */ /* 0x000ea4000c1e1900 */
[----:B--2---:R-:W-:-:S13]  /*0520*/  FSETP.GEU.AND P0, PT, R6, R11, PT ;  /* 0x0000000b0600720b */ /* 0x004fda0003f0e000 */
[----:B------:R-:W-:Y:S01]  /*0530*/  @!P0 IMAD.MOV.U32 R11, RZ, RZ, R6 ;  /* 0x000000ffff0b8224 */ /* 0x000fe200078e0006 */
[----:B------:R-:W-:-:S07]  /*0540*/  @!P0 IADD3 R10, PT, PT, R7, 0x1, RZ ;  /* 0x00000001070a8810 */ /* 0x000fce0007ffe0ff */
.L_x_26:
[----:B------:R-:W-:Y:S05]  /*0550*/  BRA.U !UP0, `(.L_x_24) ;  /* 0x0000000108187547 */ /* 0x000fea000b800000 */
[----:B------:R-:W2:Y:S02]  /*0560*/  LDG.E R3, desc[UR16][R2.64+0x8] ;  /* 0x0000081002037981 */ /* 0x000ea4000c1e1900 */
[----:B--2---:R-:W-:-:S13]  /*0570*/  ISETP.NE.AND P0, PT, R3, R0, PT ;  /* 0x000000000300720c */ /* 0x004fda0003f05270 */
[----:B------:R-:W-:Y:S05]  /*0580*/  @P0 BRA `(.L_x_24) ;  /* 0x00000000000c0947 */ /* 0x000fea0003800000 */
[----:B------:R-:W2:Y:S02]  /*0590*/  LDG.E R4, desc[UR16][R4.64+0x8] ;  /* 0x0000081004047981 */ /* 0x000ea4000c1e1900 */
[----:B--2---:R-:W-:-:S13]  /*05a0*/  FSETP.GEU.AND P0, PT, R4, R11, PT ;  /* 0x0000000b0400720b */ /* 0x004fda0003f0e000 */
[----:B------:R-:W-:-:S07]  /*05b0*/  @!P0 VIADD R10, R7, 0x2 ;  /* 0x00000002070a8836 */ /* 0x000fce0000000000 */
.L_x_24:
[----:B------:R-:W0:Y:S08]  /*05c0*/  LDC.64 R4, c[0x0][0x390] ;  /* 0x0000e400ff047b82 */ /* 0x000e300000000a00 */
[----:B------:R-:W1:Y:S01]  /*05d0*/  LDC R2, c[0x0][0x3a8] ;  /* 0x0000ea00ff027b82 */ /* 0x000e620000000800 */
[----:B0-----:R-:W-:-:S04]  /*05e0*/  IMAD.WIDE.U32 R4, R0, 0x4, R4 ;  /* 0x0000000400047825 */ /* 0x001fc800078e0004 */
[----:B------:R-:W-:Y:S01]  /*05f0*/  VIADD R0, R0, 0x1 ;  /* 0x0000000100007836 */ /* 0x000fe20000000000 */
[----:B------:R3:W-:Y:S04]  /*0600*/  STG.E desc[UR16][R4.64], R10 ;  /* 0x0000000a04007986 */ /* 0x0007e8000c101910 */
[----:B-1----:R-:W-:-:S13]  /*0610*/  ISETP.NE.AND P0, PT, R0, R2, PT ;  /* 0x000000020000720c */ /* 0x002fda0003f05270 */
[----:B---3--:R-:W-:Y:S05]  /*0620*/  @!P0 BRA `(.L_x_16) ;  /* 0x0000000000c48947 */ /* 0x008fea0003800000 */
[----:B------:R-:W-:Y:S05]  /*0630*/  BRA `(.L_x_27) ;  /* 0xfffffff800b07947 */ /* 0x000fea000383ffff */
.L_x_17:
[C---:B------:R-:W-:Y:S01]  /*0640*/  ISETP.GE.U32.AND P0, PT, R2.reuse, 0x8, PT ;  /* 0x000000080200780c */ /* 0x040fe20003f06070 */
[----:B------:R-:W-:Y:S01]  /*0650*/  HFMA2 R3, -RZ, RZ, 0, 0 ;  /* 0x00000000ff037431 */ /* 0x000fe200000001ff */
[----:B------:R-:W-:-:S04]  /*0660*/  LOP3.LUT R8, R2, 0x7, RZ, 0xc0, !PT ;  /* 0x0000000702087812 */ /* 0x000fc800078ec0ff */
[----:B------:R-:W-:-:S07]  /*0670*/  ISETP.NE.AND P1, PT, R8, RZ, PT ;  /* 0x000000ff0800720c */ /* 0x000fce0003f25270 */
[----:B------:R-:W-:Y:S06]  /*0680*/  @!P0 BRA `(.L_x_28) ;  /* 0x0000000000408947 */ /* 0x000fec0003800000 */
[----:B------:R-:W0:Y:S01]  /*0690*/  LDC.64 R6, c[0x0][0x390] ;  /* 0x0000e400ff067b82 */ /* 0x000e220000000a00 */
[----:B------:R-:W-:Y:S01]  /*06a0*/  LOP3.LUT R3, R2, 0x7ffffff8, RZ, 0xc0, !PT ;  /* 0x7ffffff802037812 */ /* 0x000fe200078ec0ff */
[----:B------:R-:W-:Y:S02]  /*06b0*/  IMAD.MOV.U32 R0, RZ, RZ, RZ ;  /* 0x000000ffff007224 */ /* 0x000fe400078e00ff */
[----:B------:R-:W-:-:S07]  /*06c0*/  IMAD.MOV.U32 R9, RZ, RZ, -0x1 ;  /* 0xffffffffff097424 */ /* 0x000fce00078e00ff */
.L_x_29:
[C---:B01----:R-:W-:Y:S01]  /*06d0*/  IMAD.WIDE.U32 R4, R0.reuse, 0x4, R6 ;  /* 0x0000000400047825 */ /* 0x043fe200078e0006 */
[----:B------:R-:W-:-:S04]  /*06e0*/  IADD3 R0, PT, PT, R0, 0x8, RZ ;  /* 0x0000000800007810 */ /* 0x000fc80007ffe0ff */
[----:B------:R-:W-:Y:S01]  /*06f0*/  ISETP.NE.AND P0, PT, R0, R3, PT ;  /* 0x000000030000720c */ /* 0x000fe20003f05270 */
[----:B------:R1:W-:Y:S04]  /*0700*/  STG.E desc[UR16][R4.64], R9 ;  /* 0x0000000904007986 */ /* 0x0003e8000c101910 */
[----:B------:R1:W-:Y:S04]  /*0710*/  STG.E desc[UR16][R4.64+0x4], R9 ;  /* 0x0000040904007986 */ /* 0x0003e8000c101910 */
[----:B------:R1:W-:Y:S04]  /*0720*/  STG.E desc[UR16][R4.64+0x8], R9 ;  /* 0x0000080904007986 */ /* 0x0003e8000c101910 */
[----:B------:R1:W-:Y:S04]  /*0730*/  STG.E desc[UR16][R4.64+0xc], R9 ;  /* 0x00000c0904007986 */ /* 0x0003e8000c101910 */
[----:B------:R1:W-:Y:S04]  /*0740*/  STG.E desc[UR16][R4.64+0x10], R9 ;  /* 0x0000100904007986 */ /* 0x0003e8000c101910 */
[----:B------:R1:W-:Y:S04]  /*0750*/  STG.E desc[UR16][R4.64+0x14], R9 ;  /* 0x0000140904007986 */ /* 0x0003e8000c101910 */
[----:B------:R1:W-:Y:S04]  /*0760*/  STG.E desc[UR16][R4.64+0x18], R9 ;  /* 0x0000180904007986 */ /* 0x0003e8000c101910 */
[----:B------:R1:W-:Y:S01]  /*0770*/  STG.E desc[UR16][R4.64+0x1c], R9 ;  /* 0x00001c0904007986 */ /* 0x0003e2000c101910 */
[----:B------:R-:W-:Y:S05]  /*0780*/  @P0 BRA `(.L_x_29) ;  /* 0xfffffffc00d00947 */ /* 0x000fea000383ffff */
.L_x_28:
[----:B------:R-:W-:Y:S05]  /*0790*/  @!P1 BRA `(.L_x_16) ;  /* 0x0000000000689947 */ /* 0x000fea0003800000 */
[----:B------:R-:W-:Y:S02]  /*07a0*/  ISETP.GE.U32.AND P0, PT, R8, 0x4, PT ;  /* 0x000000040800780c */ /* 0x000fe40003f06070 */
[----:B------:R-:W-:-:S04]  /*07b0*/  LOP3.LUT R0, R2, 0x3, RZ, 0xc0, !PT ;  /* 0x0000000302007812 */ /* 0x000fc800078ec0ff */
[----:B------:R-:W-:-:S07]  /*07c0*/  ISETP.NE.AND P1, PT, R0, RZ, PT ;  /* 0x000000ff0000720c */ /* 0x000fce0003f25270 */
[----:B------:R-:W-:Y:S06]  /*07d0*/  @!P0 BRA `(.L_x_30) ;  /* 0x0000000000208947 */ /* 0x000fec0003800000 */
[----:B-1----:R-:W0:Y:S01]  /*07e0*/  LDC.64 R4, c[0x0][0x390] ;  /* 0x0000e400ff047b82 */ /* 0x002e220000000a00 */
[----:B------:R-:W-:Y:S02]  /*07f0*/  IMAD.MOV.U32 R7, RZ, RZ, -0x1 ;  /* 0xffffffffff077424 */ /* 0x000fe400078e00ff */
[----:B0-----:R-:W-:-:S04]  /*0800*/  IMAD.WIDE.U32 R4, R3, 0x4, R4 ;  /* 0x0000000403047825 */ /* 0x001fc800078e0004 */
[----:B------:R-:W-:Y:S01]  /*0810*/  VIADD R3, R3, 0x4 ;  /* 0x0000000403037836 */ /* 0x000fe20000000000 */
[----:B------:R0:W-:Y:S04]  /*0820*/  STG.E desc[UR16][R4.64], R7 ;  /* 0x0000000704007986 */ /* 0x0001e8000c101910 */
[----:B------:R0:W-:Y:S04]  /*0830*/  STG.E desc[UR16][R4.64+0x4], R7 ;  /* 0x0000040704007986 */ /* 0x0001e8000c101910 */
[----:B------:R0:W-:Y:S04]  /*0840*/  STG.E desc[UR16][R4.64+0x8], R7 ;  /* 0x0000080704007986 */ /* 0x0001e8000c101910 */
[----:B------:R0:W-:Y:S02]  /*0850*/  STG.E desc[UR16][R4.64+0xc], R7 ;  /* 0x00000c0704007986 */ /* 0x0001e4000c101910 */
.L_x_30:
[----:B------:R-:W-:Y:S05]  /*0860*/  @!P1 BRA `(.L_x_16) ;  /* 0x0000000000349947 */ /* 0x000fea0003800000 */
[----:B------:R-:W-:Y:S02]  /*0870*/  ISETP.NE.AND P0, PT, R0, 0x1, PT ;  /* 0x000000010000780c */ /* 0x000fe40003f05270 */
[----:B------:R-:W-:-:S04]  /*0880*/  LOP3.LUT R0, R2, 0x1, RZ, 0xc0, !PT ;  /* 0x0000000102007812 */ /* 0x000fc800078ec0ff */
[----:B------:R-:W-:-:S07]  /*0890*/  ISETP.NE.U32.AND P1, PT, R0, 0x1, PT ;  /* 0x000000010000780c */ /* 0x000fce0003f25070 */
[----:B01----:R-:W0:Y:S01]  /*08a0*/  @P0 LDC.64 R4, c[0x0][0x390] ;  /* 0x0000e400ff040b82 */ /* 0x003e220000000a00 */
[----:B------:R-:W-:-:S05]  /*08b0*/  @P0 IMAD.MOV.U32 R11, RZ, RZ, -0x1 ;  /* 0xffffffffff0b0424 */ /* 0x000fca00078e00ff */
[----:B------:R-:W-:Y:S02]  /*08c0*/  @!P1 IMAD.MOV.U32 R13, RZ, RZ, -0x1 ;  /* 0xffffffffff0d9424 */ /* 0x000fe400078e00ff */
[----:B------:R-:W1:Y:S01]  /*08d0*/  @!P1 LDC.64 R8, c[0x0][0x390] ;  /* 0x0000e400ff089b82 */ /* 0x000e620000000a00 */
[C---:B0-----:R-:W-:Y:S01]  /*08e0*/  @P0 IMAD.WIDE.U32 R6, R3.reuse, 0x4, R4 ;  /* 0x0000000403060825 */ /* 0x041fe200078e0004 */
[----:B------:R-:W-:-:S04]  /*08f0*/  @P0 IADD3 R3, PT, PT, R3, 0x2, RZ ;  /* 0x0000000203030810 */ /* 0x000fc80007ffe0ff */
[----:B------:R2:W-:Y:S01]  /*0900*/  @P0 STG.E desc[UR16][R6.64], R11 ;  /* 0x0000000b06000986 */ /* 0x0005e2000c101910 */
[----:B-1----:R-:W-:-:S03]  /*0910*/  @!P1 IMAD.WIDE.U32 R4, R3, 0x4, R8 ;  /* 0x0000000403049825 */ /* 0x002fc600078e0008 */
[----:B------:R2:W-:Y:S04]  /*0920*/  @P0 STG.E desc[UR16][R6.64+0x4], R11 ;  /* 0x0000040b06000986 */ /* 0x0005e8000c101910 */
[----:B------:R2:W-:Y:S02]  /*0930*/  @!P1 STG.E desc[UR16][R4.64], R13 ;  /* 0x0000000d04009986 */ /* 0x0005e4000c101910 */
.L_x_16:
[----:B------:R-:W3:Y:S02]  /*0940*/  LDCU UR6, c[0x0][0x3a4] ;  /* 0x00007480ff0677ac */ /* 0x000ee40008000800 */
[----:B---3--:R-:W-:-:S04]  /*0950*/  VIMNMX R2, PT, PT, R2, UR6, PT ;  /* 0x0000000602027c48 */ /* 0x008fc8000bfe0100 */
[----:B------:R-:W-:-:S13]  /*0960*/  ISETP.GE.AND P0, PT, R2, 0x1, PT ;  /* 0x000000010200780c */ /* 0x000fda0003f06270 */
[----:B------:R-:W-:Y:S05]  /*0970*/  @!P0 EXIT ;  /* 0x000000000000894d */ /* 0x000fea0003800000 */
[----:B------:R-:W3:Y:S01]  /*0980*/  LDCU.128 UR12, c[0x0][0x380] ;  /* 0x00007000ff0c77ac */ /* 0x000ee20008000c00 */
[----:B------:R-:W-:Y:S01]  /*0990*/  MOV R0, RZ ;  /* 0x000000ff00007202 */ /* 0x000fe20000000f00 */
[----:B------:R-:W-:-:S04]  /*09a0*/  ULOP3.LUT UR5, UR6, 0x7ffffff0, URZ, 0xc0, !UPT ;  /* 0x7ffffff006057892 */ /* 0x000fc8000f8ec0ff */
[----:B------:R-:W-:Y:S02]  /*09b0*/  UIADD3 UR11, UPT, UPT, -UR5, URZ, URZ ;  /* 0x000000ff050b7290 */ /* 0x000fe4000fffe1ff */
[----:B---3--:R-:W-:Y:S02]  /*09c0*/  UIADD3 UR9, UP0, UPT, UR12, 0x20, URZ ;  /* 0x000000200c097890 */ /* 0x008fe4000ff1e0ff */
[----:B------:R-:W-:Y:S02]  /*09d0*/  ULOP3.LUT UR12, UR6, 0xf, URZ, 0xc0, !UPT ;  /* 0x0000000f060c7892 */ /* 0x000fe4000f8ec0ff */
[----:B------:R-:W-:Y:S02]  /*09e0*/  UIADD3.X UR10, UPT, UPT, URZ, UR13, URZ, UP0, !UPT ;  /* 0x0000000dff0a7290 */ /* 0x000fe400087fe4ff */
[----:B------:R-:W-:Y:S02]  /*09f0*/  ULOP3.LUT UR13, UR6, 0x7, URZ, 0xc0, !UPT ;  /* 0x00000007060d7892 */ /* 0x000fe4000f8ec0ff */
[----:B------:R-:W-:-:S02]  /*0a00*/  UIADD3 UR7, UP1, UPT, UR14, 0x20, URZ ;  /* 0x000000200e077890 */ /* 0x000fc4000ff3e0ff */
[----:B------:R-:W-:Y:S02]  /*0a10*/  UIADD3 UR4, UPT, UPT, UR12, -0x1, URZ ;  /* 0xffffffff0c047890 */ /* 0x000fe4000fffe0ff */
[----:B------:R-:W-:Y:S02]  /*0a20*/  UIADD3 UR14, UPT, UPT, UR13, -0x1, URZ ;  /* 0xffffffff0d0e7890 */ /* 0x000fe4000fffe0ff */
[----:B------:R-:W-:Y:S02]  /*0a30*/  UIADD3.X UR8, UPT, UPT, URZ, UR15, URZ, UP1, !UPT ;  /* 0x0000000fff087290 */ /* 0x000fe40008ffe4ff */
[----:B------:R-:W-:Y:S02]  /*0a40*/  ULOP3.LUT UR6, UR6, 0x3, URZ, 0xc0, !UPT ;  /* 0x0000000306067892 */ /* 0x000fe4000f8ec0ff */
[----:B------:R-:W-:Y:S02]  /*0a50*/  UISETP.GE.U32.AND UP0, UPT, UR4, 0x7, UPT ;  /* 0x000000070400788c */ /* 0x000fe4000bf06070 */
[----:B------:R-:W-:-:S11]  /*0a60*/  UISETP.GE.U32.AND UP1, UPT, UR14, 0x3, UPT ;  /* 0x000000030e00788c */ /* 0x000fd6000bf26070 */
.L_x_36:
[----:B012-4-:R-:W0:Y:S01]  /*0a70*/  LDC.64 R4, c[0x0][0x390] ;  /* 0x0000e400ff047b82 */ /* 0x017e220000000a00 */
[----:B------:R-:W1:Y:S01]  /*0a80*/  LDCU UR4, c[0x0][0x3a4] ;  /* 0x00007480ff0477ac */ /* 0x000e620008000800 */
[----:B------:R-:W2:Y:S01]  /*0a90*/  LDCU UR14, c[0x0][0x3a8] ;  /* 0x00007500ff0e77ac */ /* 0x000ea20008000800 */
[----:B0-----:R-:W-:-:S05]  /*0aa0*/  IMAD.WIDE.U32 R4, R0, 0x4, R4 ;  /* 0x0000000400047825 */ /* 0x001fca00078e0004 */
[----:B---3--:R-:W3:Y:S01]  /*0ab0*/  LDG.E R3, desc[UR16][R4.64] ;  /* 0x0000001004037981 */ /* 0x008ee2000c1e1900 */
[----:B-1----:R-:W-:Y:S02]  /*0ac0*/  UISETP.GE.U32.AND UP2, UPT, UR4, 0x10, UPT ;  /* 0x000000100400788c */ /* 0x002fe4000bf46070 */
[C---:B------:R-:W-:Y:S02]  /*0ad0*/  IMAD R2, R0.reuse, UR4, RZ ;  /* 0x0000000400027c24 */ /* 0x040fe4000f8e02ff */
[----:B------:R-:W-:-:S05]  /*0ae0*/  VIADD R0, R0, 0x1 ;  /* 0x0000000100007836 */ /* 0x000fca0000000000 */
[----:B--2---:R-:W-:Y:S01]  /*0af0*/  ISETP.NE.AND P0, PT, R0, UR14, PT ;  /* 0x0000000e00007c0c */ /* 0x004fe2000bf05270 */
[----:B---3--:R-:W-:Y:S01]  /*0b00*/  IMAD R3, R3, UR4, RZ ;  /* 0x0000000403037c24 */ /* 0x008fe2000f8e02ff */
[----:B------:R-:W-:Y:S01]  /*0b10*/  UMOV UR4, URZ ;  /* 0x000000ff00047c82 */ /* 0x000fe20008000000 */
[----:B------:R-:W-:Y:S10]  /*0b20*/  BRA.U !UP2, `(.L_x_31) ;  /* 0x000000010acc7547 */ /* 0x000ff4000b800000 */
[----:B------:R-:W-:Y:S01]  /*0b30*/  MOV R5, UR8 ;  /* 0x0000000800057c02 */ /* 0x000fe20008000f00 */
[----:B------:R-:W-:Y:S01]  /*0b40*/  IMAD.U32 R4, RZ, RZ, UR7 ;  /* 0x00000007ff047e24 */ /* 0x000fe2000f8e00ff */
[----:B------:R-:W-:Y:S01]  /*0b50*/  UMOV UR4, UR11 ;  /* 0x0000000b00047c82 */ /* 0x000fe20008000000 */
[----:B------:R-:W-:Y:S02]  /*0b60*/  IMAD.MOV.U32 R8, RZ, RZ, R3 ;  /* 0x000000ffff087224 */ /* 0x000fe400078e0003 */
[----:B------:R-:W-:-:S04]  /*0b70*/  IMAD.WIDE.U32 R4, R2, 0x4, R4 ;  /* 0x0000000402047825 */ /* 0x000fc800078e0004 */
[----:B------:R-:W-:Y:S01]  /*0b80*/  IMAD.MOV.U32 R10, RZ, RZ, R4 ;  /* 0x000000ffff0a7224 */ /* 0x000fe200078e0004 */
[----:B------:R-:W-:-:S07]  /*0b90*/  MOV R17, R5 ;  /* 0x0000000500117202 */ /* 0x000fce0000000f00 */
.L_x_32:
[----:B------:R-:W-:Y:S02]  /*0ba0*/  IMAD.U32 R6, RZ, RZ, UR9 ;  /* 0x00000009ff067e24 */ /* 0x000fe4000f8e00ff */
[----:B------:R-:W-:Y:S02]  /*0bb0*/  IMAD.U32 R7, RZ, RZ, UR10 ;  /* 0x0000000aff077e24 */ /* 0x000fe4000f8e00ff */
[----:B------:R-:W-:-:S05]  /*0bc0*/  IMAD.WIDE R6, R8, 0x4, R6 ;  /* 0x0000000408067825 */ /* 0x000fca00078e0206 */
[----:B0-----:R-:W2:Y:S01]  /*0bd0*/  LDG.E R9, desc[UR16][R6.64+-0x20] ;  /* 0xffffe01006097981 */ /* 0x001ea2000c1e1900 */
[----:B------:R-:W-:Y:S01]  /*0be0*/  MOV R4, R10 ;  /* 0x0000000a00047202 */ /* 0x000fe20000000f00 */
[----:B------:R-:W-:-:S05]  /*0bf0*/  IMAD.MOV.U32 R5, RZ, RZ, R17 ;  /* 0x000000ffff057224 */ /* 0x000fca00078e0011 */
[----:B--2---:R0:W-:Y:S04]  /*0c00*/  STG.E desc[UR16][R4.64+-0x20], R9 ;  /* 0xffffe00904007986 */ /* 0x0041e8000c101910 */
[----:B------:R-:W2:Y:S04]  /*0c10*/  LDG.E R11, desc[UR16][R6.64+-0x1c] ;  /* 0xffffe410060b7981 */ /* 0x000ea8000c1e1900 */
[----:B--2---:R1:W-:Y:S04]  /*0c20*/  STG.E desc[UR16][R4.64+-0x1c], R11 ;  /* 0xffffe40b04007986 */ /* 0x0043e8000c101910 */
[----:B------:R-:W2:Y:S04]  /*0c30*/  LDG.E R13, desc[UR16][R6.64+-0x18] ;  /* 0xffffe810060d7981 */ /* 0x000ea8000c1e1900 */
[----:B--2---:R2:W-:Y:S04]  /*0c40*/  STG.E desc[UR16][R4.64+-0x18], R13 ;  /* 0xffffe80d04007986 */ /* 0x0045e8000c101910 */
[----:B------:R-:W3:Y:S04]  /*0c50*/  LDG.E R15, desc[UR16][R6.64+-0x14] ;  /* 0xffffec10060f7981 */ /* 0x000ee8000c1e1900 */
[----:B---3--:R3:W-:Y:S04]  /*0c60*/  STG.E desc[UR16][R4.64+-0x14], R15 ;  /* 0xffffec0f04007986 */ /* 0x0087e8000c101910 */
[----:B------:R-:W4:Y:S04]  /*0c70*/  LDG.E R17, desc[UR16][R6.64+-0x10] ;  /* 0xfffff01006117981 */ /* 0x000f28000c1e1900 */
[----:B----4-:R4:W-:Y:S04]  /*0c80*/  STG.E desc[UR16][R4.64+-0x10], R17 ;  /* 0xfffff01104007986 */ /* 0x0109e8000c101910 */
[----:B------:R-:W5:Y:S04]  /*0c90*/  LDG.E R19, desc[UR16][R6.64+-0xc] ;  /* 0xfffff41006137981 */ /* 0x000f68000c1e1900 */
[----:B-----5:R5:W-:Y:S04]  /*0ca0*/  STG.E desc[UR16][R4.64+-0xc], R19 ;  /* 0xfffff41304007986 */ /* 0x020be8000c101910 */
[----:B0-----:R-:W2:Y:S04]  /*0cb0*/  LDG.E R9, desc[UR16][R6.64+-0x8] ;  /* 0xfffff81006097981 */ /* 0x001ea8000c1e1900 */
[----:B--2---:R0:W-:Y:S04]  /*0cc0*/  STG.E desc[UR16][R4.64+-0x8], R9 ;  /* 0xfffff80904007986 */ /* 0x0041e8000c101910 */
[----:B-1----:R-:W2:Y:S04]  /*0cd0*/  LDG.E R11, desc[UR16][R6.64+-0x4] ;  /* 0xfffffc10060b7981 */ /* 0x002ea8000c1e1900 */
[----:B--2---:R1:W-:Y:S04]  /*0ce0*/  STG.E desc[UR16][R4.64+-0x4], R11 ;  /* 0xfffffc0b04007986 */ /* 0x0043e8000c101910 */
[----:B------:R-:W2:Y:S04]  /*0cf0*/  LDG.E R13, desc[UR16][R6.64] ;  /* 0x00000010060d7981 */ /* 0x000ea8000c1e1900 */
[----:B--2---:R2:W-:Y:S04]  /*0d00*/  STG.E desc[UR16][R4.64], R13 ;  /* 0x0000000d04007986 */ /* 0x0045e8000c101910 */
[----:B---3--:R-:W3:Y:S04]  /*0d10*/  LDG.E R15, desc[UR16][R6.64+0x4] ;  /* 0x00000410060f7981 */ /* 0x008ee8000c1e1900 */
[----:B---3--:R3:W-:Y:S04]  /*0d20*/  STG.E desc[UR16][R4.64+0x4], R15 ;  /* 0x0000040f04007986 */ /* 0x0087e8000c101910 */
[----:B----4-:R-:W4:Y:S04]  /*0d30*/  LDG.E R17, desc[UR16][R6.64+0x8] ;  /* 0x0000081006117981 */ /* 0x010f28000c1e1900 */
[----:B----4-:R4:W-:Y:S04]  /*0d40*/  STG.E desc[UR16][R4.64+0x8], R17 ;  /* 0x0000081104007986 */ /* 0x0109e8000c101910 */
[----:B-----5:R-:W5:Y:S04]  /*0d50*/  LDG.E R19, desc[UR16][R6.64+0xc] ;  /* 0x00000c1006137981 */ /* 0x020f68000c1e1900 */
[----:B-----5:R1:W-:Y:S04]  /*0d60*/  STG.E desc[UR16][R4.64+0xc], R19 ;  /* 0x00000c1304007986 */ /* 0x0203e8000c101910 */
[----:B0-----:R-:W5:Y:S04]  /*0d70*/  LDG.E R9, desc[UR16][R6.64+0x10] ;  /* 0x0000101006097981 */ /* 0x001f68000c1e1900 */
[----:B-----5:R0:W-:Y:S04]  /*0d80*/  STG.E desc[UR16][R4.64+0x10], R9 ;  /* 0x0000100904007986 */ /* 0x0201e8000c101910 */
[----:B-1----:R-:W5:Y:S04]  /*0d90*/  LDG.E R11, desc[UR16][R6.64+0x14] ;  /* 0x00001410060b7981 */ /* 0x002f68000c1e1900 */
[----:B-----5:R0:W-:Y:S04]  /*0da0*/  STG.E desc[UR16][R4.64+0x14], R11 ;  /* 0x0000140b04007986 */ /* 0x0201e8000c101910 */
[----:B--2---:R-:W2:Y:S04]  /*0db0*/  LDG.E R13, desc[UR16][R6.64+0x18] ;  /* 0x00001810060d7981 */ /* 0x004ea8000c1e1900 */
[----:B--2---:R0:W-:Y:S04]  /*0dc0*/  STG.E desc[UR16][R4.64+0x18], R13 ;  /* 0x0000180d04007986 */ /* 0x0041e8000c101910 */
[----:B---3--:R-:W2:Y:S01]  /*0dd0*/  LDG.E R15, desc[UR16][R6.64+0x1c] ;  /* 0x00001c10060f7981 */ /* 0x008ea2000c1e1900 */
[----:B------:R-:W-:Y:S01]  /*0de0*/  UIADD3 UR4, UPT, UPT, UR4, 0x10, URZ ;  /* 0x0000001004047890 */ /* 0x000fe2000fffe0ff */
[----:B------:R-:W-:-:S02]  /*0df0*/  IADD3 R10, P1, PT, R4, 0x40, RZ ;  /* 0x00000040040a7810 */ /* 0x000fc40007f3e0ff */
[----:B------:R-:W-:Y:S01]  /*0e00*/  IADD3 R8, PT, PT, R8, 0x10, RZ ;  /* 0x0000001008087810 */ /* 0x000fe20007ffe0ff */
[----:B------:R-:W-:Y:S02]  /*0e10*/  UISETP.NE.AND UP2, UPT, UR4, URZ, UPT ;  /* 0x000000ff0400728c */ /* 0x000fe4000bf45270 */
[----:B----4-:R-:W-:Y:S01]  /*0e20*/  IMAD.X R17, RZ, RZ, R5, P1 ;  /* 0x000000ffff117224 */ /* 0x010fe200008e0605 */
[----:B--2---:R0:W-:Y:S06]  /*0e30*/  STG.E desc[UR16][R4.64+0x1c], R15 ;  /* 0x00001c0f04007986 */ /* 0x0041ec000c101910 */
[----:B------:R-:W-:Y:S05]  /*0e40*/  BRA.U UP2, `(.L_x_32) ;  /* 0xfffffffd02547547 */ /* 0x000fea000b83ffff */
[----:B------:R-:W-:-:S05]  /*0e50*/  UMOV UR4, UR5 ;  /* 0x0000000500047c82 */ /* 0x000fca0008000000 */
.L_x_31:
[----:B------:R-:W-:-:S09]  /*0e60*/  UISETP.NE.AND UP2, UPT, UR12, URZ, UPT ;  /* 0x000000ff0c00728c */ /* 0x000fd2000bf45270 */
[----:B------:R-:W-:Y:S05]  /*0e70*/  BRA.U !UP2, `(.L_x_33) ;  /* 0x000000050a2c7547 */ /* 0x000fea000b800000 */
[----:B------:R-:W-:Y:S01]  /*0e80*/  UISETP.NE.AND UP2, UPT, UR13, URZ, UPT ;  /* 0x000000ff0d00728c */ /* 0x000fe2000bf45270 */
[----:B------:R-:W-:Y:S10]  /*0e90*/  BRA.U !UP0, `(.L_x_34) ;  /* 0x0000000108707547 */ /* 0x000ff4000b800000 */
[----:B0-----:R-:W0:Y:S01]  /*0ea0*/  LDC.64 R4, c[0x0][0x380] ;  /* 0x0000e000ff047b82 */ /* 0x001e220000000a00 */
[----:B------:R-:W-:-:S07]  /*0eb0*/  VIADD R7, R3, UR4 ;  /* 0x0000000403077c36 */ /* 0x000fce0008000000 */
[----:B------:R-:W1:Y:S08]  /*0ec0*/  LDC.64 R8, c[0x0][0x388] ;  /* 0x0000e200ff087b82 */ /* 0x000e700000000a00 */
[----:B------:R-:W2:Y:S01]  /*0ed0*/  LDC.64 R14, c[0x0][0x388] ;  /* 0x0000e200ff0e7b82 */ /* 0x000ea20000000a00 */
[----:B0-----:R-:W-:-:S05]  /*0ee0*/  IMAD.WIDE R4, R7, 0x4, R4 ;  /* 0x0000000407047825 */ /* 0x001fca00078e0204 */
[----:B------:R-:W3:Y:S01]  /*0ef0*/  LDG.E R11, desc[UR16][R4.64] ;  /* 0x00000010040b7981 */ /* 0x000ee2000c1e1900 */
[----:B------:R-:W-:-:S04]  /*0f00*/  VIADD R7, R2, UR4 ;  /* 0x0000000402077c36 */ /* 0x000fc80008000000 */
[----:B-1----:R-:W-:Y:S01]  /*0f10*/  IMAD.WIDE.U32 R8, R7, 0x4, R8 ;  /* 0x0000000407087825 */ /* 0x002fe200078e0008 */
[----:B------:R-:W-:-:S04]  /*0f20*/  IADD3 R7, P1, PT, R2, UR4, RZ ;  /* 0x0000000402077c10 */ /* 0x000fc8000ff3e0ff */
[----:B---3--:R0:W-:Y:S04]  /*0f30*/  STG.E desc[UR16][R8.64], R11 ;  /* 0x0000000b08007986 */ /* 0x0081e8000c101910 */
[----:B------:R-:W3:Y:S01]  /*0f40*/  LDG.E R13, desc[UR16][R4.64+0x4] ;  /* 0x00000410040d7981 */ /* 0x000ee2000c1e1900 */
[----:B------:R-:W-:Y:S02]  /*0f50*/  IADD3.X R10, PT, PT, RZ, RZ, RZ, P1, !PT ;  /* 0x000000ffff0a7210 */ /* 0x000fe40000ffe4ff */
[----:B--2---:R-:W-:-:S04]  /*0f60*/  LEA R6, P1, R7, R14, 0x2 ;  /* 0x0000000e07067211 */ /* 0x004fc800078210ff */
[----:B------:R-:W-:-:S05]  /*0f70*/  LEA.HI.X R7, R7, R15, R10, 0x2, P1 ;  /* 0x0000000f07077211 */ /* 0x000fca00008f140a */
[----:B---3--:R1:W-:Y:S04]  /*0f80*/  STG.E desc[UR16][R6.64+0x4], R13 ;  /* 0x0000040d06007986 */ /* 0x0083e8000c101910 */
[----:B------:R-:W2:Y:S04]  /*0f90*/  LDG.E R15, desc[UR16][R4.64+0x8] ;  /* 0x00000810040f7981 */ /* 0x000ea8000c1e1900 */
[----:B--2---:R2:W-:Y:S04]  /*0fa0*/  STG.E desc[UR16][R6.64+0x8], R15 ;  /* 0x0000080f06007986 */ /* 0x0045e8000c101910 */
[----:B------:R-:W3:Y:S04]  /*0fb0*/  LDG.E R17, desc[UR16][R4.64+0xc] ;  /* 0x00000c1004117981 */ /* 0x000ee8000c1e1900 */
[----:B---3--:R2:W-:Y:S04]  /*0fc0*/  STG.E desc[UR16][R6.64+0xc], R17 ;  /* 0x00000c1106007986 */ /* 0x0085e8000c101910 */
[----:B0-----:R-:W3:Y:S04]  /*0fd0*/  LDG.E R9, desc[UR16][R4.64+0x10] ;  /* 0x0000101004097981 */ /* 0x001ee8000c1e1900 */
[----:B---3--:R2:W-:Y:S04]  /*0fe0*/  STG.E desc[UR16][R6.64+0x10], R9 ;  /* 0x0000100906007986 */ /* 0x0085e8000c101910 */
[----:B------:R-:W3:Y:S04]  /*0ff0*/  LDG.E R11, desc[UR16][R4.64+0x14] ;  /* 0x00001410040b7981 */ /* 0x000ee8000c1e1900 */
[----:B---3--:R2:W-:Y:S04]  /*1000*/  STG.E desc[UR16][R6.64+0x14], R11 ;  /* 0x0000140b06007986 */ /* 0x0085e8000c101910 */
[----:B------:R-:W3:Y:S04]  /*1010*/  LDG.E R19, desc[UR16][R4.64+0x18] ;  /* 0x0000181004137981 */ /* 0x000ee8000c1e1900 */
[----:B---3--:R2:W-:Y:S04]  /*1020*/  STG.E desc[UR16][R6.64+0x18], R19 ;  /* 0x0000181306007986 */ /* 0x0085e8000c101910 */
[----:B-1----:R-:W3:Y:S01]  /*1030*/  LDG.E R13, desc[UR16][R4.64+0x1c] ;  /* 0x00001c10040d7981 */ /* 0x002ee2000c1e1900 */
[----:B------:R-:W-:-:S03]  /*1040*/  UIADD3 UR4, UPT, UPT, UR4, 0x8, URZ ;  /* 0x0000000804047890 */ /* 0x000fc6000fffe0ff */
[----:B---3--:R2:W-:Y:S09]  /*1050*/  STG.E desc[UR16][R6.64+0x1c], R13 ;  /* 0x00001c0d06007986 */ /* 0x0085f2000c101910 */
.L_x_34:
[----:B------:R-:W-:Y:S05]  /*1060*/  BRA.U !UP2, `(.L_x_33) ;  /* 0x000000010ab07547 */ /* 0x000fea000b800000 */
[----:B------:R-:W-:Y:S01]  /*1070*/  UISETP.NE.AND UP2, UPT, UR6, URZ, UPT ;  /* 0x000000ff0600728c */ /* 0x000fe2000bf45270 */
[----:B------:R-:W-:Y:S10]  /*1080*/  BRA.U !UP1, `(.L_x_35) ;  /* 0x0000000109507547 */ /* 0x000ff4000b800000 */
[----:B0-----:R-:W0:Y:S01]  /*1090*/  LDC.64 R4, c[0x0][0x380] ;  /* 0x0000e000ff047b82 */ /* 0x001e220000000a00 */
[----:B--2---:R-:W-:Y:S02]  /*10a0*/  VIADD R7, R3, UR4 ;  /* 0x0000000403077c36 */ /* 0x004fe40008000000 */
[----:B------:R-:W-:-:S05]  /*10b0*/  VIADD R9, R2, UR4 ;  /* 0x0000000402097c36 */ /* 0x000fca0008000000 */
[----:B------:R-:W1:Y:S01]  /*10c0*/  LDC.64 R14, c[0x0][0x388] ;  /* 0x0000e200ff0e7b82 */ /* 0x000e620000000a00 */
[----:B0-----:R-:W-:-:S07]  /*10d0*/  IMAD.WIDE R4, R7, 0x4, R4 ;  /* 0x0000000407047825 */ /* 0x001fce00078e0204 */
[----:B------:R-:W0:Y:S01]  /*10e0*/  LDC.64 R6, c[0x0][0x388] ;  /* 0x0000e200ff067b82 */ /* 0x000e220000000a00 */
[----:B------:R-:W2:Y:S01]  /*10f0*/  LDG.E R11, desc[UR16][R4.64] ;  /* 0x00000010040b7981 */ /* 0x000ea2000c1e1900 */
[----:B0-----:R-:W-:-:S05]  /*1100*/  IMAD.WIDE.U32 R6, R9, 0x4, R6 ;  /* 0x0000000409067825 */ /* 0x001fca00078e0006 */
[----:B--2---:R3:W-:Y:S04]  /*1110*/  STG.E desc[UR16][R6.64], R11 ;  /* 0x0000000b06007986 */ /* 0x0047e8000c101910 */
[----:B------:R-:W2:Y:S01]  /*1120*/  LDG.E R13, desc[UR16][R4.64+0x4] ;  /* 0x00000410040d7981 */ /* 0x000ea2000c1e1900 */
[----:B------:R-:W-:-:S04]  /*1130*/  IADD3 R9, P1, PT, R2, UR4, RZ ;  /* 0x0000000402097c10 */ /* 0x000fc8000ff3e0ff */
[----:B------:R-:W-:Y:S02]  /*1140*/  IADD3.X R10, PT, PT, RZ, RZ, RZ, P1, !PT ;  /* 0x000000ffff0a7210 */ /* 0x000fe40000ffe4ff */
[----:B-1----:R-:W-:-:S04]  /*1150*/  LEA R8, P1, R9, R14, 0x2 ;  /* 0x0000000e09087211 */ /* 0x002fc800078210ff */
[----:B------:R-:W-:-:S05]  /*1160*/  LEA.HI.X R9, R9, R15, R10, 0x2, P1 ;  /* 0x0000000f09097211 */ /* 0x000fca00008f140a */
[----:B--2---:R3:W-:Y:S04]  /*1170*/  STG.E desc[UR16][R8.64+0x4], R13 ;  /* 0x0000040d08007986 */ /* 0x0047e8000c101910 */
[----:B------:R-:W2:Y:S04]  /*1180*/  LDG.E R15, desc[UR16][R4.64+0x8] ;  /* 0x00000810040f7981 */ /* 0x000ea8000c1e1900 */
[----:B--2---:R3:W-:Y:S04]  /*1190*/  STG.E desc[UR16][R8.64+0x8], R15 ;  /* 0x0000080f08007986 */ /* 0x0047e8000c101910 */
[----:B------:R-:W2:Y:S01]  /*11a0*/  LDG.E R17, desc[UR16][R4.64+0xc] ;  /* 0x00000c1004117981 */ /* 0x000ea2000c1e1900 */
[----:B------:R-:W-:-:S03]  /*11b0*/  UIADD3 UR4, UPT, UPT, UR4, 0x4, URZ ;  /* 0x0000000404047890 */ /* 0x000fc6000fffe0ff */
[----:B--2---:R3:W-:Y:S09]  /*11c0*/  STG.E desc[UR16][R8.64+0xc], R17 ;  /* 0x00000c1108007986 */ /* 0x0047f2000c101910 */
.L_x_35:
[----:B------:R-:W-:Y:S05]  /*11d0*/  BRA.U !UP2, `(.L_x_33) ;  /* 0x000000010a547547 */ /* 0x000fea000b800000 */
[----:B--23--:R-:W1:Y:S01]  /*11e0*/  LDC.64 R6, c[0x0][0x380] ;  /* 0x0000e000ff067b82 */ /* 0x00ce620000000a00 */
[----:B------:R-:W-:-:S07]  /*11f0*/  VIADD R3, R3, UR4 ;  /* 0x0000000403037c36 */ /* 0x000fce0008000000 */
[----:B0-----:R-:W0:Y:S01]  /*1200*/  LDC.64 R4, c[0x0][0x388] ;  /* 0x0000e200ff047b82 */ /* 0x001e220000000a00 */
[----:B-1----:R-:W-:-:S05]  /*1210*/  IMAD.WIDE R6, R3, 0x4, R6 ;  /* 0x0000000403067825 */ /* 0x002fca00078e0206 */
[----:B------:R-:W2:Y:S01]  /*1220*/  LDG.E R3, desc[UR16][R6.64] ;  /* 0x0000001006037981 */ /* 0x000ea2000c1e1900 */
[----:B------:R-:W-:Y:S01]  /*1230*/  VIADD R9, R2, UR4 ;  /* 0x0000000402097c36 */ /* 0x000fe20008000000 */
[----:B------:R-:W-:-:S03]  /*1240*/  UISETP.NE.AND UP2, UPT, UR6, 0x1, UPT ;  /* 0x000000010600788c */ /* 0x000fc6000bf45270 */
[----:B0-----:R-:W-:-:S05]  /*1250*/  IMAD.WIDE.U32 R4, R9, 0x4, R4 ;  /* 0x0000000409047825 */ /* 0x001fca00078e0004 */
[----:B--2---:R1:W-:Y:S01]  /*1260*/  STG.E desc[UR16][R4.64], R3 ;  /* 0x0000000304007986 */ /* 0x0043e2000c101910 */
[----:B------:R-:W-:Y:S05]  /*1270*/  BRA.U !UP2, `(.L_x_33) ;  /* 0x000000010a2c7547 */ /* 0x000fea000b800000 */
[----:B-1----:R-:W2:Y:S01]  /*1280*/  LDG.E R5, desc[UR16][R6.64+0x4] ;  /* 0x0000041006057981 */ /* 0x002ea2000c1e1900 */
[----:B------:R-:W0:Y:S01]  /*1290*/  LDC.64 R8, c[0x0][0x388] ;  /* 0x0000e200ff087b82 */ /* 0x000e220000000a00 */
[----:B------:R-:W-:Y:S01]  /*12a0*/  IADD3 R3, P1, PT, R2, UR4, RZ ;  /* 0x0000000402037c10 */ /* 0x000fe2000ff3e0ff */
[----:B------:R-:W-:-:S03]  /*12b0*/  UISETP.NE.AND UP2, UPT, UR6, 0x2, UPT ;  /* 0x000000020600788c */ /* 0x000fc6000bf45270 */
[----:B------:R-:W-:Y:S02]  /*12c0*/  IADD3.X R4, PT, PT, RZ, RZ, RZ, P1, !PT ;  /* 0x000000ffff047210 */ /* 0x000fe40000ffe4ff */
[----:B0-----:R-:W-:-:S04]  /*12d0*/  LEA R2, P1, R3, R8, 0x2 ;  /* 0x0000000803027211 */ /* 0x001fc800078210ff */
[----:B------:R-:W-:-:S05]  /*12e0*/  LEA.HI.X R3, R3, R9, R4, 0x2, P1 ;  /* 0x0000000903037211 */ /* 0x000fca00008f1404 */
[----:B--2---:R4:W-:Y:S01]  /*12f0*/  STG.E desc[UR16][R2.64+0x4], R5 ;  /* 0x0000040502007986 */ /* 0x0049e2000c101910 */
[----:B------:R-:W-:Y:S05]  /*1300*/  BRA.U !UP2, `(.L_x_33) ;  /* 0x000000010a087547 */ /* 0x000fea000b800000 */
[----:B------:R-:W2:Y:S04]  /*1310*/  LDG.E R7, desc[UR16][R6.64+0x8] ;  /* 0x0000081006077981 */ /* 0x000ea8000c1e1900 */
[----:B--2---:R0:W-:Y:S02]  /*1320*/  STG.E desc[UR16][R2.64+0x8], R7 ;  /* 0x0000080702007986 */ /* 0x0041e4000c101910 */
.L_x_33:
[----:B------:R-:W-:Y:S05]  /*1330*/  @P0 BRA `(.L_x_36) ;  /* 0xfffffff400cc0947 */ /* 0x000fea000383ffff */
[----:B------:R-:W-:Y:S05]  /*1340*/  EXIT ;  /* 0x000000000000794d */ /* 0x000fea0003800000 */
.L_x_37:
        /* <DEDUP_REMOVED lines=11> */
.L_x_281:


//--------------------- .text._Z24avg_dist_to_self_clusterPfS_PiS0_iiiii --------------------------
	.section	.text._Z24avg_dist_to_self_clusterPfS_PiS0_iiiii,"ax",@progbits
	.align	128
        .global         _Z24avg_dist_to_self_clusterPfS_PiS0_iiiii
        .type           _Z24avg_dist_to_self_clusterPfS_PiS0_iiiii,@function
        .size           _Z24avg_dist_to_self_clusterPfS_PiS0_iiiii,(.L_x_278 - _Z24avg_dist_to_self_clusterPfS_PiS0_iiiii)
        .other          _Z24avg_dist_to_self_clusterPfS_PiS0_iiiii,@"STO_CUDA_ENTRY STV_DEFAULT"
_Z24avg_dist_to_self_clusterPfS_PiS0_iiiii:
.text._Z24avg_dist_to_self_clusterPfS_PiS0_iiiii:
[----:B------:R-:W-:Y:S08]  /*0000*/  LDC R1, c[0x0][0x37c] ;  /* 0x0000df00ff017b82 */ /* 0x000ff00000000800 */
[----:B------:R-:W0:Y:S01]  /*0010*/  S2UR UR4, SR_CTAID.X ;  /* 0x00000000000479c3 */ /* 0x000e220000002500 */
[----:B------:R-:W1:Y:S07]  /*0020*/  LDCU UR5, c[0x0][0x3a0] ;  /* 0x00007400ff0577ac */ /* 0x000e6e0008000800 */
[----:B------:R-:W0:Y:S02]  /*0030*/  LDC R5, c[0x0][0x3b0] ;  /* 0x0000ec00ff057b82 */ /* 0x000e240000000800 */
[----:B0-----:R-:W-:-:S05]  /*0040*/  IMAD R4, R5, UR4, RZ ;  /* 0x0000000405047c24 */ /* 0x001fca000f8e02ff */
[----:B-1----:R-:W-:-:S13]  /*0050*/  ISETP.GE.AND P0, PT, R4, UR5, PT ;  /* 0x0000000504007c0c */ /* 0x002fda000bf06270 */
[----:B------:R-:W-:Y:S05]  /*0060*/  @P0 BRA `(.L_x_38) ;  /* 0x0000002400e40947 */ /* 0x000fea0003800000 */
[----:B------:R-:W0:Y:S01]  /*0070*/  S2R R3, SR_CgaCtaId ;  /* 0x0000000000037919 */ /* 0x000e220000008800 */
[----:B------:R-:W1:Y:S01]  /*0080*/  LDC R10, c[0x0][0x3a4] ;  /* 0x0000e900ff0a7b82 */ /* 0x000e620000000800 */
[----:B------:R-:W-:Y:S01]  /*0090*/  MOV R2, 0x400 ;  /* 0x0000040000027802 */ /* 0x000fe20000000f00 */
[----:B------:R-:W2:Y:S01]  /*00a0*/  LDCU UR6, c[0x0][0x360] ;  /* 0x00006c00ff0677ac */ /* 0x000ea20008000800 */
[----:B------:R-:W3:Y:S01]  /*00b0*/  S2R R7, SR_TID.X ;  /* 0x0000000000077919 */ /* 0x000ee20000002100 */
[----:B------:R-:W4:Y:S04]  /*00c0*/  LDCU.64 UR8, c[0x0][0x358] ;  /* 0x00006b00ff0877ac */ /* 0x000f280008000a00 */
[----:B------:R-:W5:Y:S01]  /*00d0*/  LDC R6, c[0x0][0x3a8] ;  /* 0x0000ea00ff067b82 */ /* 0x000f620000000800 */
[----:B-1----:R-:W-:Y:S01]  /*00e0*/  IMAD R0, R5, R10, RZ ;  /* 0x0000000a05007224 */ /* 0x002fe200078e02ff */
[----:B------:R-:W-:-:S02]  /*00f0*/  LOP3.LUT R8, R10, 0x7ffffff0, RZ, 0xc0, !PT ;  /* 0x7ffffff00a087812 */ /* 0x000fc400078ec0ff */
[----:B------:R-:W-:Y:S02]  /*0100*/  LOP3.LUT R9, R10, 0x3, RZ, 0xc0, !PT ;  /* 0x000000030a097812 */ /* 0x000fe400078ec0ff */
[----:B0-----:R-:W-:Y:S02]  /*0110*/  LEA R3, R3, R2, 0x18 ;  /* 0x0000000203037211 */ /* 0x001fe400078ec0ff */
[----:B-----5:R-:W-:-:S03]  /*0120*/  ISETP.GT.AND P1, PT, R6, RZ, PT ;  /* 0x000000ff0600720c */ /* 0x020fc60003f24270 */
[----:B------:R-:W-:Y:S01]  /*0130*/  IMAD R0, R0, 0x4, R3 ;  /* 0x0000000400007824 */ /* 0x000fe200078e0203 */
[----:B---3--:R-:W-:Y:S02]  /*0140*/  ISETP.EQ.AND P1, PT, R7, RZ, P1 ;  /* 0x000000ff0700720c */ /* 0x008fe40000f22270 */
[----:B------:R-:W-:Y:S01]  /*0150*/  LOP3.LUT R7, R10, 0x7, RZ, 0xc0, !PT ;  /* 0x000000070a077812 */ /* 0x000fe200078ec0ff */
[----:B------:R-:W-:-:S04]  /*0160*/  IMAD R2, R5, 0x4, R0 ;  /* 0x0000000405027824 */ /* 0x000fc800078e0200 */
[----:B------:R-:W-:-:S05]  /*0170*/  IMAD R3, R5, 0x4, R2 ;  /* 0x0000000405037824 */ /* 0x000fca00078e0202 */
[----:B------:R-:W-:-:S05]  /*0180*/  LEA R5, R5, R3, 0x2 ;  /* 0x0000000305057211 */ /* 0x000fca00078e10ff */
[----:B------:R-:W-:Y:S01]  /*0190*/  IMAD R5, R6, 0x8, R5 ;  /* 0x0000000806057824 */ /* 0x000fe200078e0205 */
[----:B--2-4-:R-:W-:-:S07]  /*01a0*/  IADD3 R6, PT, PT, -R4, UR5, RZ ;  /* 0x0000000504067c10 */ /* 0x014fce000fffe1ff */
.L_x_96:
[----:B0--34-:R-:W0:Y:S01]  /*01b0*/  S2R R17, SR_TID.X ;  /* 0x0000000000117919 */ /* 0x019e220000002100 */
[----:B------:R-:W0:Y:S01]  /*01c0*/  LDC R16, c[0x0][0x3a8] ;  /* 0x0000ea00ff107b82 */ /* 0x000e220000000800 */
[----:B-1----:R-:W1:Y:S01]  /*01d0*/  LDCU UR4, c[0x0][0x3b0] ;  /* 0x00007600ff0477ac */ /* 0x002e620008000800 */
[----:B------:R-:W-:Y:S01]  /*01e0*/  IMAD.MOV R10, RZ, RZ, -R4 ;  /* 0x000000ffff0a7224 */ /* 0x000fe200078e0a04 */
[----:B------:R-:W-:Y:S05]  /*01f0*/  BSSY.RECONVERGENT B0, `(.L_x_39) ;  /* 0x0000010000007945 */ /* 0x000fea0003800200 */
[----:B--2---:R-:W2:Y:S08]  /*0200*/  LDC R11, c[0x0][0x3a0] ;  /* 0x0000e800ff0b7b82 */ /* 0x004eb00000000800 */
[----:B------:R-:W3:Y:S01]  /*0210*/  LDC R18, c[0x0][0x3b0] ;  /* 0x0000ec00ff127b82 */ /* 0x000ee20000000800 */
[----:B-1----:R-:W-:-:S02]  /*0220*/  VIMNMX R21, PT, PT, R6, UR4, PT ;  /* 0x0000000406157c48 */ /* 0x002fc4000bfe0100 */
[----:B0-----:R-:W-:Y:S02]  /*0230*/  ISETP.GE.AND P0, PT, R17, R16, PT ;  /* 0x000000101100720c */ /* 0x001fe40003f06270 */
[----:B--2---:R-:W-:-:S04]  /*0240*/  VIADDMNMX R10, R10, R11, UR4, PT ;  /* 0x000000040a0a7e46 */ /* 0x004fc8000b80010b */
[----:B------:R-:W-:Y:S01]  /*0250*/  ISETP.GE.AND P2, PT, R17, R10, PT ;  /* 0x0000000a1100720c */ /* 0x000fe20003f46270 */
[----:B---3--:R-:W-:-:S06]  /*0260*/  IMAD R11, R18, 0x4, R3 ;  /* 0x00000004120b7824 */ /* 0x008fcc00078e0203 */
[----:B------:R-:W-:Y:S06]  /*0270*/  @P0 BRA `(.L_x_40) ;  /* 0x00000000001c0947 */ /* 0x000fec0003800000 */
[----:B------:R-:W-:-:S07]  /*0280*/  MOV R12, R17 ;  /* 0x00000011000c7202 */ /* 0x000fce0000000f00 */
.L_x_41:
[C---:B------:R-:W-:Y:S02]  /*0290*/  IMAD R13, R12.reuse, 0x8, R11 ;  /* 0x000000080c0d7824 */ /* 0x040fe400078e020b */
[----:B------:R-:W-:-:S03]  /*02a0*/  VIADD R12, R12, UR6 ;  /* 0x000000060c0c7c36 */ /* 0x000fc60008000000 */
[----:B------:R0:W-:Y:S02]  /*02b0*/  STS [R13], RZ ;  /* 0x000000ff0d007388 */ /* 0x0001e40000000800 */
[----:B------:R-:W-:Y:S02]  /*02c0*/  ISETP.GE.AND P3, PT, R12, R16, PT ;  /* 0x000000100c00720c */ /* 0x000fe40003f66270 */
[----:B------:R0:W-:Y:S11]  /*02d0*/  STS [R13+0x4], RZ ;  /* 0x000004ff0d007388 */ /* 0x0001f60000000800 */
[----:B0-----:R-:W-:Y:S05]  /*02e0*/  @!P3 BRA `(.L_x_41) ;  /* 0xfffffffc00e8b947 */ /* 0x001fea000383ffff */
.L_x_40:
[----:B------:R-:W-:Y:S05]  /*02f0*/  BSYNC.RECONVERGENT B0 ;  /* 0x0000000000007941 */ /* 0x000fea0003800200 */
.L_x_39:
[----:B------:R-:W-:Y:S06]  /*0300*/  BAR.SYNC.DEFER_BLOCKING 0x0 ;  /* 0x0000000000007b1d */ /* 0x000fec0000010000 */
[----:B------:R-:W-:Y:S05]  /*0310*/  @P2 BRA `(.L_x_42) ;  /* 0x00000000002c2947 */ /* 0x000fea0003800000 */
[----:B------:R-:W0:Y:S01]  /*0320*/  LDC.64 R12, c[0x0][0x398] ;  /* 0x0000e600ff0c7b82 */ /* 0x000e220000000a00 */
[----:B------:R-:W-:-:S07]  /*0330*/  IMAD.MOV.U32 R19, RZ, RZ, R17 ;  /* 0x000000ffff137224 */ /* 0x000fce00078e0011 */
.L_x_43:
[----:B------:R-:W-:-:S05]  /*0340*/  IADD3 R15, PT, PT, R19, R4, RZ ;  /* 0x00000004130f7210 */ /* 0x000fca0007ffe0ff */
[----:B0-----:R-:W-:-:S06]  /*0350*/  IMAD.WIDE R14, R15, 0x4, R12 ;  /* 0x000000040f0e7825 */ /* 0x001fcc00078e020c */
[----:B------:R-:W2:Y:S01]  /*0360*/  LDG.E R14, desc[UR8][R14.64] ;  /* 0x000000080e0e7981 */ /* 0x000ea2000c1e1900 */
[----:B------:R-:W-:Y:S01]  /*0370*/  VIADD R19, R19, UR6 ;  /* 0x0000000613137c36 */ /* 0x000fe20008000000 */
[----:B------:R-:W-:Y:S05]  /*0380*/  YIELD ;  /* 0x0000000000007946 */ /* 0x000fea0003800000 */
[----:B------:R-:W-:Y:S01]  /*0390*/  ISETP.GE.AND P3, PT, R19, R10, PT ;  /* 0x0000000a1300720c */ /* 0x000fe20003f66270 */
[----:B-12---:R-:W-:-:S05]  /*03a0*/  IMAD R20, R14, 0x8, R11 ;  /* 0x000000080e147824 */ /* 0x006fca00078e020b */
[----:B------:R1:W-:Y:S07]  /*03b0*/  ATOMS.POPC.INC.32 RZ, [R20+URZ+0x4] ;  /* 0x0000040014ff7f8c */ /* 0x0003ee000d8000ff */
[----:B------:R-:W-:Y:S05]  /*03c0*/  @!P3 BRA `(.L_x_43) ;  /* 0xfffffffc00dcb947 */ /* 0x000fea000383ffff */
.L_x_42:
[----:B------:R-:W-:Y:S05]  /*03d0*/  WARPSYNC.ALL ;  /* 0x0000000000007948 */ /* 0x000fea0003800000 */
[----:B------:R-:W-:Y:S06]  /*03e0*/  BAR.SYNC.DEFER_BLOCKING 0x0 ;  /* 0x0000000000007b1d */ /* 0x000fec0000010000 */
[----:B------:R-:W-:Y:S04]  /*03f0*/  BSSY.RECONVERGENT B0, `(.L_x_44) ;  /* 0x0000008000007945 */ /* 0x000fe80003800200 */
[----:B------:R-:W-:Y:S05]  /*0400*/  @P2 BRA `(.L_x_45) ;  /* 0x0000000000182947 */ /* 0x000fea0003800000 */
[----:B------:R-:W-:-:S07]  /*0410*/  IMAD.MOV.U32 R13, RZ, RZ, R17 ;  /* 0x000000ffff0d7224 */ /* 0x000fce00078e0011 */
.L_x_46:
[C---:B------:R-:W-:Y:S01]  /*0420*/  LEA R12, R13.reuse, R0, 0x2 ;  /* 0x000000000d0c7211 */ /* 0x040fe200078e10ff */
[----:B------:R-:W-:-:S04]  /*0430*/  VIADD R13, R13, UR6 ;  /* 0x000000060d0d7c36 */ /* 0x000fc80008000000 */
[----:B------:R0:W-:Y:S01]  /*0440*/  STS [R12], RZ ;  /* 0x000000ff0c007388 */ /* 0x0001e20000000800 */
[----:B------:R-:W-:-:S13]  /*0450*/  ISETP.GE.AND P3, PT, R13, R10, PT ;  /* 0x0000000a0d00720c */ /* 0x000fda0003f66270 */
[----:B0-----:R-:W-:Y:S05]  /*0460*/  @!P3 BRA `(.L_x_46) ;  /* 0xfffffffc00ecb947 */ /* 0x001fea000383ffff */
.L_x_45:
[----:B------:R-:W-:Y:S05]  /*0470*/  BSYNC.RECONVERGENT B0 ;  /* 0x0000000000007941 */ /* 0x000fea0003800200 */
.L_x_44:
[----:B------:R-:W-:Y:S04]  /*0480*/  BSSY.RECONVERGENT B0, `(.L_x_47) ;  /* 0x0000050000007945 */ /* 0x000fe80003800200 */
[----:B------:R-:W-:Y:S05]  /*0490*/  @!P1 BRA `(.L_x_48) ;  /* 0x0000000400389947 */ /* 0x000fea0003800000 */
[----:B------:R-:W-:Y:S02]  /*04a0*/  ISETP.GE.U32.AND P3, PT, R16, 0x8, PT ;  /* 0x000000081000780c */ /* 0x000fe40003f66070 */
[----:B------:R-:W-:-:S11]  /*04b0*/  CS2R R12, SRZ ;  /* 0x00000000000c7805 */ /* 0x000fd6000001ff00 */
[----:B------:R-:W-:Y:S05]  /*04c0*/  @!P3 BRA `(.L_x_49) ;  /* 0x000000000098b947 */ /* 0x000fea0003800000 */
[----:B------:R-:W0:Y:S01]  /*04d0*/  S2R R13, SR_CgaCtaId ;  /* 0x00000000000d7919 */ /* 0x000e220000008800 */
[----:B------:R-:W2:Y:S01]  /*04e0*/  LDCU UR4, c[0x0][0x3a4] ;  /* 0x00007480ff0477ac */ /* 0x000ea20008000800 */
[----:B------:R-:W-:Y:S01]  /*04f0*/  MOV R12, 0x400 ;  /* 0x00000400000c7802 */ /* 0x000fe20000000f00 */
[----:B--2---:R-:W-:-:S03]  /*0500*/  ULEA UR4, UR4, 0xc, 0x2 ;  /* 0x0000000c04047891 */ /* 0x004fc6000f8e10ff */
[----:B0-----:R-:W-:Y:S01]  /*0510*/  LEA R15, R13, R12, 0x18 ;  /* 0x0000000c0d0f7211 */ /* 0x001fe200078ec0ff */
[----:B------:R-:W-:Y:S01]  /*0520*/  IMAD.MOV.U32 R12, RZ, RZ, RZ ;  /* 0x000000ffff0c7224 */ /* 0x000fe200078e00ff */
[----:B------:R-:W-:-:S03]  /*0530*/  LOP3.LUT R13, R16, 0x7ffffff8, RZ, 0xc0, !PT ;  /* 0x7ffffff8100d7812 */ /* 0x000fc600078ec0ff */
[----:B------:R-:W-:Y:S02]  /*0540*/  IMAD R15, R18, UR4, R15 ;  /* 0x00000004120f7c24 */ /* 0x000fe4000f8e020f */
[----:B------:R-:W-:-:S03]  /*0550*/  IMAD.MOV R14, RZ, RZ, -R13 ;  /* 0x000000ffff0e7224 */ /* 0x000fc600078e0a0d */
[----:B------:R-:W-:-:S07]  /*0560*/  IADD3 R15, PT, PT, R15, 0x20, RZ ;  /* 0x000000200f0f7810 */ /* 0x000fce0007ffe0ff */
.L_x_50:
[----:B------:R-:W0:Y:S01]  /*0570*/  LDS R23, [R15+-0x1c] ;  /* 0xffffe4000f177984 */ /* 0x000e220000000800 */
[----:B------:R-:W-:-:S03]  /*0580*/  IADD3 R14, PT, PT, R14, 0x8, RZ ;  /* 0x000000080e0e7810 */ /* 0x000fc60007ffe0ff */
[----:B------:R-:W2:Y:S01]  /*0590*/  LDS R25, [R15+-0x14] ;  /* 0xffffec000f197984 */ /* 0x000ea20000000800 */
[----:B------:R-:W-:-:S03]  /*05a0*/  ISETP.NE.AND P3, PT, R14, RZ, PT ;  /* 0x000000ff0e00720c */ /* 0x000fc60003f65270 */
[----:B------:R-:W3:Y:S04]  /*05b0*/  LDS R27, [R15+-0xc] ;  /* 0xfffff4000f1b7984 */ /* 0x000ee80000000800 */
[----:B------:R-:W4:Y:S04]  /*05c0*/  LDS R29, [R15+-0x4] ;  /* 0xfffffc000f1d7984 */ /* 0x000f280000000800 */
[----:B-1----:R-:W1:Y:S04]  /*05d0*/  LDS R20, [R15+0x4] ;  /* 0x000004000f147984 */ /* 0x002e680000000800 */
[----:B------:R-:W5:Y:S04]  /*05e0*/  LDS R19, [R15+0xc] ;  /* 0x00000c000f137984 */ /* 0x000f680000000800 */
[----:B------:R-:W5:Y:S04]  /*05f0*/  LDS R18, [R15+0x14] ;  /* 0x000014000f127984 */ /* 0x000f680000000800 */
[----:B------:R-:W-:Y:S01]  /*0600*/  STS [R15+-0x20], R12 ;  /* 0xffffe00c0f007388 */ /* 0x000fe20000000800 */
[----:B0-----:R-:W-:-:S03]  /*0610*/  IMAD.IADD R22, R23, 0x1, R12 ;  /* 0x0000000117167824 */ /* 0x001fc600078e020c */
[----:B------:R-:W0:Y:S01]  /*0620*/  LDS R23, [R15+0x1c] ;  /* 0x00001c000f177984 */ /* 0x000e220000000800 */
[----:B--2---:R-:W-:-:S03]  /*0630*/  IMAD.IADD R24, R22, 0x1, R25 ;  /* 0x0000000116187824 */ /* 0x004fc600078e0219 */
[----:B------:R-:W-:Y:S01]  /*0640*/  STS [R15+-0x18], R22 ;  /* 0xffffe8160f007388 */ /* 0x000fe20000000800 */
[----:B---3--:R-:W-:-:S03]  /*0650*/  IMAD.IADD R26, R24, 0x1, R27 ;  /* 0x00000001181a7824 */ /* 0x008fc600078e021b */
[----:B------:R-:W-:Y:S02]  /*0660*/  STS [R15+-0x10], R24 ;  /* 0xfffff0180f007388 */ /* 0x000fe40000000800 */
[----:B----4-:R-:W-:Y:S02]  /*0670*/  IADD3 R29, PT, PT, R26, R29, RZ ;  /* 0x0000001d1a1d7210 */ /* 0x010fe40007ffe0ff */
[----:B------:R-:W-:Y:S03]  /*0680*/  STS [R15+-0x8], R26 ;  /* 0xfffff81a0f007388 */ /* 0x000fe60000000800 */
[----:B-1----:R-:W-:Y:S01]  /*0690*/  IMAD.IADD R20, R29, 0x1, R20 ;  /* 0x000000011d147824 */ /* 0x002fe200078e0214 */
[----:B------:R-:W-:Y:S03]  /*06a0*/  STS [R15], R29 ;  /* 0x0000001d0f007388 */ /* 0x000fe60000000800 */
[----:B-----5:R-:W-:Y:S01]  /*06b0*/  IMAD.IADD R19, R20, 0x1, R19 ;  /* 0x0000000114137824 */ /* 0x020fe200078e0213 */
[----:B------:R-:W-:Y:S03]  /*06c0*/  STS [R15+0x8], R20 ;  /* 0x000008140f007388 */ /* 0x000fe60000000800 */
[----:B------:R-:W-:Y:S01]  /*06d0*/  IMAD.IADD R18, R19, 0x1, R18 ;  /* 0x0000000113127824 */ /* 0x000fe200078e0212 */
[----:B------:R-:W-:Y:S04]  /*06e0*/  STS [R15+0x10], R19 ;  /* 0x000010130f007388 */ /* 0x000fe80000000800 */
[----:B------:R1:W-:Y:S02]  /*06f0*/  STS [R15+0x18], R18 ;  /* 0x000018120f007388 */ /* 0x0003e40000000800 */
[----:B-1----:R-:W-:-:S02]  /*0700*/  VIADD R15, R15, 0x40 ;  /* 0x000000400f0f7836 */ /* 0x002fc40000000000 */
[----:B0-----:R-:W-:Y:S01]  /*0710*/  IMAD.IADD R12, R18, 0x1, R23 ;  /* 0x00000001120c7824 */ /* 0x001fe200078e0217 */
[----:B------:R-:W-:Y:S06]  /*0720*/  @P3 BRA `(.L_x_50) ;  /* 0xfffffffc00903947 */ /* 0x000fec000383ffff */
.L_x_49:
[----:B------:R-:W0:Y:S02]  /*0730*/  LDCU UR4, c[0x0][0x3a8] ;  /* 0x00007500ff0477ac */ /* 0x000e240008000800 */
[----:B0-----:R-:W-:-:S04]  /*0740*/  ULOP3.LUT UR4, UR4, 0x7, URZ, 0xc0, !UPT ;  /* 0x0000000704047892 */ /* 0x001fc8000f8ec0ff */
[----:B------:R-:W-:-:S09]  /*0750*/  UISETP.NE.AND UP0, UPT, UR4, URZ, UPT ;  /* 0x000000ff0400728c */ /* 0x000fd2000bf05270 */
[----:B------:R-:W-:Y:S05]  /*0760*/  BRA.U !UP0, `(.L_x_48) ;  /* 0x0000000108847547 */ /* 0x000fea000b800000 */
[----:B------:R-:W-:Y:S01]  /*0770*/  UIADD3 UR4, UPT, UPT, UR4, -0x1, URZ ;  /* 0xffffffff04047890 */ /* 0x000fe2000fffe0ff */
[----:B------:R-:W-:-:S03]  /*0780*/  LOP3.LUT P3, R22, R16, 0x3, RZ, 0xc0, !PT ;  /* 0x0000000310167812 */ /* 0x000fc6000786c0ff */
[----:B------:R-:W-:-:S09]  /*0790*/  UISETP.GE.U32.AND UP0, UPT, UR4, 0x3, UPT ;  /* 0x000000030400788c */ /* 0x000fd2000bf06070 */
[----:B------:R-:W-:Y:S05]  /*07a0*/  BRA.U !UP0, `(.L_x_51) ;  /* 0x0000000108387547 */ /* 0x000fea000b800000 */
[C---:B------:R-:W-:Y:S02]  /*07b0*/  IMAD R15, R13.reuse, 0x8, R11 ;  /* 0x000000080d0f7824 */ /* 0x040fe400078e020b */
[----:B------:R-:W-:-:S03]  /*07c0*/  VIADD R13, R13, 0x4 ;  /* 0x000000040d0d7836 */ /* 0x000fc60000000000 */
[----:B------:R-:W0:Y:S04]  /*07d0*/  LDS R19, [R15+0x4] ;  /* 0x000004000f137984 */ /* 0x000e280000000800 */
[----:B------:R-:W2:Y:S04]  /*07e0*/  LDS R23, [R15+0xc] ;  /* 0x00000c000f177984 */ /* 0x000ea80000000800 */
[----:B------:R-:W1:Y:S04]  /*07f0*/  LDS R25, [R15+0x14] ;  /* 0x000014000f197984 */ /* 0x000e680000000800 */
[----:B------:R-:W3:Y:S04]  /*0800*/  LDS R27, [R15+0x1c] ;  /* 0x00001c000f1b7984 */ /* 0x000ee80000000800 */
[----:B------:R3:W-:Y:S01]  /*0810*/  STS [R15], R12 ;  /* 0x0000000c0f007388 */ /* 0x0007e20000000800 */
[----:B0-----:R-:W-:-:S05]  /*0820*/  IADD3 R14, PT, PT, R12, R19, RZ ;  /* 0x000000130c0e7210 */ /* 0x001fca0007ffe0ff */
[----:B--2---:R-:W-:Y:S01]  /*0830*/  IMAD.IADD R18, R14, 0x1, R23 ;  /* 0x000000010e127824 */ /* 0x004fe200078e0217 */
[----:B------:R0:W-:Y:S03]  /*0840*/  STS [R15+0x8], R14 ;  /* 0x0000080e0f007388 */ /* 0x0001e60000000800 */
[----:B-1----:R-:W-:Y:S01]  /*0850*/  IMAD.IADD R20, R18, 0x1, R25 ;  /* 0x0000000112147824 */ /* 0x002fe200078e0219 */
[----:B------:R0:W-:Y:S04]  /*0860*/  STS [R15+0x10], R18 ;  /* 0x000010120f007388 */ /* 0x0001e80000000800 */
[----:B------:R0:W-:Y:S01]  /*0870*/  STS [R15+0x18], R20 ;  /* 0x000018140f007388 */ /* 0x0001e20000000800 */
[----:B---3--:R-:W-:-:S07]  /*0880*/  IADD3 R12, PT, PT, R20, R27, RZ ;  /* 0x0000001b140c7210 */ /* 0x008fce0007ffe0ff */
.L_x_51:
[----:B------:R-:W-:Y:S05]  /*0890*/  @!P3 BRA `(.L_x_48) ;  /* 0x000000000038b947 */ /* 0x000fea0003800000 */
[----:B------:R-:W-:Y:S02]  /*08a0*/  ISETP.NE.AND P3, PT, R22, 0x1, PT ;  /* 0x000000011600780c */ /* 0x000fe40003f65270 */
[----:B------:R-:W-:-:S04]  /*08b0*/  LOP3.LUT R16, R16, 0x1, RZ, 0xc0, !PT ;  /* 0x0000000110107812 */ /* 0x000fc800078ec0ff */
[----:B------:R-:W-:-:S07]  /*08c0*/  ISETP.NE.U32.AND P4, PT, R16, 0x1, PT ;  /* 0x000000011000780c */ /* 0x000fce0003f85070 */
[----:B------:R-:W-:Y:S06]  /*08d0*/  @!P3 BRA `(.L_x_52) ;  /* 0x000000000020b947 */ /* 0x000fec0003800000 */
[C---:B------:R-:W-:Y:S02]  /*08e0*/  IMAD R16, R13.reuse, 0x8, R11 ;  /* 0x000000080d107824 */ /* 0x040fe400078e020b */
[----:B------:R-:W-:-:S03]  /*08f0*/  VIADD R13, R13, 0x2 ;  /* 0x000000020d0d7836 */ /* 0x000fc60000000000 */
[----:B0-----:R-:W0:Y:S04]  /*0900*/  LDS R15, [R16+0x4] ;  /* 0x00000400100f7984 */ /* 0x001e280000000800 */
[----:B------:R-:W2:Y:S04]  /*0910*/  LDS R14, [R16+0xc] ;  /* 0x00000c00100e7984 */ /* 0x000ea80000000800 */
[----:B------:R2:W-:Y:S01]  /*0920*/  STS [R16], R12 ;  /* 0x0000000c10007388 */ /* 0x0005e20000000800 */
[----:B0-----:R-:W-:-:S05]  /*0930*/  IADD3 R15, PT, PT, R12, R15, RZ ;  /* 0x0000000f0c0f7210 */ /* 0x001fca0007ffe0ff */
[----:B------:R3:W-:Y:S01]  /*0940*/  STS [R16+0x8], R15 ;  /* 0x0000080f10007388 */ /* 0x0007e20000000800 */
[----:B--2---:R-:W-:-:S07]  /*0950*/  IMAD.IADD R12, R15, 0x1, R14 ;  /* 0x000000010f0c7824 */ /* 0x004fce00078e020e */
.L_x_52:
[----:B------:R-:W-:-:S05]  /*0960*/  @!P4 LEA R13, R13, R11, 0x3 ;  /* 0x0000000b0d0dc211 */ /* 0x000fca00078e18ff */
[----:B------:R2:W-:Y:S02]  /*0970*/  @!P4 STS [R13], R12 ;  /* 0x0000000c0d00c388 */ /* 0x0005e40000000800 */
.L_x_48:
[----:B------:R-:W-:Y:S05]  /*0980*/  BSYNC.RECONVERGENT B0 ;  /* 0x0000000000007941 */ /* 0x000fea0003800200 */
.L_x_47:
[----:B------:R-:W-:Y:S06]  /*0990*/  BAR.SYNC.DEFER_BLOCKING 0x0 ;  /* 0x0000000000007b1d */ /* 0x000fec0000010000 */
[----:B------:R-:W-:Y:S04]  /*09a0*/  BSSY.RECONVERGENT B0, `(.L_x_53) ;  /* 0x0000163000007945 */ /* 0x000fe80003800200 */
[----:B------:R-:W-:Y:S05]  /*09b0*/  @P0 BRA `(.L_x_54) ;  /* 0x0000001400840947 */ /* 0x000fea0003800000 */
[----:B------:R-:W4:Y:S02]  /*09c0*/  LDCU UR4, c[0x0][0x3a4] ;  /* 0x00007480ff0477ac */ /* 0x000f240008000800 */
[----:B----4-:R-:W-:-:S09]  /*09d0*/  UISETP.GE.AND UP0, UPT, UR4, 0x1, UPT ;  /* 0x000000010400788c */ /* 0x010fd2000bf06270 */
[----:B------:R-:W-:Y:S05]  /*09e0*/  BRA.U !UP0, `(.L_x_55) ;  /* 0x00000009084c7547 */ /* 0x000fea000b800000 */
[----:B--2---:R-:W-:-:S07]  /*09f0*/  IMAD.MOV.U32 R12, RZ, RZ, R17 ;  /* 0x000000ffff0c7224 */ /* 0x004fce00078e0011 */
.L_x_65:
[----:B------:R-:W-:-:S13]  /*0a00*/  ISETP.GT.AND P0, PT, R10, RZ, PT ;  /* 0x000000ff0a00720c */ /* 0x000fda0003f04270 */
[----:B0-234-:R-:W-:Y:S05]  /*0a10*/  @!P0 BRA `(.L_x_56) ;  /* 0x00000008002c8947 */ /* 0x01dfea0003800000 */
[----:B------:R-:W-:Y:S02]  /*0a20*/  IMAD R13, R12, 0x8, R11 ;  /* 0x000000080c0d7824 */ /* 0x000fe400078e020b */
[----:B---3--:R-:W-:-:S04]  /*0a30*/  HFMA2 R16, -RZ, RZ, 0, 0 ;  /* 0x00000000ff107431 */ /* 0x008fc800000001ff */
[----:B------:R-:W2:Y:S03]  /*0a40*/  LDS R13, [R13] ;  /* 0x000000000d0d7984 */ /* 0x000ea60000000800 */
.L_x_64:
[----:B0-----:R-:W0:Y:S01]  /*0a50*/  LDC.64 R14, c[0x0][0x398] ;  /* 0x0000e600ff0e7b82 */ /* 0x001e220000000a00 */
[----:B---34-:R-:W-:-:S04]  /*0a60*/  IMAD.IADD R17, R16, 0x1, R4 ;  /* 0x0000000110117824 */ /* 0x018fc800078e0204 */
[----:B0-----:R-:W-:-:S06]  /*0a70*/  IMAD.WIDE R14, R17, 0x4, R14 ;  /* 0x00000004110e7825 */ /* 0x001fcc00078e020e */
[----:B------:R-:W3:Y:S01]  /*0a80*/  LDG.E R15, desc[UR8][R14.64] ;  /* 0x000000080e0f7981 */ /* 0x000ee2000c1e1900 */
[----:B------:R-:W-:Y:S01]  /*0a90*/  BSSY.RECONVERGENT B1, `(.L_x_57) ;  /* 0x0000080000017945 */ /* 0x000fe20003800200 */
[----:B---3--:R-:W-:-:S13]  /*0aa0*/  ISETP.NE.AND P0, PT, R12, R15, PT ;  /* 0x0000000f0c00720c */ /* 0x008fda0003f05270 */
[----:B--2---:R-:W-:Y:S05]  /*0ab0*/  @P0 BRA `(.L_x_58) ;  /* 0x0000000400f40947 */ /* 0x004fea0003800000 */
[----:B------:R-:W0:Y:S01]  /*0ac0*/  LDCU UR7, c[0x0][0x3a4] ;  /* 0x00007480ff0777ac */ /* 0x000e220008000800 */
[----:B------:R-:W-:Y:S01]  /*0ad0*/  IMAD R14, R16, 0x4, R3 ;  /* 0x00000004100e7824 */ /* 0x000fe200078e0203 */
[----:B------:R-:W-:-:S04]  /*0ae0*/  MOV R18, RZ ;  /* 0x000000ff00127202 */ /* 0x000fc80000000f00 */
[----:B--2---:R2:W-:Y:S01]  /*0af0*/  STS [R14], R13 ;  /* 0x0000000d0e007388 */ /* 0x0045e20000000800 */
[----:B0-----:R-:W-:-:S09]  /*0b00*/  UISETP.GE.U32.AND UP0, UPT, UR7, 0x10, UPT ;  /* 0x000000100700788c */ /* 0x001fd2000bf06070 */
[----:B--2---:R-:W-:Y:S05]  /*0b10*/  BRA.U !UP0, `(.L_x_59) ;  /* 0x0000000108b47547 */ /* 0x004fea000b800000 */
[----:B------:R-:W0:Y:S01]  /*0b20*/  S2UR UR5, SR_CgaCtaId ;  /* 0x00000000000579c3 */ /* 0x000e220000008800 */
[----:B------:R-:W-:Y:S01]  /*0b30*/  IMAD.MOV.U32 R18, RZ, RZ, RZ ;  /* 0x000000ffff127224 */ /* 0x000fe200078e00ff */
[----:B------:R-:W-:Y:S02]  /*0b40*/  UMOV UR4, 0x400 ;  /* 0x0000040000047882 */ /* 0x000fe40000000000 */
[----:B0-----:R-:W-:-:S12]  /*0b50*/  ULEA UR4, UR5, UR4, 0x18 ;  /* 0x0000000405047291 */ /* 0x001fd8000f8ec0ff */
.L_x_60:
[----:B0-----:R-:W0:Y:S01]  /*0b60*/  LDC.64 R14, c[0x0][0x380] ;  /* 0x0000e000ff0e7b82 */ /* 0x001e220000000a00 */
[----:B------:R-:W-:-:S04]  /*0b70*/  IMAD R19, R17, UR7, R18 ;  /* 0x0000000711137c24 */ /* 0x000fc8000f8e0212 */
[----:B0-----:R-:W-:-:S05]  /*0b80*/  IMAD.WIDE R14, R19, 0x4, R14 ;  /* 0x00000004130e7825 */ /* 0x001fca00078e020e */
[----:B-1----:R-:W2:Y:S04]  /*0b90*/  LDG.E R20, desc[UR8][R14.64] ;  /* 0x000000080e147981 */ /* 0x002ea8000c1e1900 */
[----:B------:R-:W3:Y:S04]  /*0ba0*/  LDG.E R22, desc[UR8][R14.64+0x4] ;  /* 0x000004080e167981 */ /* 0x000ee8000c1e1900 */
[----:B------:R-:W4:Y:S01]  /*0bb0*/  LDG.E R24, desc[UR8][R14.64+0x8] ;  /* 0x000008080e187981 */ /* 0x000f22000c1e1900 */
[----:B------:R-:W-:-:S03]  /*0bc0*/  IMAD R19, R13, UR7, R18 ;  /* 0x000000070d137c24 */ /* 0x000fc6000f8e0212 */
[----:B------:R-:W5:Y:S02]  /*0bd0*/  LDG.E R26, desc[UR8][R14.64+0xc] ;  /* 0x00000c080e1a7981 */ /* 0x000f64000c1e1900 */
[----:B------:R-:W-:Y:S02]  /*0be0*/  LEA R19, R19, UR4, 0x2 ;  /* 0x0000000413137c11 */ /* 0x000fe4000f8e10ff */
[----:B------:R-:W5:Y:S04]  /*0bf0*/  LDG.E R28, desc[UR8][R14.64+0x10] ;  /* 0x000010080e1c7981 */ /* 0x000f68000c1e1900 */
[----:B------:R-:W5:Y:S04]  /*0c00*/  LDG.E R23, desc[UR8][R14.64+0x14] ;  /* 0x000014080e177981 */ /* 0x000f68000c1e1900 */
[----:B------:R-:W5:Y:S04]  /*0c10*/  LDG.E R25, desc[UR8][R14.64+0x18] ;  /* 0x000018080e197981 */ /* 0x000f68000c1e1900 */
[----:B------:R-:W5:Y:S04]  /*0c20*/  LDG.E R27, desc[UR8][R14.64+0x1c] ;  /* 0x00001c080e1b7981 */ /* 0x000f68000c1e1900 */
[----:B------:R-:W5:Y:S04]  /*0c30*/  LDG.E R29, desc[UR8][R14.64+0x20] ;  /* 0x000020080e1d7981 */ /* 0x000f68000c1e1900 */
[----:B--2---:R0:W-:Y:S04]  /*0c40*/  STS [R19], R20 ;  /* 0x0000001413007388 */ /* 0x0041e80000000800 */
[----:B---3--:R1:W-:Y:S04]  /*0c50*/  STS [R19+0x4], R22 ;  /* 0x0000041613007388 */ /* 0x0083e80000000800 */
[----:B----4-:R2:W-:Y:S04]  /*0c60*/  STS [R19+0x8], R24 ;  /* 0x0000081813007388 */ /* 0x0105e80000000800 */
[----:B-----5:R3:W-:Y:S04]  /*0c70*/  STS [R19+0xc], R26 ;  /* 0x00000c1a13007388 */ /* 0x0207e80000000800 */
[----:B------:R4:W-:Y:S04]  /*0c80*/  STS [R19+0x10], R28 ;  /* 0x0000101c13007388 */ /* 0x0009e80000000800 */
[----:B------:R5:W-:Y:S04]  /*0c90*/  STS [R19+0x14], R23 ;  /* 0x0000141713007388 */ /* 0x000be80000000800 */
[----:B------:R5:W-:Y:S04]  /*0ca0*/  STS [R19+0x18], R25 ;  /* 0x0000181913007388 */ /* 0x000be80000000800 */
[----:B0-----:R-:W5:Y:S04]  /*0cb0*/  LDG.E R20, desc[UR8][R14.64+0x24] ;  /* 0x000024080e147981 */ /* 0x001f68000c1e1900 */
[----:B-1----:R-:W5:Y:S04]  /*0cc0*/  LDG.E R22, desc[UR8][R14.64+0x28] ;  /* 0x000028080e167981 */ /* 0x002f68000c1e1900 */
[----:B--2---:R-:W2:Y:S04]  /*0cd0*/  LDG.E R24, desc[UR8][R14.64+0x2c] ;  /* 0x00002c080e187981 */ /* 0x004ea8000c1e1900 */
[----:B---3--:R-:W3:Y:S04]  /*0ce0*/  LDG.E R26, desc[UR8][R14.64+0x30] ;  /* 0x000030080e1a7981 */ /* 0x008ee8000c1e1900 */
[----:B----4-:R-:W4:Y:S04]  /*0cf0*/  LDG.E R28, desc[UR8][R14.64+0x34] ;  /* 0x000034080e1c7981 */ /* 0x010f28000c1e1900 */
[----:B-----5:R-:W5:Y:S04]  /*0d00*/  LDG.E R23, desc[UR8][R14.64+0x38] ;  /* 0x000038080e177981 */ /* 0x020f68000c1e1900 */
[----:B------:R-:W5:Y:S01]  /*0d10*/  LDG.E R25, desc[UR8][R14.64+0x3c] ;  /* 0x00003c080e197981 */ /* 0x000f62000c1e1900 */
[----:B------:R-:W-:-:S03]  /*0d20*/  VIADD R18, R18, 0x10 ;  /* 0x0000001012127836 */ /* 0x000fc60000000000 */
[----:B------:R0:W-:Y:S04]  /*0d30*/  STS [R19+0x1c], R27 ;  /* 0x00001c1b13007388 */ /* 0x0001e80000000800 */
[----:B------:R0:W-:Y:S01]  /*0d40*/  STS [R19+0x20], R29 ;  /* 0x0000201d13007388 */ /* 0x0001e20000000800 */
[----:B------:R-:W-:-:S03]  /*0d50*/  ISETP.NE.AND P0, PT, R18, R8, PT ;  /* 0x000000081200720c */ /* 0x000fc60003f05270 */
[----:B------:R0:W-:Y:S04]  /*0d60*/  STS [R19+0x24], R20 ;  /* 0x0000241413007388 */ /* 0x0001e80000000800 */
[----:B------:R0:W-:Y:S04]  /*0d70*/  STS [R19+0x28], R22 ;  /* 0x0000281613007388 */ /* 0x0001e80000000800 */
[----:B--2---:R0:W-:Y:S04]  /*0d80*/  STS [R19+0x2c], R24 ;  /* 0x00002c1813007388 */ /* 0x0041e80000000800 */
[----:B---3--:R0:W-:Y:S04]  /*0d90*/  STS [R19+0x30], R26 ;  /* 0x0000301a13007388 */ /* 0x0081e80000000800 */
[----:B----4-:R0:W-:Y:S04]  /*0da0*/  STS [R19+0x34], R28 ;  /* 0x0000341c13007388 */ /* 0x0101e80000000800 */
[----:B-----5:R0:W-:Y:S04]  /*0db0*/  STS [R19+0x38], R23 ;  /* 0x0000381713007388 */ /* 0x0201e80000000800 */
[----:B------:R0:W-:Y:S01]  /*0dc0*/  STS [R19+0x3c], R25 ;  /* 0x00003c1913007388 */ /* 0x0001e20000000800 */
[----:B------:R-:W-:Y:S05]  /*0dd0*/  @P0 BRA `(.L_x_60) ;  /* 0xfffffffc00600947 */ /* 0x000fea000383ffff */
[----:B------:R-:W-:-:S07]  /*0de0*/  MOV R18, R8 ;  /* 0x0000000800127202 */ /* 0x000fce0000000f00 */
.L_x_59:
[----:B------:R-:W2:Y:S02]  /*0df0*/  LDCU UR4, c[0x0][0x3a4] ;  /* 0x00007480ff0477ac */ /* 0x000ea40008000800 */
[----:B--2---:R-:W-:-:S04]  /*0e00*/  ULOP3.LUT UR4, UR4, 0xf, URZ, 0xc0, !UPT ;  /* 0x0000000f04047892 */ /* 0x004fc8000f8ec0ff */
[----:B------:R-:W-:-:S09]  /*0e10*/  UISETP.NE.AND UP0, UPT, UR4, URZ, UPT ;  /* 0x000000ff0400728c */ /* 0x000fd2000bf05270 */
[----:B------:R-:W-:Y:S05]  /*0e20*/  BRA.U !UP0, `(.L_x_61) ;  /* 0x0000000508147547 */ /* 0x000fea000b800000 */
[----:B------:R-:W-:Y:S01]  /*0e30*/  UIADD3 UR4, UPT, UPT, UR4, -0x1, URZ ;  /* 0xffffffff04047890 */ /* 0x000fe2000fffe0ff */
[----:B------:R-:W-:-:S03]  /*0e40*/  ISETP.NE.AND P0, PT, R7, RZ, PT ;  /* 0x000000ff0700720c */ /* 0x000fc60003f05270 */
[----:B------:R-:W-:-:S09]  /*0e50*/  UISETP.GE.U32.AND UP0, UPT, UR4, 0x7, UPT ;  /* 0x000000070400788c */ /* 0x000fd2000bf06070 */
[----:B------:R-:W-:Y:S05]  /*0e60*/  BRA.U !UP0, `(.L_x_62) ;  /* 0x0000000108647547 */ /* 0x000fea000b800000 */
[----:B------:R-:W2:Y:S01]  /*0e70*/  LDC.64 R14, c[0x0][0x380] ;  /* 0x0000e000ff0e7b82 */ /* 0x000ea20000000a00 */
[----:B0-----:R-:W-:-:S04]  /*0e80*/  IMAD R19, R17, UR7, R18 ;  /* 0x0000000711137c24 */ /* 0x001fc8000f8e0212 */
[----:B--2---:R-:W-:-:S05]  /*0e90*/  IMAD.WIDE R14, R19, 0x4, R14 ;  /* 0x00000004130e7825 */ /* 0x004fca00078e020e */
[----:B------:R-:W2:Y:S01]  /*0ea0*/  LDG.E R19, desc[UR8][R14.64] ;  /* 0x000000080e137981 */ /* 0x000ea2000c1e1900 */
[----:B------:R-:W0:Y:S01]  /*0eb0*/  S2UR UR5, SR_CgaCtaId ;  /* 0x00000000000579c3 */ /* 0x000e220000008800 */
[----:B------:R-:W-:Y:S01]  /*0ec0*/  UMOV UR4, 0x400 ;  /* 0x0000040000047882 */ /* 0x000fe20000000000 */
[----:B-1----:R-:W-:Y:S01]  /*0ed0*/  IMAD R20, R13, UR7, R18 ;  /* 0x000000070d147c24 */ /* 0x002fe2000f8e0212 */
[----:B------:R-:W3:Y:S04]  /*0ee0*/  LDG.E R23, desc[UR8][R14.64+0x4] ;  /* 0x000004080e177981 */ /* 0x000ee8000c1e1900 */
[----:B------:R-:W4:Y:S04]  /*0ef0*/  LDG.E R25, desc[UR8][R14.64+0x8] ;  /* 0x000008080e197981 */ /* 0x000f28000c1e1900 */
[----:B------:R-:W5:Y:S04]  /*0f00*/  LDG.E R27, desc[UR8][R14.64+0xc] ;  /* 0x00000c080e1b7981 */ /* 0x000f68000c1e1900 */
[----:B------:R-:W5:Y:S04]  /*0f10*/  LDG.E R29, desc[UR8][R14.64+0x10] ;  /* 0x000010080e1d7981 */ /* 0x000f68000c1e1900 */
[----:B------:R-:W5:Y:S04]  /*0f20*/  LDG.E R22, desc[UR8][R14.64+0x14] ;  /* 0x000014080e167981 */ /* 0x000f68000c1e1900 */
[----:B------:R-:W5:Y:S01]  /*0f30*/  LDG.E R24, desc[UR8][R14.64+0x18] ;  /* 0x000018080e187981 */ /* 0x000f62000c1e1900 */
[----:B0-----:R-:W-:-:S03]  /*0f40*/  ULEA UR4, UR5, UR4, 0x18 ;  /* 0x0000000405047291 */ /* 0x001fc6000f8ec0ff */
[----:B------:R-:W5:Y:S03]  /*0f50*/  LDG.E R26, desc[UR8][R14.64+0x1c] ;  /* 0x00001c080e1a7981 */ /* 0x000f66000c1e1900 */
[----:B------:R-:W-:Y:S01]  /*0f60*/  LEA R20, R20, UR4, 0x2 ;  /* 0x0000000414147c11 */ /* 0x000fe2000f8e10ff */
[----:B------:R-:W-:-:S04]  /*0f70*/  VIADD R18, R18, 0x8 ;  /* 0x0000000812127836 */ /* 0x000fc80000000000 */
[----:B--2---:R2:W-:Y:S04]  /*0f80*/  STS [R20], R19 ;  /* 0x0000001314007388 */ /* 0x0045e80000000800 */
[----:B---3--:R2:W-:Y:S04]  /*0f90*/  STS [R20+0x4], R23 ;  /* 0x0000041714007388 */ /* 0x0085e80000000800 */
[----:B----4-:R2:W-:Y:S04]  /*0fa0*/  STS [R20+0x8], R25 ;  /* 0x0000081914007388 */ /* 0x0105e80000000800 */
[----:B-----5:R2:W-:Y:S04]  /*0fb0*/  STS [R20+0xc], R27 ;  /* 0x00000c1b14007388 */ /* 0x0205e80000000800 */
[----:B------:R2:W-:Y:S04]  /*0fc0*/  STS [R20+0x10], R29 ;  /* 0x0000101d14007388 */ /* 0x0005e80000000800 */
[----:B------:R2:W-:Y:S04]  /*0fd0*/  STS [R20+0x14], R22 ;  /* 0x0000141614007388 */ /* 0x0005e80000000800 */
[----:B------:R2:W-:Y:S04]  /*0fe0*/  STS [R20+0x18], R24 ;  /* 0x0000181814007388 */ /* 0x0005e80000000800 */
[----:B------:R2:W-:Y:S02]  /*0ff0*/  STS [R20+0x1c], R26 ;  /* 0x00001c1a14007388 */ /* 0x0005e40000000800 */
.L_x_62:
[----:B------:R-:W-:Y:S05]  /*1000*/  @!P0 BRA `(.L_x_61) ;  /* 0x00000000009c8947 */ /* 0x000fea0003800000 */
[----:B------:R-:W-:Y:S01]  /*1010*/  VIADD R14, R7, 0xffffffff ;  /* 0xffffffff070e7836 */ /* 0x000fe20000000000 */
[----:B------:R-:W-:-:S04]  /*1020*/  ISETP.NE.AND P3, PT, R9, RZ, PT ;  /* 0x000000ff0900720c */ /* 0x000fc80003f65270 */
[----:B------:R-:W-:-:S13]  /*1030*/  ISETP.GE.U32.AND P0, PT, R14, 0x3, PT ;  /* 0x000000030e00780c */ /* 0x000fda0003f06070 */
[----:B------:R-:W-:Y:S05]  /*1040*/  @!P0 BRA `(.L_x_63) ;  /* 0x0000000000448947 */ /* 0x000fea0003800000 */
[----:B------:R-:W3:Y:S01]  /*1050*/  LDC.64 R14, c[0x0][0x380] ;  /* 0x0000e000ff0e7b82 */ /* 0x000ee20000000a00 */
[----:B0-2---:R-:W-:-:S04]  /*1060*/  IMAD R19, R17, UR7, R18 ;  /* 0x0000000711137c24 */ /* 0x005fc8000f8e0212 */
[----:B---3--:R-:W-:-:S05]  /*1070*/  IMAD.WIDE R14, R19, 0x4, R14 ;  /* 0x00000004130e7825 */ /* 0x008fca00078e020e */
[----:B-1----:R-:W2:Y:S04]  /*1080*/  LDG.E R20, desc[UR8][R14.64] ;  /* 0x000000080e147981 */ /* 0x002ea8000c1e1900 */
[----:B------:R-:W3:Y:S04]  /*1090*/  LDG.E R22, desc[UR8][R14.64+0x4] ;  /* 0x000004080e167981 */ /* 0x000ee8000c1e1900 */
[----:B------:R-:W4:Y:S04]  /*10a0*/  LDG.E R24, desc[UR8][R14.64+0x8] ;  /* 0x000008080e187981 */ /* 0x000f28000c1e1900 */
[----:B------:R-:W5:Y:S01]  /*10b0*/  LDG.E R26, desc[UR8][R14.64+0xc] ;  /* 0x00000c080e1a7981 */ /* 0x000f62000c1e1900 */
[----:B------:R-:W0:Y:S01]  /*10c0*/  S2UR UR5, SR_CgaCtaId ;  /* 0x00000000000579c3 */ /* 0x000e220000008800 */
[----:B------:R-:W-:Y:S01]  /*10d0*/  UMOV UR4, 0x400 ;  /* 0x0000040000047882 */ /* 0x000fe20000000000 */
[----:B------:R-:W-:Y:S01]  /*10e0*/  IMAD R19, R13, UR7, R18 ;  /* 0x000000070d137c24 */ /* 0x000fe2000f8e0212 */
[----:B------:R-:W-:Y:S01]  /*10f0*/  IADD3 R18, PT, PT, R18, 0x4, RZ ;  /* 0x0000000412127810 */ /* 0x000fe20007ffe0ff */
[----:B0-----:R-:W-:-:S06]  /*1100*/  ULEA UR4, UR5, UR4, 0x18 ;  /* 0x0000000405047291 */ /* 0x001fcc000f8ec0ff */
[----:B------:R-:W-:-:S05]  /*1110*/  LEA R19, R19, UR4, 0x2 ;  /* 0x0000000413137c11 */ /* 0x000fca000f8e10ff */
[----:B--2---:R0:W-:Y:S04]  /*1120*/  STS [R19], R20 ;  /* 0x0000001413007388 */ /* 0x0041e80000000800 */
[----:B---3--:R0:W-:Y:S04]  /*1130*/  STS [R19+0x4], R22 ;  /* 0x0000041613007388 */ /* 0x0081e80000000800 */
[----:B----4-:R0:W-:Y:S04]  /*1140*/  STS [R19+0x8], R24 ;  /* 0x0000081813007388 */ /* 0x0101e80000000800 */
[----:B-----5:R0:W-:Y:S02]  /*1150*/  STS [R19+0xc], R26 ;  /* 0x00000c1a13007388 */ /* 0x0201e40000000800 */
.L_x_63:
[----:B------:R-:W-:Y:S05]  /*1160*/  @!P3 BRA `(.L_x_61) ;  /* 0x000000000044b947 */ /* 0x000fea0003800000 */
[----:B------:R-:W3:Y:S01]  /*1170*/  LDC.64 R14, c[0x0][0x380] ;  /* 0x0000e000ff0e7b82 */ /* 0x000ee20000000a00 */
[----:B------:R-:W-:-:S04]  /*1180*/  IMAD R17, R17, UR7, R18 ;  /* 0x0000000711117c24 */ /* 0x000fc8000f8e0212 */
[----:B---3--:R-:W-:-:S05]  /*1190*/  IMAD.WIDE R14, R17, 0x4, R14 ;  /* 0x00000004110e7825 */ /* 0x008fca00078e020e */
[----:B------:R-:W3:Y:S01]  /*11a0*/  LDG.E R17, desc[UR8][R14.64] ;  /* 0x000000080e117981 */ /* 0x000ee2000c1e1900 */
[----:B------:R-:W4:Y:S01]  /*11b0*/  S2UR UR5, SR_CgaCtaId ;  /* 0x00000000000579c3 */ /* 0x000f220000008800 */
[----:B------:R-:W-:Y:S01]  /*11c0*/  UMOV UR4, 0x400 ;  /* 0x0000040000047882 */ /* 0x000fe20000000000 */
[----:B------:R-:W-:Y:S01]  /*11d0*/  IMAD R18, R13, UR7, R18 ;  /* 0x000000070d127c24 */ /* 0x000fe2000f8e0212 */
[----:B------:R-:W-:Y:S01]  /*11e0*/  ISETP.NE.AND P0, PT, R9, 0x1, PT ;  /* 0x000000010900780c */ /* 0x000fe20003f05270 */
[----:B----4-:R-:W-:-:S06]  /*11f0*/  ULEA UR4, UR5, UR4, 0x18 ;  /* 0x0000000405047291 */ /* 0x010fcc000f8ec0ff */
[----:B012---:R-:W-:-:S05]  /*1200*/  LEA R20, R18, UR4, 0x2 ;  /* 0x0000000412147c11 */ /* 0x007fca000f8e10ff */
[----:B---3--:R3:W-:Y:S01]  /*1210*/  STS [R20], R17 ;  /* 0x0000001114007388 */ /* 0x0087e20000000800 */
[----:B------:R-:W-:Y:S05]  /*1220*/  @!P0 BRA `(.L_x_61) ;  /* 0x0000000000148947 */ /* 0x000fea0003800000 */
[----:B------:R-:W-:Y:S01]  /*1230*/  ISETP.NE.AND P0, PT, R9, 0x2, PT ;  /* 0x000000020900780c */ /* 0x000fe20003f05270 */
[----:B---3--:R-:W2:-:S12]  /*1240*/  LDG.E R17, desc[UR8][R14.64+0x4] ;  /* 0x000004080e117981 */ /* 0x008e98000c1e1900 */
[----:B------:R-:W3:Y:S04]  /*1250*/  @P0 LDG.E R18, desc[UR8][R14.64+0x8] ;  /* 0x000008080e120981 */ /* 0x000ee8000c1e1900 */
[----:B--2---:R4:W-:Y:S04]  /*1260*/  STS [R20+0x4], R17 ;  /* 0x0000041114007388 */ /* 0x0049e80000000800 */
[----:B---3--:R4:W-:Y:S02]  /*1270*/  @P0 STS [R20+0x8], R18 ;  /* 0x0000081214000388 */ /* 0x0089e40000000800 */
.L_x_61:
[----:B------:R-:W-:-:S07]  /*1280*/  VIADD R13, R13, 0x1 ;  /* 0x000000010d0d7836 */ /* 0x000fce0000000000 */
.L_x_58:
[----:B------:R-:W-:Y:S05]  /*1290*/  BSYNC.RECONVERGENT B1 ;  /* 0x0000000000017941 */ /* 0x000fea0003800200 */
.L_x_57:
[----:B------:R-:W-:-:S05]  /*12a0*/  VIADD R16, R16, 0x1 ;  /* 0x0000000110107836 */ /* 0x000fca0000000000 */
[----:B------:R-:W-:-:S13]  /*12b0*/  ISETP.NE.AND P0, PT, R16, R21, PT ;  /* 0x000000151000720c */ /* 0x000fda0003f05270 */
[----:B------:R-:W-:Y:S05]  /*12c0*/  @P0 BRA `(.L_x_64) ;  /* 0xfffffff400e00947 */ /* 0x000fea000383ffff */
.L_x_56:
[----:B------:R-:W5:Y:S01]  /*12d0*/  LDCU UR4, c[0x0][0x3a8] ;  /* 0x00007500ff0477ac */ /* 0x000f620008000800 */
[----:B------:R-:W-:-:S04]  /*12e0*/  IADD3 R12, PT, PT, R12, UR6, RZ ;  /* 0x000000060c0c7c10 */ /* 0x000fc8000fffe0ff */
[----:B-----5:R-:W-:-:S13]  /*12f0*/  ISETP.GE.AND P0, PT, R12, UR4, PT ;  /* 0x000000040c007c0c */ /* 0x020fda000bf06270 */
[----:B------:R-:W-:Y:S05]  /*1300*/  @!P0 BRA `(.L_x_65) ;  /* 0xfffffff400bc8947 */ /* 0x000fea000383ffff */
[----:B------:R-:W-:Y:S05]  /*1310*/  BRA `(.L_x_54) ;  /* 0x0000000c002c7947 */ /* 0x000fea0003800000 */
.L_x_55:
[----:B------:R-:W4:Y:S01]  /*1320*/  S2R R11, SR_TID.X ;  /* 0x00000000000b7919 */ /* 0x000f220000002100 */
[C---:B--2---:R-:W-:Y:S01]  /*1330*/  VIADD R12, R21.reuse, 0xffffffff ;  /* 0xffffffff150c7836 */ /* 0x044fe20000000000 */
[C---:B01----:R-:W-:Y:S02]  /*1340*/  LOP3.LUT R20, R21.reuse, 0x3, RZ, 0xc0, !PT ;  /* 0x0000000315147812 */ /* 0x043fe400078ec0ff */
[----:B------:R-:W-:Y:S02]  /*1350*/  LOP3.LUT R21, R21, 0xfffffffc, RZ, 0xc0, !PT ;  /* 0xfffffffc15157812 */ /* 0x000fe400078ec0ff */
[----:B------:R-:W-:-:S13]  /*1360*/  ISETP.GE.U32.AND P3, PT, R12, 0x3, PT ;  /* 0x000000030c00780c */ /* 0x000fda0003f66070 */
.L_x_72:
[----:B------:R-:W-:-:S13]  /*1370*/  ISETP.GE.AND P0, PT, R10, 0x1, PT ;  /* 0x000000010a00780c */ /* 0x000fda0003f06270 */
[----:B012---:R-:W-:Y:S05]  /*1380*/  @!P0 BRA `(.L_x_66) ;  /* 0x0000000c00008947 */ /* 0x007fea0003800000 */
[----:B------:R-:W0:Y:S01]  /*1390*/  LDC R12, c[0x0][0x3b0] ;  /* 0x0000ec00ff0c7b82 */ /* 0x000e220000000800 */
[----:B------:R-:W-:Y:S02]  /*13a0*/  IMAD.MOV.U32 R14, RZ, RZ, RZ ;  /* 0x000000ffff0e7224 */ /* 0x000fe400078e00ff */
[----:B0-----:R-:W-:-:S05]  /*13b0*/  IMAD R12, R12, 0x4, R3 ;  /* 0x000000040c0c7824 */ /* 0x001fca00078e0203 */
[----:B----4-:R-:W-:-:S06]  /*13c0*/  LEA R22, R11, R12, 0x3 ;  /* 0x0000000c0b167211 */ /* 0x010fcc00078e18ff */
[----:B------:R-:W0:Y:S01]  /*13d0*/  LDS R22, [R22] ;  /* 0x0000000016167984 */ /* 0x000e220000000800 */
[----:B------:R-:W-:Y:S05]  /*13e0*/  @!P3 BRA `(.L_x_67) ;  /* 0x000000080094b947 */ /* 0x000fea0003800000 */
[----:B------:R-:W1:Y:S01]  /*13f0*/  LDC.64 R12, c[0x0][0x398] ;  /* 0x0000e600ff0c7b82 */ /* 0x000e620000000a00 */
[----:B------:R-:W-:Y:S01]  /*1400*/  ISETP.GT.AND P0, PT, R21, RZ, PT ;  /* 0x000000ff1500720c */ /* 0x000fe20003f04270 */
[----:B------:R-:W-:-:S12]  /*1410*/  IMAD.MOV.U32 R24, RZ, RZ, RZ ;  /* 0x000000ffff187224 */ /* 0x000fd800078e00ff */
[----:B------:R-:W-:Y:S05]  /*1420*/  @!P0 BRA `(.L_x_68) ;  /* 0x0000000800288947 */ /* 0x000fea0003800000 */
[----:B---3--:R-:W-:Y:S02]  /*1430*/  IADD3 R15, PT, PT, R21, -R24, RZ ;  /* 0x80000018150f7210 */ /* 0x008fe40007ffe0ff */
[----:B------:R-:W-:Y:S02]  /*1440*/  PLOP3.LUT P0, PT, PT, PT, PT, 0x80, 0x8 ;  /* 0x000000000008781c */ /* 0x000fe40003f0f070 */
[----:B------:R-:W-:-:S13]  /*1450*/  ISETP.GT.AND P4, PT, R15, 0xc, PT ;  /* 0x0000000c0f00780c */ /* 0x000fda0003f84270 */
[----:B------:R-:W-:Y:S05]  /*1460*/  @!P4 BRA `(.L_x_69) ;  /* 0x000000040058c947 */ /* 0x000fea0003800000 */
[----:B------:R-:W2:Y:S01]  /*1470*/  LDC.64 R14, c[0x0][0x398] ;  /* 0x0000e600ff0e7b82 */ /* 0x000ea20000000a00 */
[----:B------:R-:W-:Y:S01]  /*1480*/  PLOP3.LUT P0, PT, PT, PT, PT, 0x8, 0x80 ;  /* 0x000000000080781c */ /* 0x000fe20003f0e170 */
[----:B------:R-:W-:-:S12]  /*1490*/  VIADD R23, R21, 0xfffffff4 ;  /* 0xfffffff415177836 */ /* 0x000fd80000000000 */
.L_x_70:
[----:B------:R-:W-:-:S04]  /*14a0*/  IMAD.IADD R19, R24, 0x1, R4 ;  /* 0x0000000118137824 */ /* 0x000fc800078e0204 */
[----:B--2---:R-:W-:-:S05]  /*14b0*/  IMAD.WIDE R18, R19, 0x4, R14 ;  /* 0x0000000413127825 */ /* 0x004fca00078e020e */
[----:B------:R-:W2:Y:S04]  /*14c0*/  LDG.E R16, desc[UR8][R18.64] ;  /* 0x0000000812107981 */ /* 0x000ea8000c1e1900 */
[----:B------:R-:W3:Y:S04]  /*14d0*/  LDG.E R28, desc[UR8][R18.64+0x4] ;  /* 0x00000408121c7981 */ /* 0x000ee8000c1e1900 */
[----:B------:R-:W4:Y:S01]  /*14e0*/  LDG.E R27, desc[UR8][R18.64+0x8] ;  /* 0x00000808121b7981 */ /* 0x000f22000c1e1900 */
[----:B------:R-:W-:-:S03]  /*14f0*/  IADD3 R26, PT, PT, R24, 0x4, RZ ;  /* 0x00000004181a7810 */ /* 0x000fc60007ffe0ff */
[----:B------:R-:W5:Y:S02]  /*1500*/  LDG.E R29, desc[UR8][R18.64+0xc] ;  /* 0x00000c08121d7981 */ /* 0x000f64000c1e1900 */
[----:B------:R-:W-:Y:S01]  /*1510*/  IMAD.IADD R17, R26, 0x1, R4 ;  /* 0x000000011a117824 */ /* 0x000fe200078e0204 */
[----:B--2---:R-:W-:-:S03]  /*1520*/  ISETP.NE.AND P5, PT, R11, R16, PT ;  /* 0x000000100b00720c */ /* 0x004fc60003fa5270 */
[----:B------:R-:W-:-:S05]  /*1530*/  IMAD.WIDE R16, R17, 0x4, R14 ;  /* 0x0000000411107825 */ /* 0x000fca00078e020e */
[----:B------:R-:W2:Y:S01]  /*1540*/  LDG.E R25, desc[UR8][R16.64] ;  /* 0x0000000810197981 */ /* 0x000ea2000c1e1900 */
[C---:B---3--:R-:W-:Y:S02]  /*1550*/  ISETP.NE.AND P4, PT, R11.reuse, R28, PT ;  /* 0x0000001c0b00720c */ /* 0x048fe40003f85270 */
[----:B----4-:R-:W-:Y:S01]  /*1560*/  ISETP.NE.AND P6, PT, R11, R27, PT ;  /* 0x0000001b0b00720c */ /* 0x010fe20003fc5270 */
[----:B------:R-:W-:Y:S01]  /*1570*/  IMAD R27, R24, 0x4, R3 ;  /* 0x00000004181b7824 */ /* 0x000fe200078e0203 */
[----:B------:R-:W3:Y:S04]  /*1580*/  LDG.E R28, desc[UR8][R16.64+0x4] ;  /* 0x00000408101c7981 */ /* 0x000ee8000c1e1900 */
[----:B0-----:R0:W-:Y:S02]  /*1590*/  @!P5 STS [R27], R22 ;  /* 0x000000161b00d388 */ /* 0x0011e40000000800 */
[----:B0-----:R-:W-:-:S02]  /*15a0*/  @!P5 IADD3 R22, PT, PT, R22, 0x1, RZ ;  /* 0x000000011616d810 */ /* 0x001fc40007ffe0ff */
[----:B-----5:R-:W-:-:S03]  /*15b0*/  ISETP.NE.AND P5, PT, R11, R29, PT ;  /* 0x0000001d0b00720c */ /* 0x020fc60003fa5270 */
[----:B------:R0:W-:Y:S02]  /*15c0*/  @!P4 STS [R27+0x4], R22 ;  /* 0x000004161b00c388 */ /* 0x0001e40000000800 */
[----:B0-----:R-:W-:-:S05]  /*15d0*/  @!P4 VIADD R22, R22, 0x1 ;  /* 0x000000011616c836 */ /* 0x001fca0000000000 */
[----:B------:R0:W-:Y:S02]  /*15e0*/  @!P6 STS [R27+0x8], R22 ;  /* 0x000008161b00e388 */ /* 0x0001e40000000800 */
[----:B0-----:R-:W-:-:S05]  /*15f0*/  @!P6 VIADD R22, R22, 0x1 ;  /* 0x000000011616e836 */ /* 0x001fca0000000000 */
[----:B------:R0:W-:Y:S04]  /*1600*/  @!P5 STS [R27+0xc], R22 ;  /* 0x00000c161b00d388 */ /* 0x0001e80000000800 */
[----:B0-----:R-:W4:Y:S04]  /*1610*/  LDG.E R27, desc[UR8][R16.64+0x8] ;  /* 0x00000808101b7981 */ /* 0x001f28000c1e1900 */
[----:B------:R-:W5:Y:S01]  /*1620*/  LDG.E R16, desc[UR8][R16.64+0xc] ;  /* 0x00000c0810107981 */ /* 0x000f62000c1e1900 */
[----:B--2---:R-:W-:Y:S02]  /*1630*/  ISETP.NE.AND P6, PT, R11, R25, PT ;  /* 0x000000190b00720c */ /* 0x004fe40003fc5270 */
[----:B------:R-:W-:-:S05]  /*1640*/  IADD3 R25, PT, PT, R24, 0x8, RZ ;  /* 0x0000000818197810 */ /* 0x000fca0007ffe0ff */
[----:B------:R-:W-:-:S04]  /*1650*/  IMAD.IADD R19, R25, 0x1, R4 ;  /* 0x0000000119137824 */ /* 0x000fc800078e0204 */
[----:B------:R-:W-:-:S05]  /*1660*/  IMAD.WIDE R18, R19, 0x4, R14 ;  /* 0x0000000413127825 */ /* 0x000fca00078e020e */
[----:B------:R-:W2:Y:S01]  /*1670*/  LDG.E R29, desc[UR8][R18.64] ;  /* 0x00000008121d7981 */ /* 0x000ea2000c1e1900 */
[C---:B---3--:R-:W-:Y:S01]  /*1680*/  ISETP.NE.AND P4, PT, R11.reuse, R28, PT ;  /* 0x0000001c0b00720c */ /* 0x048fe20003f85270 */
[----:B------:R-:W-:Y:S02]  /*1690*/  @!P5 VIADD R22, R22, 0x1 ;  /* 0x000000011616d836 */ /* 0x000fe40000000000 */
[----:B------:R-:W3:Y:S01]  /*16a0*/  LDG.E R28, desc[UR8][R18.64+0x4] ;  /* 0x00000408121c7981 */ /* 0x000ee2000c1e1900 */
[C---:B----4-:R-:W-:Y:S02]  /*16b0*/  ISETP.NE.AND P5, PT, R11.reuse, R27, PT ;  /* 0x0000001b0b00720c */ /* 0x050fe40003fa5270 */
[----:B------:R-:W-:Y:S02]  /*16c0*/  LEA R27, R26, R3, 0x2 ;  /* 0x000000031a1b7211 */ /* 0x000fe400078e10ff */
[----:B------:R-:W4:Y:S04]  /*16d0*/  LDG.E R26, desc[UR8][R18.64+0x8] ;  /* 0x00000808121a7981 */ /* 0x000f28000c1e1900 */
[----:B------:R0:W-:Y:S02]  /*16e0*/  @!P6 STS [R27], R22 ;  /* 0x000000161b00e388 */ /* 0x0001e40000000800 */
[----:B0-----:R-:W-:Y:S01]  /*16f0*/  @!P6 VIADD R22, R22, 0x1 ;  /* 0x000000011616e836 */ /* 0x001fe20000000000 */
[----:B-----5:R-:W-:-:S04]  /*1700*/  ISETP.NE.AND P6, PT, R11, R16, PT ;  /* 0x000000100b00720c */ /* 0x020fc80003fc5270 */
[----:B------:R0:W-:Y:S02]  /*1710*/  @!P4 STS [R27+0x4], R22 ;  /* 0x000004161b00c388 */ /* 0x0001e40000000800 */
[----:B0-----:R-:W-:-:S05]  /*1720*/  @!P4 VIADD R22, R22, 0x1 ;  /* 0x000000011616c836 */ /* 0x001fca0000000000 */
[----:B------:R0:W-:Y:S02]  /*1730*/  @!P5 STS [R27+0x8], R22 ;  /* 0x000008161b00d388 */ /* 0x0001e40000000800 */
[----:B0-----:R-:W-:-:S05]  /*1740*/  @!P5 IADD3 R22, PT, PT, R22, 0x1, RZ ;  /* 0x000000011616d810 */ /* 0x001fca0007ffe0ff */
[----:B------:R0:W-:Y:S04]  /*1750*/  @!P6 STS [R27+0xc], R22 ;  /* 0x00000c161b00e388 */ /* 0x0001e80000000800 */
[----:B0-----:R-:W5:Y:S01]  /*1760*/  LDG.E R27, desc[UR8][R18.64+0xc] ;  /* 0x00000c08121b7981 */ /* 0x001f62000c1e1900 */
[----:B--2---:R-:W-:Y:S01]  /*1770*/  ISETP.NE.AND P4, PT, R11, R29, PT ;  /* 0x0000001d0b00720c */ /* 0x004fe20003f85270 */
[----:B------:R-:W-:-:S04]  /*1780*/  VIADD R29, R24, 0xc ;  /* 0x0000000c181d7836 */ /* 0x000fc80000000000 */
[----:B------:R-:W-:-:S04]  /*1790*/  IMAD.IADD R17, R29, 0x1, R4 ;  /* 0x000000011d117824 */ /* 0x000fc800078e0204 */
[----:B------:R-:W-:-:S05]  /*17a0*/  IMAD.WIDE R16, R17, 0x4, R14 ;  /* 0x0000000411107825 */ /* 0x000fca00078e020e */
[----:B------:R-:W2:Y:S01]  /*17b0*/  LDG.E R18, desc[UR8][R16.64] ;  /* 0x0000000810127981 */ /* 0x000ea2000c1e1900 */
[----:B---3--:R-:W-:Y:S01]  /*17c0*/  ISETP.NE.AND P5, PT, R11, R28, PT ;  /* 0x0000001c0b00720c */ /* 0x008fe20003fa5270 */
[----:B------:R-:W-:Y:S01]  /*17d0*/  IMAD R25, R25, 0x4, R3 ;  /* 0x0000000419197824 */ /* 0x000fe200078e0203 */
[----:B------:R-:W-:Y:S01]  /*17e0*/  @!P6 IADD3 R22, PT, PT, R22, 0x1, RZ ;  /* 0x000000011616e810 */ /* 0x000fe20007ffe0ff */
[----:B------:R-:W3:Y:S04]  /*17f0*/  LDG.E R28, desc[UR8][R16.64+0xc] ;  /* 0x00000c08101c7981 */ /* 0x000ee8000c1e1900 */
[----:B------:R0:W-:Y:S02]  /*1800*/  @!P4 STS [R25], R22 ;  /* 0x000000161900c388 */ /* 0x0001e40000000800 */
[----:B0-----:R-:W-:-:S05]  /*1810*/  @!P4 VIADD R22, R22, 0x1 ;  /* 0x000000011616c836 */ /* 0x001fca0000000000 */
[----:B------:R0:W-:Y:S02]  /*1820*/  @!P5 STS [R25+0x4], R22 ;  /* 0x000004161900d388 */ /* 0x0001e40000000800 */
[----:B0-----:R-:W-:Y:S02]  /*1830*/  @!P5 IADD3 R22, PT, PT, R22, 0x1, RZ ;  /* 0x000000011616d810 */ /* 0x001fe40007ffe0ff */
[C---:B----4-:R-:W-:Y:S02]  /*1840*/  ISETP.NE.AND P6, PT, R11.reuse, R26, PT ;  /* 0x0000001a0b00720c */ /* 0x050fe40003fc5270 */
[----:B------:R-:W4:Y:S01]  /*1850*/  LDG.E R26, desc[UR8][R16.64+0x4] ;  /* 0x00000408101a7981 */ /* 0x000f22000c1e1900 */
[----:B--2---:R-:W-:-:S03]  /*1860*/  ISETP.NE.AND P5, PT, R11, R18, PT ;  /* 0x000000120b00720c */ /* 0x004fc60003fa5270 */
[----:B------:R-:W2:Y:S01]  /*1870*/  LDG.E R18, desc[UR8][R16.64+0x8] ;  /* 0x0000080810127981 */ /* 0x000ea2000c1e1900 */
[----:B-----5:R-:W-:-:S06]  /*1880*/  ISETP.NE.AND P4, PT, R11, R27, PT ;  /* 0x0000001b0b00720c */ /* 0x020fcc0003f85270 */
[----:B------:R0:W-:Y:S01]  /*1890*/  @!P6 STS [R25+0x8], R22 ;  /* 0x000008161900e388 */ /* 0x0001e20000000800 */
[----:B------:R-:W-:Y:S02]  /*18a0*/  IMAD R29, R29, 0x4, R3 ;  /* 0x000000041d1d7824 */ /* 0x000fe400078e0203 */
[----:B0-----:R-:W-:-:S05]  /*18b0*/  @!P6 VIADD R22, R22, 0x1 ;  /* 0x000000011616e836 */ /* 0x001fca0000000000 */
[----:B------:R0:W-:Y:S02]  /*18c0*/  @!P4 STS [R25+0xc], R22 ;  /* 0x00000c161900c388 */ /* 0x0001e40000000800 */
[----:B0-----:R-:W-:Y:S02]  /*18d0*/  @!P4 IADD3 R22, PT, PT, R22, 0x1, RZ ;  /* 0x000000011616c810 */ /* 0x001fe40007ffe0ff */
[----:B----4-:R-:W-:-:S03]  /*18e0*/  ISETP.NE.AND P6, PT, R11, R26, PT ;  /* 0x0000001a0b00720c */ /* 0x010fc60003fc5270 */
[----:B------:R0:W-:Y:S01]  /*18f0*/  @!P5 STS [R29], R22 ;  /* 0x000000161d00d388 */ /* 0x0001e20000000800 */
[----:B------:R-:W-:Y:S02]  /*1900*/  VIADD R24, R24, 0x10 ;  /* 0x0000001018187836 */ /* 0x000fe40000000000 */
[----:B0-----:R-:W-:-:S07]  /*1910*/  @!P5 VIADD R22, R22, 0x1 ;  /* 0x000000011616d836 */ /* 0x001fce0000000000 */
[----:B------:R0:W-:Y:S01]  /*1920*/  @!P6 STS [R29+0x4], R22 ;  /* 0x000004161d00e388 */ /* 0x0001e20000000800 */
[C---:B---3--:R-:W-:Y:S01]  /*1930*/  ISETP.NE.AND P5, PT, R11.reuse, R28, PT ;  /* 0x0000001c0b00720c */ /* 0x048fe20003fa5270 */
[----:B0-----:R-:W-:Y:S01]  /*1940*/  @!P6 VIADD R22, R22, 0x1 ;  /* 0x000000011616e836 */ /* 0x001fe20000000000 */
[----:B--2---:R-:W-:-:S13]  /*1950*/  ISETP.NE.AND P4, PT, R11, R18, PT ;  /* 0x000000120b00720c */ /* 0x004fda0003f85270 */
[----:B------:R0:W-:Y:S02]  /*1960*/  @!P4 STS [R29+0x8], R22 ;  /* 0x000008161d00c388 */ /* 0x0001e40000000800 */
[----:B0-----:R-:W-:Y:S02]  /*1970*/  @!P4 IADD3 R22, PT, PT, R22, 0x1, RZ ;  /* 0x000000011616c810 */ /* 0x001fe40007ffe0ff */
[----:B------:R-:W-:-:S03]  /*1980*/  ISETP.GE.AND P4, PT, R24, R23, PT ;  /* 0x000000171800720c */ /* 0x000fc60003f86270 */
[----:B------:R0:W-:Y:S02]  /*1990*/  @!P5 STS [R29+0xc], R22 ;  /* 0x00000c161d00d388 */ /* 0x0001e40000000800 */
[----:B0-----:R-:W-:-:S08]  /*19a0*/  @!P5 VIADD R22, R22, 0x1 ;  /* 0x000000011616d836 */ /* 0x001fd00000000000 */
[----:B------:R-:W-:Y:S05]  /*19b0*/  @!P4 BRA `(.L_x_70) ;  /* 0xfffffff800b8c947 */ /* 0x000fea000383ffff */
[----:B------:R-:W-:-:S07]  /*19c0*/  MOV R14, R21 ;  /* 0x00000015000e7202 */ /* 0x000fce0000000f00 */
.L_x_69:
[----:B------:R-:W-:-:S05]  /*19d0*/  IMAD.IADD R15, R21, 0x1, -R24 ;  /* 0x00000001150f7824 */ /* 0x000fca00078e0a18 */
[----:B------:R-:W-:-:S13]  /*19e0*/  ISETP.GT.AND P4, PT, R15, 0x4, PT ;  /* 0x000000040f00780c */ /* 0x000fda0003f84270 */
[----:B------:R-:W-:Y:S05]  /*19f0*/  @!P4 BRA `(.L_x_71) ;  /* 0x0000000000acc947 */ /* 0x000fea0003800000 */
[----:B------:R-:W2:Y:S01]  /*1a00*/  LDC.64 R14, c[0x0][0x398] ;  /* 0x0000e600ff0e7b82 */ /* 0x000ea20000000a00 */
[----:B------:R-:W-:-:S04]  /*1a10*/  IMAD.IADD R17, R24, 0x1, R4 ;  /* 0x0000000118117824 */ /* 0x000fc800078e0204 */
[----:B--2---:R-:W-:-:S05]  /*1a20*/  IMAD.WIDE R16, R17, 0x4, R14 ;  /* 0x0000000411107825 */ /* 0x004fca00078e020e */
[----:B------:R-:W2:Y:S04]  /*1a30*/  LDG.E R28, desc[UR8][R16.64] ;  /* 0x00000008101c7981 */ /* 0x000ea8000c1e1900 */
[----:B------:R-:W3:Y:S01]  /*1a40*/  LDG.E R26, desc[UR8][R16.64+0x4] ;  /* 0x00000408101a7981 */ /* 0x000ee2000c1e1900 */
[----:B------:R-:W-:-:S03]  /*1a50*/  IADD3 R18, PT, PT, R24, 0x4, RZ ;  /* 0x0000000418127810 */ /* 0x000fc60007ffe0ff */
[----:B------:R-:W4:Y:S02]  /*1a60*/  LDG.E R19, desc[UR8][R16.64+0x8] ;  /* 0x0000080810137981 */ /* 0x000f24000c1e1900 */
[----:B------:R-:W-:Y:S02]  /*1a70*/  IMAD.IADD R25, R18, 0x1, R4 ;  /* 0x0000000112197824 */ /* 0x000fe400078e0204 */
[----:B------:R-:W5:Y:S02]  /*1a80*/  LDG.E R23, desc[UR8][R16.64+0xc] ;  /* 0x00000c0810177981 */ /* 0x000f64000c1e1900 */
[----:B------:R-:W-:-:S05]  /*1a90*/  IMAD.WIDE R14, R25, 0x4, R14 ;  /* 0x00000004190e7825 */ /* 0x000fca00078e020e */
[----:B------:R-:W5:Y:S04]  /*1aa0*/  LDG.E R25, desc[UR8][R14.64] ;  /* 0x000000080e197981 */ /* 0x000f68000c1e1900 */
[----:B------:R-:W5:Y:S04]  /*1ab0*/  LDG.E R27, desc[UR8][R14.64+0x4] ;  /* 0x000004080e1b7981 */ /* 0x000f68000c1e1900 */
[----:B------:R-:W5:Y:S01]  /*1ac0*/  LDG.E R29, desc[UR8][R14.64+0xc] ;  /* 0x00000c080e1d7981 */ /* 0x000f62000c1e1900 */
[----:B--2---:R-:W-:-:S03]  /*1ad0*/  ISETP.NE.AND P4, PT, R11, R28, PT ;  /* 0x0000001c0b00720c */ /* 0x004fc60003f85270 */
[----:B------:R2:W2:Y:S01]  /*1ae0*/  LDG.E R28, desc[UR8][R14.64+0x8] ;  /* 0x000008080e1c7981 */ /* 0x0004a2000c1e1900 */
[C---:B---3--:R-:W-:Y:S01]  /*1af0*/  ISETP.NE.AND P5, PT, R11.reuse, R26, PT ;  /* 0x0000001a0b00720c */ /* 0x048fe20003fa5270 */
[----:B------:R-:W-:Y:S01]  /*1b00*/  IMAD R24, R24, 0x4, R3 ;  /* 0x0000000418187824 */ /* 0x000fe200078e0203 */
[----:B----4-:R-:W-:-:S07]  /*1b10*/  ISETP.NE.AND P0, PT, R11, R19, PT ;  /* 0x000000130b00720c */ /* 0x010fce0003f05270 */
[----:B0-----:R0:W-:Y:S02]  /*1b20*/  @!P4 STS [R24], R22 ;  /* 0x000000161800c388 */ /* 0x0011e40000000800 */
[----:B0-----:R-:W-:Y:S02]  /*1b30*/  @!P4 IADD3 R22, PT, PT, R22, 0x1, RZ ;  /* 0x000000011616c810 */ /* 0x001fe40007ffe0ff */
[----:B-----5:R-:W-:-:S03]  /*1b40*/  ISETP.NE.AND P4, PT, R11, R23, PT ;  /* 0x000000170b00720c */ /* 0x020fc60003f85270 */
[----:B------:R0:W-:Y:S02]  /*1b50*/  @!P5 STS [R24+0x4], R22 ;  /* 0x000004161800d388 */ /* 0x0001e40000000800 */
[----:B0-----:R-:W-:Y:S01]  /*1b60*/  @!P5 VIADD R22, R22, 0x1 ;  /* 0x000000011616d836 */ /* 0x001fe20000000000 */
[----:B------:R-:W-:-:S04]  /*1b70*/  ISETP.NE.AND P5, PT, R11, R25, PT ;  /* 0x000000190b00720c */ /* 0x000fc80003fa5270 */
[----:B------:R0:W-:Y:S01]  /*1b80*/  @!P0 STS [R24+0x8], R22 ;  /* 0x0000081618008388 */ /* 0x0001e20000000800 */
[----:B--2---:R-:W-:Y:S01]  /*1b90*/  LEA R15, R18, R3, 0x2 ;  /* 0x00000003120f7211 */ /* 0x004fe200078e10ff */
[----:B0-----:R-:W-:Y:S01]  /*1ba0*/  @!P0 VIADD R22, R22, 0x1 ;  /* 0x0000000116168836 */ /* 0x001fe20000000000 */
[----:B------:R-:W-:-:S04]  /*1bb0*/  ISETP.NE.AND P0, PT, R11, R27, PT ;  /* 0x0000001b0b00720c */ /* 0x000fc80003f05270 */
[----:B------:R0:W-:Y:S02]  /*1bc0*/  @!P4 STS [R24+0xc], R22 ;  /* 0x00000c161800c388 */ /* 0x0001e40000000800 */
[----:B0-----:R-:W-:-:S05]  /*1bd0*/  @!P4 VIADD R22, R22, 0x1 ;  /* 0x000000011616c836 */ /* 0x001fca0000000000 */
[----:B------:R0:W-:Y:S02]  /*1be0*/  @!P5 STS [R15], R22 ;  /* 0x000000160f00d388 */ /* 0x0001e40000000800 */
[----:B0-----:R-:W-:Y:S01]  /*1bf0*/  @!P5 VIADD R22, R22, 0x1 ;  /* 0x000000011616d836 */ /* 0x001fe20000000000 */
[----:B------:R-:W-:-:S04]  /*1c00*/  ISETP.NE.AND P5, PT, R11, R29, PT ;  /* 0x0000001d0b00720c */ /* 0x000fc80003fa5270 */
[----:B------:R0:W-:Y:S02]  /*1c10*/  @!P0 STS [R15+0x4], R22 ;  /* 0x000004160f008388 */ /* 0x0001e40000000800 */
[----:B0-----:R-:W-:Y:S01]  /*1c20*/  @!P0 IADD3 R22, PT, PT, R22, 0x1, RZ ;  /* 0x0000000116168810 */ /* 0x001fe20007ffe0ff */
[----:B------:R-:W-:Y:S01]  /*1c30*/  IMAD.MOV.U32 R14, RZ, RZ, R21 ;  /* 0x000000ffff0e7224 */ /* 0x000fe200078e0015 */
[----:B------:R-:W-:Y:S02]  /*1c40*/  PLOP3.LUT P0, PT, PT, PT, PT, 0x8, 0x80 ;  /* 0x000000000080781c */ /* 0x000fe40003f0e170 */
[----:B------:R-:W-:Y:S02]  /*1c50*/  IADD3 R24, PT, PT, R18, 0x4, RZ ;  /* 0x0000000412187810 */ /* 0x000fe40007ffe0ff */
[----:B------:R-:W-:-:S13]  /*1c60*/  ISETP.NE.AND P4, PT, R11, R28, PT ;  /* 0x0000001c0b00720c */ /* 0x000fda0003f85270 */
[----:B------:R0:W-:Y:S02]  /*1c70*/  @!P4 STS [R15+0x8], R22 ;  /* 0x000008160f00c388 */ /* 0x0001e40000000800 */
[----:B0-----:R-:W-:-:S05]  /*1c80*/  @!P4 VIADD R22, R22, 0x1 ;  /* 0x000000011616c836 */ /* 0x001fca0000000000 */
[----:B------:R0:W-:Y:S02]  /*1c90*/  @!P5 STS [R15+0xc], R22 ;  /* 0x00000c160f00d388 */ /* 0x0001e40000000800 */
[----:B0-----:R-:W-:-:S07]  /*1ca0*/  @!P5 VIADD R22, R22, 0x1 ;  /* 0x000000011616d836 */ /* 0x001fce0000000000 */
.L_x_71:
[----:B------:R-:W-:-:S13]  /*1cb0*/  ISETP.NE.OR P0, PT, R24, R21, P0 ;  /* 0x000000151800720c */ /* 0x000fda0000705670 */
[----:B------:R-:W-:Y:S05]  /*1cc0*/  @!P0 BRA `(.L_x_67) ;  /* 0x00000000005c8947 */ /* 0x000fea0003800000 */
.L_x_68:
[----:B---3--:R-:W-:-:S04]  /*1cd0*/  IMAD.IADD R15, R24, 0x1, R4 ;  /* 0x00000001180f7824 */ /* 0x008fc800078e0204 */
[----:B-1----:R-:W-:-:S05]  /*1ce0*/  IMAD.WIDE R14, R15, 0x4, R12 ;  /* 0x000000040f0e7825 */ /* 0x002fca00078e020c */
[----:B------:R-:W2:Y:S04]  /*1cf0*/  LDG.E R16, desc[UR8][R14.64] ;  /* 0x000000080e107981 */ /* 0x000ea8000c1e1900 */
[----:B------:R-:W3:Y:S04]  /*1d00*/  LDG.E R18, desc[UR8][R14.64+0x4] ;  /* 0x000004080e127981 */ /* 0x000ee8000c1e1900 */
[----:B------:R-:W4:Y:S04]  /*1d10*/  LDG.E R26, desc[UR8][R14.64+0x8] ;  /* 0x000008080e1a7981 */ /* 0x000f28000c1e1900 */
[----:B------:R-:W5:Y:S01]  /*1d20*/  LDG.E R28, desc[UR8][R14.64+0xc] ;  /* 0x00000c080e1c7981 */ /* 0x000f62000c1e1900 */
[C---:B------:R-:W-:Y:S01]  /*1d30*/  LEA R17, R24.reuse, R3, 0x2 ;  /* 0x0000000318117211 */ /* 0x040fe200078e10ff */
[----:B------:R-:W-:Y:S01]  /*1d40*/  VIADD R24, R24, 0x4 ;  /* 0x0000000418187836 */ /* 0x000fe20000000000 */
[----:B--2---:R-:W-:-:S02]  /*1d50*/  ISETP.NE.AND P0, PT, R11, R16, PT ;  /* 0x000000100b00720c */ /* 0x004fc40003f05270 */
[C---:B---3--:R-:W-:Y:S02]  /*1d60*/  ISETP.NE.AND P4, PT, R11.reuse, R18, PT ;  /* 0x000000120b00720c */ /* 0x048fe40003f85270 */
[----:B----4-:R-:W-:-:S09]  /*1d70*/  ISETP.NE.AND P5, PT, R11, R26, PT ;  /* 0x0000001a0b00720c */ /* 0x010fd20003fa5270 */
[----:B0-----:R0:W-:Y:S02]  /*1d80*/  @!P0 STS [R17], R22 ;  /* 0x0000001611008388 */ /* 0x0011e40000000800 */
[----:B0-----:R-:W-:Y:S01]  /*1d90*/  @!P0 VIADD R22, R22, 0x1 ;  /* 0x0000000116168836 */ /* 0x001fe20000000000 */
[----:B-----5:R-:W-:-:S04]  /*1da0*/  ISETP.NE.AND P0, PT, R11, R28, PT ;  /* 0x0000001c0b00720c */ /* 0x020fc80003f05270 */
[----:B------:R0:W-:Y:S02]  /*1db0*/  @!P4 STS [R17+0x4], R22 ;  /* 0x000004161100c388 */ /* 0x0001e40000000800 */
[----:B0-----:R-:W-:Y:S01]  /*1dc0*/  @!P4 VIADD R22, R22, 0x1 ;  /* 0x000000011616c836 */ /* 0x001fe20000000000 */
[----:B------:R-:W-:-:S04]  /*1dd0*/  ISETP.NE.AND P4, PT, R24, R21, PT ;  /* 0x000000151800720c */ /* 0x000fc80003f85270 */
[----:B------:R0:W-:Y:S02]  /*1de0*/  @!P5 STS [R17+0x8], R22 ;  /* 0x000008161100d388 */ /* 0x0001e40000000800 */
[----:B0-----:R-:W-:-:S05]  /*1df0*/  @!P5 IADD3 R22, PT, PT, R22, 0x1, RZ ;  /* 0x000000011616d810 */ /* 0x001fca0007ffe0ff */
[----:B------:R0:W-:Y:S02]  /*1e00*/  @!P0 STS [R17+0xc], R22 ;  /* 0x00000c1611008388 */ /* 0x0001e40000000800 */
[----:B0-----:R-:W-:Y:S01]  /*1e10*/  @!P0 VIADD R22, R22, 0x1 ;  /* 0x0000000116168836 */ /* 0x001fe20000000000 */
[----:B------:R-:W-:Y:S06]  /*1e20*/  @P4 BRA `(.L_x_68) ;  /* 0xfffffffc00a84947 */ /* 0x000fec000383ffff */
[----:B------:R-:W-:-:S07]  /*1e30*/  MOV R14, R21 ;  /* 0x00000015000e7202 */ /* 0x000fce0000000f00 */
.L_x_67:
[----:B------:R-:W-:-:S13]  /*1e40*/  ISETP.NE.AND P0, PT, R20, RZ, PT ;  /* 0x000000ff1400720c */ /* 0x000fda0003f05270 */
[----:B------:R-:W-:Y:S05]  /*1e50*/  @!P0 BRA `(.L_x_66) ;  /* 0x00000000004c8947 */ /* 0x000fea0003800000 */
[----:B-1----:R-:W1:Y:S01]  /*1e60*/  LDC.64 R12, c[0x0][0x398] ;  /* 0x0000e600ff0c7b82 */ /* 0x002e620000000a00 */
[----:B---3--:R-:W-:-:S04]  /*1e70*/  IMAD.IADD R15, R14, 0x1, R4 ;  /* 0x000000010e0f7824 */ /* 0x008fc800078e0204 */
[----:B-1----:R-:W-:-:S05]  /*1e80*/  IMAD.WIDE R12, R15, 0x4, R12 ;  /* 0x000000040f0c7825 */ /* 0x002fca00078e020c */
[----:B------:R-:W2:Y:S01]  /*1e90*/  LDG.E R16, desc[UR8][R12.64] ;  /* 0x000000080c107981 */ /* 0x000ea2000c1e1900 */
[----:B------:R-:W-:Y:S01]  /*1ea0*/  ISETP.NE.AND P4, PT, R20, 0x1, PT ;  /* 0x000000011400780c */ /* 0x000fe20003f85270 */
[----:B------:R-:W-:Y:S01]  /*1eb0*/  IMAD R15, R14, 0x4, R3 ;  /* 0x000000040e0f7824 */ /* 0x000fe200078e0203 */
[----:B--2---:R-:W-:-:S13]  /*1ec0*/  ISETP.NE.AND P0, PT, R11, R16, PT ;  /* 0x000000100b00720c */ /* 0x004fda0003f05270 */
[----:B0-----:R0:W-:Y:S02]  /*1ed0*/  @!P0 STS [R15], R22 ;  /* 0x000000160f008388 */ /* 0x0011e40000000800 */
[----:B0-----:R-:W-:Y:S01]  /*1ee0*/  @!P0 IADD3 R22, PT, PT, R22, 0x1, RZ ;  /* 0x0000000116168810 */ /* 0x001fe20007ffe0ff */
[----:B------:R-:W-:Y:S06]  /*1ef0*/  @!P4 BRA `(.L_x_66) ;  /* 0x000000000024c947 */ /* 0x000fec0003800000 */
[----:B------:R-:W2:Y:S01]  /*1f00*/  LDG.E R14, desc[UR8][R12.64+0x4] ;  /* 0x000004080c0e7981 */ /* 0x000ea2000c1e1900 */
[----:B------:R-:W-:Y:S02]  /*1f10*/  ISETP.NE.AND P4, PT, R20, 0x2, PT ;  /* 0x000000021400780c */ /* 0x000fe40003f85270 */
[----:B--2---:R-:W-:-:S13]  /*1f20*/  ISETP.NE.AND P0, PT, R11, R14, PT ;  /* 0x0000000e0b00720c */ /* 0x004fda0003f05270 */
[----:B------:R0:W-:Y:S02]  /*1f30*/  @!P0 STS [R15+0x4], R22 ;  /* 0x000004160f008388 */ /* 0x0001e40000000800 */
[----:B0-----:R-:W-:Y:S01]  /*1f40*/  @!P0 VIADD R22, R22, 0x1 ;  /* 0x0000000116168836 */ /* 0x001fe20000000000 */
[----:B------:R-:W-:Y:S06]  /*1f50*/  @!P4 BRA `(.L_x_66) ;  /* 0x00000000000cc947 */ /* 0x000fec0003800000 */
[----:B------:R-:W2:Y:S02]  /*1f60*/  LDG.E R12, desc[UR8][R12.64+0x8] ;  /* 0x000008080c0c7981 */ /* 0x000ea4000c1e1900 */
[----:B--2---:R-:W-:-:S13]  /*1f70*/  ISETP.NE.AND P0, PT, R11, R12, PT ;  /* 0x0000000c0b00720c */ /* 0x004fda0003f05270 */
[----:B------:R2:W-:Y:S02]  /*1f80*/  @!P0 STS [R15+0x8], R22 ;  /* 0x000008160f008388 */ /* 0x0005e40000000800 */
.L_x_66:
[----:B------:R-:W5:Y:S01]  /*1f90*/  LDCU UR4, c[0x0][0x3a8] ;  /* 0x00007500ff0477ac */ /* 0x000f620008000800 */
[----:B----4-:R-:W-:-:S05]  /*1fa0*/  VIADD R11, R11, UR6 ;  /* 0x000000060b0b7c36 */ /* 0x010fca0008000000 */
[----:B-----5:R-:W-:-:S13]  /*1fb0*/  ISETP.GE.AND P0, PT, R11, UR4, PT ;  /* 0x000000040b007c0c */ /* 0x020fda000bf06270 */
[----:B------:R-:W-:Y:S05]  /*1fc0*/  @!P0 BRA `(.L_x_72) ;  /* 0xfffffff000e88947 */ /* 0x000fea000383ffff */
.L_x_54:
[----:B------:R-:W-:Y:S05]  /*1fd0*/  BSYNC.RECONVERGENT B0 ;  /* 0x0000000000007941 */ /* 0x000fea0003800200 */
.L_x_53:
[----:B------:R-:W5:Y:S02]  /*1fe0*/  LDCU UR4, c[0x0][0x3a0] ;  /* 0x00007400ff0477ac */ /* 0x000f640008000800 */
[----:B-----5:R-:W-:Y:S01]  /*1ff0*/  UISETP.GE.AND UP0, UPT, UR4, 0x1, UPT ;  /* 0x000000010400788c */ /* 0x020fe2000bf06270 */
[----:B------:R-:W-:Y:S08]  /*2000*/  BAR.SYNC.DEFER_BLOCKING 0x0 ;  /* 0x0000000000007b1d */ /* 0x000ff00000010000 */
[----:B------:R-:W-:Y:S05]  /*2010*/  BRA.U !UP0, `(.L_x_73) ;  /* 0x00000005089c7547 */ /* 0x000fea000b800000 */
[----:B0---4-:R-:W-:-:S07]  /*2020*/  HFMA2 R18, -RZ, RZ, 0, 0 ;  /* 0x00000000ff127431 */ /* 0x011fce00000001ff */
.L_x_92:
[----:B012---:R-:W0:Y:S08]  /*2030*/  LDC.64 R12, c[0x0][0x398] ;  /* 0x0000e600ff0c7b82 */ /* 0x007e300000000a00 */
[----:B------:R-:W1:Y:S01]  /*2040*/  LDC R14, c[0x0][0x3b0] ;  /* 0x0000ec00ff0e7b82 */ /* 0x000e620000000800 */
[----:B0-----:R-:W-:-:S06]  /*2050*/  IMAD.WIDE.U32 R12, R18, 0x4, R12 ;  /* 0x00000004120c7825 */ /* 0x001fcc00078e000c */
[----:B------:R-:W3:Y:S01]  /*2060*/  LDG.E R12, desc[UR8][R12.64] ;  /* 0x000000080c0c7981 */ /* 0x000ee2000c1e1900 */
[----:B-1----:R-:W-:-:S04]  /*2070*/  IMAD R11, R14, 0x4, R3 ;  /* 0x000000040e0b7824 */ /* 0x002fc800078e0203 */
[----:B---3--:R-:W-:-:S05]  /*2080*/  IMAD R16, R12, 0x8, R11 ;  /* 0x000000080c107824 */ /* 0x008fca00078e020b */
[----:B------:R-:W0:Y:S02]  /*2090*/  LDS R17, [R16+0x4] ;  /* 0x0000040010117984 */ /* 0x000e240000000800 */
[----:B0-----:R-:W-:-:S13]  /*20a0*/  ISETP.GE.AND P0, PT, R17, 0x1, PT ;  /* 0x000000011100780c */ /* 0x001fda0003f06270 */
[----:B------:R-:W-:Y:S05]  /*20b0*/  @!P0 BRA `(.L_x_74) ;  /* 0x0000000400648947 */ /* 0x000fea0003800000 */
[----:B------:R-:W0:Y:S01]  /*20c0*/  LDS R16, [R16] ;  /* 0x0000000010107984 */ /* 0x000e220000000800 */
[----:B------:R-:W1:Y:S01]  /*20d0*/  LDCU UR4, c[0x0][0x3a4] ;  /* 0x00007480ff0477ac */ /* 0x000e620008000800 */
[----:B------:R-:W-:Y:S01]  /*20e0*/  BSSY.RECONVERGENT B0, `(.L_x_75) ;  /* 0x000000a000007945 */ /* 0x000fe20003800200 */
[----:B------:R-:W1:Y:S02]  /*20f0*/  S2R R20, SR_TID.X ;  /* 0x0000000000147919 */ /* 0x000e640000002100 */
[----:B-1----:R-:W-:Y:S01]  /*2100*/  ISETP.GE.AND P0, PT, R20, UR4, PT ;  /* 0x0000000414007c0c */ /* 0x002fe2000bf06270 */
[----:B------:R-:W-:-:S12]  /*2110*/  @P2 BRA `(.L_x_76) ;  /* 0x0000000000182947 */ /* 0x000fd80003800000 */
[----:B------:R-:W-:-:S07]  /*2120*/  MOV R11, R20 ;  /* 0x00000014000b7202 */ /* 0x000fce0000000f00 */
.L_x_77:
[C---:B------:R-:W-:Y:S02]  /*2130*/  IMAD R12, R11.reuse, 0x4, R2 ;  /* 0x000000040b0c7824 */ /* 0x040fe400078e0202 */
[----:B------:R-:W-:-:S03]  /*2140*/  VIADD R11, R11, UR6 ;  /* 0x000000060b0b7c36 */ /* 0x000fc60008000000 */
[----:B------:R1:W-:Y:S02]  /*2150*/  STS [R12], RZ ;  /* 0x000000ff0c007388 */ /* 0x0003e40000000800 */
[----:B------:R-:W-:-:S13]  /*2160*/  ISETP.GE.AND P3, PT, R11, R10, PT ;  /* 0x0000000a0b00720c */ /* 0x000fda0003f66270 */
[----:B-1----:R-:W-:Y:S05]  /*2170*/  @!P3 BRA `(.L_x_77) ;  /* 0xfffffffc00ecb947 */ /* 0x002fea000383ffff */
.L_x_76:
[----:B------:R-:W-:Y:S05]  /*2180*/  BSYNC.RECONVERGENT B0 ;  /* 0x0000000000007941 */ /* 0x000fea0003800200 */
.L_x_75:
[----:B------:R-:W-:Y:S04]  /*2190*/  BSSY.RECONVERGENT B0, `(.L_x_78) ;  /* 0x000000c000007945 */ /* 0x000fe80003800200 */
[----:B------:R-:W-:Y:S05]  /*21a0*/  @P0 BRA `(.L_x_79) ;  /* 0x0000000000280947 */ /* 0x000fea0003800000 */
[----:B------:R-:W1:Y:S01]  /*21b0*/  LDC.64 R12, c[0x0][0x380] ;  /* 0x0000e000ff0c7b82 */ /* 0x000e620000000a00 */
[----:B------:R-:W-:-:S07]  /*21c0*/  MOV R11, R20 ;  /* 0x00000014000b7202 */ /* 0x000fce0000000f00 */
.L_x_80:
[----:B------:R-:W-:-:S04]  /*21d0*/  IMAD R15, R18, UR4, R11 ;  /* 0x00000004120f7c24 */ /* 0x000fc8000f8e020b */
[----:B-12---:R-:W-:-:S06]  /*21e0*/  IMAD.WIDE R14, R15, 0x4, R12 ;  /* 0x000000040f0e7825 */ /* 0x006fcc00078e020c */
[----:B------:R-:W2:Y:S01]  /*21f0*/  LDG.E R14, desc[UR8][R14.64] ;  /* 0x000000080e0e7981 */ /* 0x000ea2000c1e1900 */
[C---:B------:R-:W-:Y:S02]  /*2200*/  IMAD R19, R11.reuse, 0x4, R5 ;  /* 0x000000040b137824 */ /* 0x040fe400078e0205 */
[----:B------:R-:W-:-:S05]  /*2210*/  VIADD R11, R11, UR6 ;  /* 0x000000060b0b7c36 */ /* 0x000fca0008000000 */
[----:B------:R-:W-:Y:S01]  /*2220*/  ISETP.GE.AND P3, PT, R11, UR4, PT ;  /* 0x000000040b007c0c */ /* 0x000fe2000bf66270 */
[----:B--2---:R2:W-:-:S12]  /*2230*/  STS [R19], R14 ;  /* 0x0000000e13007388 */ /* 0x0045d80000000800 */
[----:B------:R-:W-:Y:S05]  /*2240*/  @!P3 BRA `(.L_x_80) ;  /* 0xfffffffc00e0b947 */ /* 0x000fea000383ffff */
.L_x_79:
[----:B------:R-:W-:Y:S05]  /*2250*/  BSYNC.RECONVERGENT B0 ;  /* 0x0000000000007941 */ /* 0x000fea0003800200 */
.L_x_78:
[----:B------:R-:W-:Y:S01]  /*2260*/  BAR.SYNC.DEFER_BLOCKING 0x0 ;  /* 0x0000000000007b1d */ /* 0x000fe20000010000 */
[----:B------:R-:W-:-:S07]  /*2270*/  HFMA2 R11, -RZ, RZ, 0, 0 ;  /* 0x00000000ff0b7431 */ /* 0x000fce00000001ff */
.L_x_86:
[----:B------:R-:W-:Y:S04]  /*2280*/  BSSY B0, `(.L_x_81) ;  /* 0x000001c000007945 */ /* 0x000fe80003800000 */
[----:B------:R-:W-:Y:S05]  /*2290*/  @P0 BRA `(.L_x_82) ;  /* 0x0000000000680947 */ /* 0x000fea0003800000 */
[----:B------:R-:W1:Y:S01]  /*22a0*/  S2R R12, SR_CgaCtaId ;  /* 0x00000000000c7919 */ /* 0x000e620000008800 */
[----:B0-----:R-:W-:Y:S01]  /*22b0*/  IMAD.IADD R15, R16, 0x1, R11 ;  /* 0x00000001100f7824 */ /* 0x001fe200078e020b */
[----:B--2---:R-:W-:Y:S01]  /*22c0*/  MOV R19, 0x400 ;  /* 0x0000040000137802 */ /* 0x004fe20000000f00 */
[----:B------:R-:W-:-:S03]  /*22d0*/  IMAD.MOV.U32 R14, RZ, RZ, R20 ;  /* 0x000000ffff0e7224 */ /* 0x000fc600078e0014 */
[----:B------:R-:W-:Y:S02]  /*22e0*/  LEA R21, R15, R2, 0x2 ;  /* 0x000000020f157211 */ /* 0x000fe400078e10ff */
[----:B-1----:R-:W-:-:S07]  /*22f0*/  LEA R19, R12, R19, 0x18 ;  /* 0x000000130c137211 */ /* 0x002fce00078ec0ff */
.L_x_85:
[----:B------:R-:W0:Y:S01]  /*2300*/  LDC R23, c[0x0][0x3a4] ;  /* 0x0000e900ff177b82 */ /* 0x000e220000000800 */
[----:B------:R-:W-:Y:S01]  /*2310*/  IMAD R12, R14, 0x4, R5 ;  /* 0x000000040e0c7824 */ /* 0x000fe200078e0205 */
[----:B------:R-:W-:Y:S05]  /*2320*/  YIELD ;  /* 0x0000000000007946 */ /* 0x000fea0003800000 */
[----:B------:R-:W-:Y:S01]  /*2330*/  LDS R12, [R12] ;  /* 0x000000000c0c7984 */ /* 0x000fe20000000800 */
[----:B------:R-:W-:Y:S01]  /*2340*/  BSSY.RECONVERGENT B1, `(.L_x_83) ;  /* 0x000000c000017945 */ /* 0x000fe20003800200 */
[----:B0-----:R-:W-:-:S04]  /*2350*/  IMAD R22, R15, R23, R14 ;  /* 0x000000170f167224 */ /* 0x001fc800078e020e */
[----:B------:R-:W-:-:S05]  /*2360*/  IMAD R22, R22, 0x4, R19 ;  /* 0x0000000416167824 */ /* 0x000fca00078e0213 */
[----:B------:R-:W0:Y:S02]  /*2370*/  LDS R13, [R22] ;  /* 0x00000000160d7984 */ /* 0x000e240000000800 */
[----:B0-----:R-:W-:-:S04]  /*2380*/  FADD R13, R12, -R13 ;  /* 0x8000000d0c0d7221 */ /* 0x001fc80000000000 */
[----:B------:R-:W-:-:S06]  /*2390*/  FMUL R13, R13, R13 ;  /* 0x0000000d0d0d7220 */ /* 0x000fcc0000400000 */
[----:B------:R-:W0:Y:S02]  /*23a0*/  F2I.TRUNC.NTZ R13, R13 ;  /* 0x0000000d000d7305 */ /* 0x000e24000020f100 */
[----:B0-----:R-:W-:-:S07]  /*23b0*/  I2FP.F32.S32 R25, R13 ;  /* 0x0000000d00197245 */ /* 0x001fce0000201400 */
.L_x_84:
[----:B------:R-:W0:Y:S02]  /*23c0*/  LDS R12, [R21] ;  /* 0x00000000150c7984 */ /* 0x000e240000000800 */
[----:B0-----:R-:W-:-:S05]  /*23d0*/  FADD R13, R25, R12 ;  /* 0x0000000c190d7221 */ /* 0x001fca0000000000 */
[----:B------:R-:W0:Y:S02]  /*23e0*/  ATOMS.CAST.SPIN P3, [R21], R12, R13 ;  /* 0x0000000c1500758d */ /* 0x000e24000186000d */
[----:B0-----:R-:W-:Y:S05]  /*23f0*/  @!P3 BRA `(.L_x_84) ;  /* 0xfffffffc00f0b947 */ /* 0x001fea000383ffff */
[----:B------:R-:W-:Y:S05]  /*2400*/  BSYNC.RECONVERGENT B1 ;  /* 0x0000000000017941 */ /* 0x000fea0003800200 */
.L_x_83:
[----:B------:R-:W-:-:S04]  /*2410*/  IADD3 R14, PT, PT, R14, UR6, RZ ;  /* 0x000000060e0e7c10 */ /* 0x000fc8000fffe0ff */
[----:B------:R-:W-:-:S13]  /*2420*/  ISETP.GE.AND P3, PT, R14, R23, PT ;  /* 0x000000170e00720c */ /* 0x000fda0003f66270 */
[----:B------:R-:W-:Y:S05]  /*2430*/  @!P3 BRA `(.L_x_85) ;  /* 0xfffffffc00b0b947 */ /* 0x000fea000383ffff */
.L_x_82:
[----:B------:R-:W-:Y:S05]  /*2440*/  BSYNC B0 ;  /* 0x0000000000007941 */ /* 0x000fea0003800000 */
.L_x_81:
[----:B------:R-:W-:-:S05]  /*2450*/  VIADD R11, R11, 0x1 ;  /* 0x000000010b0b7836 */ /* 0x000fca0000000000 */
[----:B------:R-:W-:-:S13]  /*2460*/  ISETP.NE.AND P3, PT, R11, R17, PT ;  /* 0x000000110b00720c */ /* 0x000fda0003f65270 */
[----:B------:R-:W-:Y:S05]  /*2470*/  @P3 BRA `(.L_x_86) ;  /* 0xfffffffc00803947 */ /* 0x000fea000383ffff */
[----:B------:R-:W-:Y:S01]  /*2480*/  ISETP.GE.AND P0, PT, R20, R17, PT ;  /* 0x000000111400720c */ /* 0x000fe20003f06270 */
[----:B------:R-:W-:Y:S05]  /*2490*/  WARPSYNC.ALL ;  /* 0x0000000000007948 */ /* 0x000fea0003800000 */
[----:B------:R-:W-:Y:S06]  /*24a0*/  BAR.SYNC.DEFER_BLOCKING 0x0 ;  /* 0x0000000000007b1d */ /* 0x000fec0000010000 */
[----:B------:R-:W-:Y:S04]  /*24b0*/  BSSY.RECONVERGENT B0, `(.L_x_74) ;  /* 0x0000019000007945 */ /* 0x000fe80003800200 */
[----:B------:R-:W-:Y:S05]  /*24c0*/  @P0 BRA `(.L_x_87) ;  /* 0x00000000005c0947 */ /* 0x000fea0003800000 */
.L_x_91:
[----:B01----:R-:W-:Y:S01]  /*24d0*/  IMAD.IADD R15, R16, 0x1, R20 ;  /* 0x00000001100f7824 */ /* 0x003fe200078e0214 */
[----:B------:R-:W-:Y:S01]  /*24e0*/  BSSY.RECONVERGENT B1, `(.L_x_88) ;  /* 0x0000010000017945 */ /* 0x000fe20003800200 */
[----:B------:R-:W-:-:S03]  /*24f0*/  VIADD R20, R20, UR6 ;  /* 0x0000000614147c36 */ /* 0x000fc60008000000 */
[----:B------:R-:W-:Y:S02]  /*2500*/  LEA R11, R15, R2, 0x2 ;  /* 0x000000020f0b7211 */ /* 0x000fe400078e10ff */
[----:B------:R-:W-:-:S03]  /*2510*/  ISETP.GE.AND P0, PT, R20, R17, PT ;  /* 0x000000111400720c */ /* 0x000fc60003f06270 */
[----:B--2---:R-:W0:Y:S02]  /*2520*/  LDS R14, [R11] ;  /* 0x000000000b0e7984 */ /* 0x004e240000000800 */
[----:B0-----:R-:W-:Y:S01]  /*2530*/  VIADD R12, R14, 0xf3000000 ;  /* 0xf30000000e0c7836 */ /* 0x001fe20000000000 */
[----:B------:R0:W1:Y:S04]  /*2540*/  MUFU.RSQ R13, R14 ;  /* 0x0000000e000d7308 */ /* 0x0000680000001400 */
[----:B------:R-:W-:-:S13]  /*2550*/  ISETP.GT.U32.AND P3, PT, R12, 0x727fffff, PT ;  /* 0x727fffff0c00780c */ /* 0x000fda0003f64070 */
[----:B01----:R-:W-:Y:S05]  /*2560*/  @!P3 BRA `(.L_x_89) ;  /* 0x00000000000cb947 */ /* 0x003fea0003800000 */
[----:B------:R-:W-:-:S07]  /*2570*/  MOV R22, 0x2590 ;  /* 0x0000259000167802 */ /* 0x000fce0000000f00 */
[----:B------:R-:W-:Y:S05]  /*2580*/  CALL.REL.NOINC `($__internal_0_$__cuda_sm20_sqrt_rn_f32_slowpath) ;  /* 0x0000000000a47944 */ /* 0x000fea0003c00000 */
[----:B------:R-:W-:Y:S05]  /*2590*/  BRA `(.L_x_90) ;  /* 0x0000000000107947 */ /* 0x000fea0003800000 */
.L_x_89:
[----:B------:R-:W-:Y:S01]  /*25a0*/  FMUL.FTZ R11, R14, R13 ;  /* 0x0000000d0e0b7220 */ /* 0x000fe20000410000 */
[----:B------:R-:W-:-:S03]  /*25b0*/  FMUL.FTZ R13, R13, 0.5 ;  /* 0x3f0000000d0d7820 */ /* 0x000fc60000410000 */
[----:B------:R-:W-:-:S04]  /*25c0*/  FFMA R12, -R11, R11, R14 ;  /* 0x0000000b0b0c7223 */ /* 0x000fc8000000010e */
[----:B------:R-:W-:-:S07]  /*25d0*/  FFMA R11, R12, R13, R11 ;  /* 0x0000000d0c0b7223 */ /* 0x000fce000000000b */
.L_x_90:
[----:B------:R-:W-:Y:S05]  /*25e0*/  BSYNC.RECONVERGENT B1 ;  /* 0x0000000000017941 */ /* 0x000fea0003800200 */
.L_x_88:
[----:B------:R-:W-:-:S05]  /*25f0*/  LEA R15, R15, R0, 0x2 ;  /* 0x000000000f0f7211 */ /* 0x000fca00078e10ff */
[----:B------:R-:W0:Y:S02]  /*2600*/  LDS R12, [R15] ;  /* 0x000000000f0c7984 */ /* 0x000e240000000800 */
[----:B0-----:R-:W-:-:S05]  /*2610*/  FADD R12, R12, R11 ;  /* 0x0000000b0c0c7221 */ /* 0x001fca0000000000 */
[----:B------:R1:W-:Y:S01]  /*2620*/  STS [R15], R12 ;  /* 0x0000000c0f007388 */ /* 0x0003e20000000800 */
[----:B------:R-:W-:Y:S05]  /*2630*/  @!P0 BRA `(.L_x_91) ;  /* 0xfffffffc00a48947 */ /* 0x000fea000383ffff */
.L_x_87:
[----:B------:R-:W-:Y:S05]  /*2640*/  BSYNC.RECONVERGENT B0 ;  /* 0x0000000000007941 */ /* 0x000fea0003800200 */
.L_x_74:
[----:B------:R-:W3:Y:S01]  /*2650*/  LDCU UR4, c[0x0][0x3a0] ;  /* 0x00007400ff0477ac */ /* 0x000ee20008000800 */
[----:B------:R-:W-:-:S05]  /*2660*/  VIADD R18, R18, 0x1 ;  /* 0x0000000112127836 */ /* 0x000fca0000000000 */
[----:B---3--:R-:W-:-:S13]  /*2670*/  ISETP.NE.AND P0, PT, R18, UR4, PT ;  /* 0x0000000412007c0c */ /* 0x008fda000bf05270 */
[----:B------:R-:W-:Y:S05]  /*2680*/  @P0 BRA `(.L_x_92) ;  /* 0xfffffff800680947 */ /* 0x000fea000383ffff */
.L_x_73:
[----:B------:R-:W-:Y:S06]  /*2690*/  BAR.SYNC.DEFER_BLOCKING 0x0 ;  /* 0x0000000000007b1d */ /* 0x000fec0000010000 */
[----:B------:R-:W-:Y:S04]  /*26a0*/  BSSY.RECONVERGENT B0, `(.L_x_93) ;  /* 0x000000e000007945 */ /* 0x000fe80003800200 */
[----:B------:R-:W-:Y:S05]  /*26b0*/  @P2 BRA `(.L_x_94) ;  /* 0x0000000000302947 */ /* 0x000fea0003800000 */
[----:B------:R-:W0:Y:S01]  /*26c0*/  S2R R11, SR_TID.X ;  /* 0x00000000000b7919 */ /* 0x000e220000002100 */
[----:B-12---:R-:W1:Y:S02]  /*26d0*/  LDC.64 R12, c[0x0][0x388] ;  /* 0x0000e200ff0c7b82 */ /* 0x006e640000000a00 */
.L_x_95:
[----:B0--3--:R-:W-:-:S05]  /*26e0*/  IMAD R16, R11, 0x4, R3 ;  /* 0x000000040b107824 */ /* 0x009fca00078e0203 */
[----:B------:R-:W4:Y:S02]  /*26f0*/  LDS R15, [R16] ;  /* 0x00000000100f7984 */ /* 0x000f240000000800 */
[----:B----4-:R-:W-:Y:S01]  /*2700*/  LEA R17, R15, R0, 0x2 ;  /* 0x000000000f117211 */ /* 0x010fe200078e10ff */
[C---:B------:R-:W-:Y:S02]  /*2710*/  IMAD.IADD R15, R11.reuse, 0x1, R4 ;  /* 0x000000010b0f7824 */ /* 0x040fe400078e0204 */
[----:B------:R-:W-:Y:S02]  /*2720*/  VIADD R11, R11, UR6 ;  /* 0x000000060b0b7c36 */ /* 0x000fe40008000000 */
[----:B-1----:R-:W-:Y:S01]  /*2730*/  IMAD.WIDE R14, R15, 0x4, R12 ;  /* 0x000000040f0e7825 */ /* 0x002fe200078e020c */
[----:B------:R-:W0:Y:S02]  /*2740*/  LDS R17, [R17] ;  /* 0x0000000011117984 */ /* 0x000e240000000800 */
[----:B------:R-:W-:-:S02]  /*2750*/  ISETP.GE.AND P0, PT, R11, R10, PT ;  /* 0x0000000a0b00720c */ /* 0x000fc40003f06270 */
[----:B0-----:R0:W-:Y:S11]  /*2760*/  STG.E desc[UR8][R14.64], R17 ;  /* 0x000000110e007986 */ /* 0x0011f6000c101908 */
[----:B------:R-:W-:Y:S05]  /*2770*/  @!P0 BRA `(.L_x_95) ;  /* 0xfffffffc00d88947 */ /* 0x000fea000383ffff */
.L_x_94:
[----:B------:R-:W-:Y:S05]  /*2780*/  BSYNC.RECONVERGENT B0 ;  /* 0x0000000000007941 */ /* 0x000fea0003800200 */
.L_x_93:
[----:B------:R-:W5:Y:S08]  /*2790*/  LDC R11, c[0x0][0x370] ;  /* 0x0000dc00ff0b7b82 */ /* 0x000f700000000800 */
[----:B------:R-:W5:Y:S02]  /*27a0*/  LDC R10, c[0x0][0x3b0] ;  /* 0x0000ec00ff0a7b82 */ /* 0x000f640000000800 */
[C---:B-----5:R-:W-:Y:S01]  /*27b0*/  IMAD R4, R11.reuse, R10, R4 ;  /* 0x0000000a0b047224 */ /* 0x060fe200078e0204 */
[----:B------:R-:W-:-:S04]  /*27c0*/  IADD3 R11, PT, PT, -R11, RZ, RZ ;  /* 0x000000ff0b0b7210 */ /* 0x000fc80007ffe1ff */
[----:B------:R-:W-:Y:S01]  /*27d0*/  ISETP.GE.AND P0, PT, R4, UR4, PT ;  /* 0x0000000404007c0c */ /* 0x000fe2000bf06270 */
[----:B------:R-:W-:-:S12]  /*27e0*/  IMAD R6, R10, R11, R6 ;  /* 0x0000000b0a067224 */ /* 0x000fd800078e0206 */
[----:B------:R-:W-:Y:S05]  /*27f0*/  @!P0 BRA `(.L_x_96) ;  /* 0xffffffd8006c8947 */ /* 0x000fea000383ffff */
.L_x_38:
[----:B------:R-:W-:Y:S06]  /*2800*/  BAR.SYNC.DEFER_BLOCKING 0x0 ;  /* 0x0000000000007b1d */ /* 0x000fec0000010000 */
[----:B------:R-:W-:Y:S05]  /*2810*/  EXIT ;  /* 0x000000000000794d */ /* 0x000fea0003800000 */
        .weak           $__internal_0_$__cuda_sm20_sqrt_rn_f32_slowpath
        .type           $__internal_0_$__cuda_sm20_sqrt_rn_f32_slowpath,@function
        .size           $__internal_0_$__cuda_sm20_sqrt_rn_f32_slowpath,(.L_x_278 - $__internal_0_$__cuda_sm20_sqrt_rn_f32_slowpath)
$__internal_0_$__cuda_sm20_sqrt_rn_f32_slowpath:
[----:B------:R-:W-:-:S13]  /*2820*/  LOP3.LUT P3, RZ, R14, 0x7fffffff, RZ, 0xc0, !PT ;  /* 0x7fffffff0eff7812 */ /* 0x000fda000786c0ff */
[----:B------:R-:W-:Y:S01]  /*2830*/  @!P3 IMAD.MOV.U32 R12, RZ, RZ, R14 ;  /* 0x000000ffff0cb224 */ /* 0x000fe200078e000e */
[----:B------:R-:W-:Y:S06]  /*2840*/  @!P3 BRA `(.L_x_97) ;  /* 0x000000000044b947 */ /* 0x000fec0003800000 */
[----:B------:R-:W-:Y:S01]  /*2850*/  FSETP.GEU.FTZ.AND P3, PT, R14, RZ, PT ;  /* 0x000000ff0e00720b */ /* 0x000fe20003f7e000 */
[----:B------:R-:W-:-:S12]  /*2860*/  IMAD.MOV.U32 R11, RZ, RZ, R14 ;  /* 0x000000ffff0b7224 */ /* 0x000fd800078e000e */
[----:B------:R-:W-:Y:S01]  /*2870*/  @!P3 MOV R12, 0x7fffffff ;  /* 0x7fffffff000cb802 */ /* 0x000fe20000000f00 */
[----:B------:R-:W-:Y:S06]  /*2880*/  @!P3 BRA `(.L_x_97) ;  /* 0x000000000034b947 */ /* 0x000fec0003800000 */
[----:B------:R-:W-:-:S13]  /*2890*/  FSETP.GTU.FTZ.AND P3, PT, |R11|, +INF , PT ;  /* 0x7f8000000b00780b */ /* 0x000fda0003f7c200 */
[----:B------:R-:W-:Y:S01]  /*28a0*/  @P3 FADD.FTZ R12, R11, 1 ;  /* 0x3f8000000b0c3421 */ /* 0x000fe20000010000 */
[----:B------:R-:W-:Y:S06]  /*28b0*/  @P3 BRA `(.L_x_97) ;  /* 0x0000000000283947 */ /* 0x000fec0003800000 */
[----:B------:R-:W-:-:S13]  /*28c0*/  FSETP.NEU.FTZ.AND P3, PT, |R11|, +INF , PT ;  /* 0x7f8000000b00780b */ /* 0x000fda0003f7d200 */
[----:B------:R-:W-:-:S04]  /*28d0*/  @P3 FFMA R13, R11, 1.84467440737095516160e+19, RZ ;  /* 0x5f8000000b0d3823 */ /* 0x000fc800000000ff */
[----:B------:R-:W0:Y:S02]  /*28e0*/  @P3 MUFU.RSQ R12, R13 ;  /* 0x0000000d000c3308 */ /* 0x000e240000001400 */
[----:B0-----:R-:W-:Y:S01]  /*28f0*/  @P3 FMUL.FTZ R14, R13, R12 ;  /* 0x0000000c0d0e3220 */ /* 0x001fe20000410000 */
[----:B------:R-:W-:Y:S01]  /*2900*/  @P3 FMUL.FTZ R21, R12, 0.5 ;  /* 0x3f0000000c153820 */ /* 0x000fe20000410000 */
[----:B------:R-:W-:Y:S02]  /*2910*/  @!P3 IMAD.MOV.U32 R12, RZ, RZ, R11 ;  /* 0x000000ffff0cb224 */ /* 0x000fe400078e000b */
[----:B------:R-:W-:-:S04]  /*2920*/  @P3 FADD.FTZ R19, -R14, -RZ ;  /* 0x800000ff0e133221 */ /* 0x000fc80000010100 */
[----:B------:R-:W-:-:S04]  /*2930*/  @P3 FFMA R19, R14, R19, R13 ;  /* 0x000000130e133223 */ /* 0x000fc8000000000d */
[----:B------:R-:W-:-:S04]  /*2940*/  @P3 FFMA R19, R19, R21, R14 ;  /* 0x0000001513133223 */ /* 0x000fc8000000000e */
[----:B------:R-:W-:-:S07]  /*2950*/  @P3 FMUL.FTZ R12, R19, 2.3283064365386962891e-10 ;  /* 0x2f800000130c3820 */ /* 0x000fce0000410000 */
.L_x_97:
[----:B------:R-:W-:Y:S01]  /*2960*/  IMAD.MOV.U32 R11, RZ, RZ, R12 ;  /* 0x000000ffff0b7224 */ /* 0x000fe200078e000c */
[----:B------:R-:W-:Y:S01]  /*2970*/  MOV R12, R22 ;  /* 0x00000016000c7202 */ /* 0x000fe20000000f00 */
[----:B------:R-:W-:-:S04]  /*2980*/  IMAD.MOV.U32 R13, RZ, RZ, 0x0 ;  /* 0x00000000ff0d7424 */ /* 0x000fc800078e00ff */
[----:B------:R-:W-:Y:S05]  /*2990*/  RET.REL.NODEC R12 `(_Z24avg_dist_to_self_clusterPfS_PiS0_iiiii) ;  /* 0xffffffd40c987950 */ /* 0x000fea0003c3ffff */
.L_x_98:
        /* <DEDUP_REMOVED lines=14> */
.L_x_278:


//--------------------- .text._Z28ref_avg_dist_to_self_clusterPfS_PiS0_iiii --------------------------
	.section	.text._Z28ref_avg_dist_to_self_clusterPfS_PiS0_iiii,"ax",@progbits
	.align	128
        .global         _Z28ref_avg_dist_to_self_clusterPfS_PiS0_iiii
        .type           _Z28ref_avg_dist_to_self_clusterPfS_PiS0_iiii,@function
        .size           _Z28ref_avg_dist_to_self_clusterPfS_PiS0_iiii,(.L_x_279 - _Z28ref_avg_dist_to_self_clusterPfS_PiS0_iiii)
        .other          _Z28ref_avg_dist_to_self_clusterPfS_PiS0_iiii,@"STO_CUDA_ENTRY STV_DEFAULT"
_Z28ref_avg_dist_to_self_clusterPfS_PiS0_iiii:
.text._Z28ref_avg_dist_to_self_clusterPfS_PiS0_iiii:
[----:B------:R-:W-:Y:S01]  /*0000*/  LDC R1, c[0x0][0x37c] ;  /* 0x0000df00ff017b82 */ /* 0x000fe20000000800 */
[----:B------:R-:W0:Y:S07]  /*0010*/  S2R R2, SR_TID.X ;  /* 0x0000000000027919 */ /* 0x000e2e0000002100 */
[----:B------:R-:W1:Y:S01]  /*0020*/  LDC R9, c[0x0][0x3a0] ;  /* 0x0000e800ff097b82 */ /* 0x000e620000000800 */
[----:B------:R-:W0:Y:S01]  /*0030*/  LDCU UR5, c[0x0][0x360] ;  /* 0x00006c00ff0577ac */ /* 0x000e220008000800 */
[----:B------:R-:W-:Y:S01]  /*0040*/  BSSY.RECONVERGENT B0, `(.L_x_99) ;  /* 0x0000010000007945 */ /* 0x000fe20003800200 */
[----:B------:R-:W0:Y:S01]  /*0050*/  S2R R3, SR_CTAID.X ;  /* 0x0000000000037919 */ /* 0x000e220000002500 */
[----:B------:R-:W2:Y:S01]  /*0060*/  LDCU.64 UR8, c[0x0][0x358] ;  /* 0x00006b00ff0877ac */ /* 0x000ea20008000a00 */
[----:B0-----:R-:W-:-:S05]  /*0070*/  IMAD R2, R3, UR5, R2 ;  /* 0x0000000503027c24 */ /* 0x001fca000f8e0202 */
[CC--:B-1----:R-:W-:Y:S02]  /*0080*/  ISETP.GE.AND P0, PT, R2.reuse, R9.reuse, PT ;  /* 0x000000090200720c */ /* 0x0c2fe40003f06270 */
[----:B------:R-:W-:-:S11]  /*0090*/  ISETP.GE.AND P1, PT, R2, R9, PT ;  /* 0x000000090200720c */ /* 0x000fd60003f26270 */
[----:B--2---:R-:W-:Y:S05]  /*00a0*/  @P0 BRA `(.L_x_100) ;  /* 0x0000000000240947 */ /* 0x004fea0003800000 */
[----:B------:R-:W0:Y:S01]  /*00b0*/  LDC R0, c[0x0][0x370] ;  /* 0x0000dc00ff007b82 */ /* 0x000e220000000800 */
[----:B------:R-:W-:-:S07]  /*00c0*/  IMAD.MOV.U32 R3, RZ, RZ, R2 ;  /* 0x000000ffff037224 */ /* 0x000fce00078e0002 */
[----:B------:R-:W1:Y:S01]  /*00d0*/  LDC.64 R6, c[0x0][0x388] ;  /* 0x0000e200ff067b82 */ /* 0x000e620000000a00 */
[----:B0-----:R-:W-:-:S07]  /*00e0*/  IMAD R0, R0, UR5, RZ ;  /* 0x0000000500007c24 */ /* 0x001fce000f8e02ff */
.L_x_101:
[----:B-1----:R-:W-:-:S04]  /*00f0*/  IMAD.WIDE R4, R3, 0x4, R6 ;  /* 0x0000000403047825 */ /* 0x002fc800078e0206 */
[----:B------:R-:W-:Y:S01]  /*0100*/  IMAD.IADD R3, R0, 0x1, R3 ;  /* 0x0000000100037824 */ /* 0x000fe200078e0203 */
[----:B------:R0:W-:Y:S04]  /*0110*/  STG.E desc[UR8][R4.64], RZ ;  /* 0x000000ff04007986 */ /* 0x0001e8000c101908 */
[----:B------:R-:W-:-:S13]  /*0120*/  ISETP.GE.AND P0, PT, R3, R9, PT ;  /* 0x000000090300720c */ /* 0x000fda0003f06270 */
[----:B0-----:R-:W-:Y:S05]  /*0130*/  @!P0 BRA `(.L_x_101) ;  /* 0xfffffffc00ec8947 */ /* 0x001fea000383ffff */
.L_x_100:
[----:B------:R-:W-:Y:S05]  /*0140*/  BSYNC.RECONVERGENT B0 ;  /* 0x0000000000007941 */ /* 0x000fea0003800200 */
.L_x_99:
[----:B------:R-:W-:Y:S06]  /*0150*/  BAR.SYNC.DEFER_BLOCKING 0x0 ;  /* 0x0000000000007b1d */ /* 0x000fec0000010000 */
[----:B------:R-:W-:Y:S05]  /*0160*/  @P1 EXIT ;  /* 0x000000000000194d */ /* 0x000fea0003800000 */
[----:B------:R-:W0:Y:S01]  /*0170*/  LDCU UR4, c[0x0][0x370] ;  /* 0x00006e00ff0477ac */ /* 0x000e220008000800 */
[----:B------:R-:W-:Y:S01]  /*0180*/  ISETP.GE.AND P0, PT, R9, 0x1, PT ;  /* 0x000000010900780c */ /* 0x000fe20003f06270 */
[----:B0-----:R-:W-:-:S12]  /*0190*/  UIMAD UR4, UR5, UR4, URZ ;  /* 0x00000004050472a4 */ /* 0x001fd8000f8e02ff */
[----:B------:R-:W-:Y:S05]  /*01a0*/  @!P0 EXIT ;  /* 0x000000000000894d */ /* 0x000fea0003800000 */
[----:B------:R-:W0:Y:S02]  /*01b0*/  LDCU UR5, c[0x0][0x3a4] ;  /* 0x00007480ff0577ac */ /* 0x000e240008000800 */
[----:B0-----:R-:W-:-:S09]  /*01c0*/  UISETP.GT.AND UP0, UPT, UR5, URZ, UPT ;  /* 0x000000ff0500728c */ /* 0x001fd2000bf04270 */
[----:B------:R-:W-:Y:S05]  /*01d0*/  BRA.U UP0, `(.L_x_102) ;  /* 0x0000000500307547 */ /* 0x000fea000b800000 */
[C---:B------:R-:W-:Y:S02]  /*01e0*/  LOP3.LUT R12, R9.reuse, 0x3, RZ, 0xc0, !PT ;  /* 0x00000003090c7812 */ /* 0x040fe400078ec0ff */
[----:B------:R-:W-:-:S07]  /*01f0*/  LOP3.LUT R0, R9, 0x7ffffffc, RZ, 0xc0, !PT ;  /* 0x7ffffffc09007812 */ /* 0x000fce00078ec0ff */
.L_x_119:
[----:B------:R-:W-:Y:S05]  /*0200*/  YIELD ;  /* 0x0000000000007946 */ /* 0x000fea0003800000 */
[----:B0-----:R-:W0:Y:S01]  /*0210*/  LDCU.64 UR6, c[0x0][0x398] ;  /* 0x00007300ff0677ac */ /* 0x001e220008000a00 */
[----:B--234-:R-:W1:Y:S01]  /*0220*/  LDC.64 R8, c[0x0][0x388] ;  /* 0x0000e200ff087b82 */ /* 0x01ce620000000a00 */
[----:B------:R-:W2:Y:S01]  /*0230*/  LDCU UR5, c[0x0][0x3a0] ;  /* 0x00007400ff0577ac */ /* 0x000ea20008000800 */
[----:B0-----:R-:W-:Y:S02]  /*0240*/  IMAD.U32 R6, RZ, RZ, UR6 ;  /* 0x00000006ff067e24 */ /* 0x001fe4000f8e00ff */
[----:B------:R-:W-:-:S02]  /*0250*/  IMAD.U32 R7, RZ, RZ, UR7 ;  /* 0x00000007ff077e24 */ /* 0x000fc4000f8e00ff */
[----:B------:R-:W-:-:S05]  /*0260*/  IMAD.WIDE R4, R2, 0x4, R6 ;  /* 0x0000000402047825 */ /* 0x000fca00078e0206 */
[----:B-----5:R0:W5:Y:S01]  /*0270*/  LDG.E R11, desc[UR8][R4.64] ;  /* 0x00000008040b7981 */ /* 0x020162000c1e1900 */
[----:B--2---:R-:W-:Y:S01]  /*0280*/  UISETP.GE.U32.AND UP0, UPT, UR5, 0x4, UPT ;  /* 0x000000040500788c */ /* 0x004fe2000bf06070 */
[----:B------:R-:W-:Y:S02]  /*0290*/  IMAD.MOV.U32 R3, RZ, RZ, RZ ;  /* 0x000000ffff037224 */ /* 0x000fe400078e00ff */
[----:B-1----:R-:W-:-:S06]  /*02a0*/  IMAD.WIDE R8, R2, 0x4, R8 ;  /* 0x0000000402087825 */ /* 0x002fcc00078e0208 */
[----:B0-----:R-:W-:Y:S05]  /*02b0*/  BRA.U !UP0, `(.L_x_103) ;  /* 0x0000000108807547 */ /* 0x001fea000b800000 */
[----:B------:R-:W0:Y:S01]  /*02c0*/  LDC.64 R6, c[0x0][0x398] ;  /* 0x0000e600ff067b82 */ /* 0x000e220000000a00 */
[----:B------:R-:W-:-:S07]  /*02d0*/  IMAD.MOV.U32 R3, RZ, RZ, RZ ;  /* 0x000000ffff037224 */ /* 0x000fce00078e00ff */
.L_x_112:
[----:B0-----:R-:W-:-:S05]  /*02e0*/  IMAD.WIDE.U32 R4, R3, 0x4, R6 ;  /* 0x0000000403047825 */ /* 0x001fca00078e0006 */
[----:B--2---:R-:W2:Y:S01]  /*02f0*/  LDG.E R10, desc[UR8][R4.64] ;  /* 0x00000008040a7981 */ /* 0x004ea2000c1e1900 */
[----:B------:R-:W-:Y:S05]  /*0300*/  YIELD ;  /* 0x0000000000007946 */ /* 0x000fea0003800000 */
[----:B------:R-:W-:Y:S01]  /*0310*/  BSSY.RECONVERGENT B0, `(.L_x_104) ;  /* 0x0000004000007945 */ /* 0x000fe20003800200 */
[----:B--2--5:R-:W-:-:S13]  /*0320*/  ISETP.NE.AND P0, PT, R11, R10, PT ;  /* 0x0000000a0b00720c */ /* 0x024fda0003f05270 */
[----:B-1-3--:R-:W-:Y:S05]  /*0330*/  @P0 BRA `(.L_x_105) ;  /* 0x0000000000040947 */ /* 0x00afea0003800000 */
[----:B------:R0:W-:Y:S02]  /*0340*/  REDG.E.ADD.F32.FTZ.RN.STRONG.GPU desc[UR8][R8.64], RZ ;  /* 0x000000ff080079a6 */ /* 0x0001e4000c12f308 */
.L_x_105:
[----:B------:R-:W-:Y:S05]  /*0350*/  BSYNC.RECONVERGENT B0 ;  /* 0x0000000000007941 */ /* 0x000fea0003800200 */
.L_x_104:
[----:B------:R-:W2:Y:S01]  /*0360*/  LDG.E R10, desc[UR8][R4.64+0x4] ;  /* 0x00000408040a7981 */ /* 0x000ea2000c1e1900 */
[----:B------:R-:W-:Y:S01]  /*0370*/  BSSY.RECONVERGENT B0, `(.L_x_106) ;  /* 0x0000004000007945 */ /* 0x000fe20003800200 */
[----:B--2---:R-:W-:-:S13]  /*0380*/  ISETP.NE.AND P0, PT, R11, R10, PT ;  /* 0x0000000a0b00720c */ /* 0x004fda0003f05270 */
[----:B------:R-:W-:Y:S05]  /*0390*/  @P0 BRA `(.L_x_107) ;  /* 0x0000000000040947 */ /* 0x000fea0003800000 */
[----:B------:R1:W-:Y:S02]  /*03a0*/  REDG.E.ADD.F32.FTZ.RN.STRONG.GPU desc[UR8][R8.64], RZ ;  /* 0x000000ff080079a6 */ /* 0x0003e4000c12f308 */
.L_x_107:
[----:B------:R-:W-:Y:S05]  /*03b0*/  BSYNC.RECONVERGENT B0 ;  /* 0x0000000000007941 */ /* 0x000fea0003800200 */
.L_x_106:
[----:B------:R-:W2:Y:S01]  /*03c0*/  LDG.E R10, desc[UR8][R4.64+0x8] ;  /* 0x00000808040a7981 */ /* 0x000ea2000c1e1900 */
[----:B------:R-:W-:Y:S01]  /*03d0*/  BSSY.RECONVERGENT B0, `(.L_x_108) ;  /* 0x0000004000007945 */ /* 0x000fe20003800200 */
[----:B--2---:R-:W-:-:S13]  /*03e0*/  ISETP.NE.AND P0, PT, R11, R10, PT ;  /* 0x0000000a0b00720c */ /* 0x004fda0003f05270 */
[----:B------:R-:W-:Y:S05]  /*03f0*/  @P0 BRA `(.L_x_109) ;  /* 0x0000000000040947 */ /* 0x000fea0003800000 */
[----:B------:R2:W-:Y:S02]  /*0400*/  REDG.E.ADD.F32.FTZ.RN.STRONG.GPU desc[UR8][R8.64], RZ ;  /* 0x000000ff080079a6 */ /* 0x0005e4000c12f308 */
.L_x_109:
[----:B------:R-:W-:Y:S05]  /*0410*/  BSYNC.RECONVERGENT B0 ;  /* 0x0000000000007941 */ /* 0x000fea0003800200 */
.L_x_108:
[----:B------:R-:W3:Y:S01]  /*0420*/  LDG.E R4, desc[UR8][R4.64+0xc] ;  /* 0x00000c0804047981 */ /* 0x000ee2000c1e1900 */
[----:B------:R-:W-:Y:S01]  /*0430*/  VIADD R3, R3, 0x4 ;  /* 0x0000000403037836 */ /* 0x000fe20000000000 */
[----:B------:R-:W-:Y:S04]  /*0440*/  BSSY.RECONVERGENT B0, `(.L_x_110) ;  /* 0x0000005000007945 */ /* 0x000fe80003800200 */
[----:B------:R-:W-:Y:S02]  /*0450*/  ISETP.NE.AND P1, PT, R3, R0, PT ;  /* 0x000000000300720c */ /* 0x000fe40003f25270 */
[----:B---3--:R-:W-:-:S13]  /*0460*/  ISETP.NE.AND P0, PT, R11, R4, PT ;  /* 0x000000040b00720c */ /* 0x008fda0003f05270 */
[----:B------:R-:W-:Y:S05]  /*0470*/  @P0 BRA `(.L_x_111) ;  /* 0x0000000000040947 */ /* 0x000fea0003800000 */
[----:B------:R3:W-:Y:S02]  /*0480*/  REDG.E.ADD.F32.FTZ.RN.STRONG.GPU desc[UR8][R8.64], RZ ;  /* 0x000000ff080079a6 */ /* 0x0007e4000c12f308 */
.L_x_111:
[----:B------:R-:W-:Y:S05]  /*0490*/  BSYNC.RECONVERGENT B0 ;  /* 0x0000000000007941 */ /* 0x000fea0003800200 */
.L_x_110:
[----:B------:R-:W-:Y:S05]  /*04a0*/  @P1 BRA `(.L_x_112) ;  /* 0xfffffffc008c1947 */ /* 0x000fea000383ffff */
[----:B------:R-:W-:-:S07]  /*04b0*/  IMAD.MOV.U32 R3, RZ, RZ, R0 ;  /* 0x000000ffff037224 */ /* 0x000fce00078e0000 */
.L_x_103:
[----:B------:R-:W-:-:S13]  /*04c0*/  ISETP.NE.AND P0, PT, R12, RZ, PT ;  /* 0x000000ff0c00720c */ /* 0x000fda0003f05270 */
[----:B------:R-:W-:Y:S05]  /*04d0*/  @!P0 BRA `(.L_x_113) ;  /* 0x00000000005c8947 */ /* 0x000fea0003800000 */
[----:B------:R-:W-:-:S05]  /*04e0*/  IMAD.WIDE.U32 R6, R3, 0x4, R6 ;  /* 0x0000000403067825 */ /* 0x000fca00078e0006 */
[----:B------:R-:W4:Y:S01]  /*04f0*/  LDG.E R3, desc[UR8][R6.64] ;  /* 0x0000000806037981 */ /* 0x000f22000c1e1900 */
[----:B------:R-:W-:Y:S01]  /*0500*/  BSSY.RECONVERGENT B0, `(.L_x_114) ;  /* 0x0000005000007945 */ /* 0x000fe20003800200 */
[----:B------:R-:W-:Y:S02]  /*0510*/  ISETP.NE.AND P1, PT, R12, 0x1, PT ;  /* 0x000000010c00780c */ /* 0x000fe40003f25270 */
[----:B----45:R-:W-:-:S13]  /*0520*/  ISETP.NE.AND P0, PT, R11, R3, PT ;  /* 0x000000030b00720c */ /* 0x030fda0003f05270 */
[----:B------:R-:W-:Y:S05]  /*0530*/  @P0 BRA `(.L_x_115) ;  /* 0x0000000000040947 */ /* 0x000fea0003800000 */
[----:B------:R4:W-:Y:S02]  /*0540*/  REDG.E.ADD.F32.FTZ.RN.STRONG.GPU desc[UR8][R8.64], RZ ;  /* 0x000000ff080079a6 */ /* 0x0009e4000c12f308 */
.L_x_115:
[----:B------:R-:W-:Y:S05]  /*0550*/  BSYNC.RECONVERGENT B0 ;  /* 0x0000000000007941 */ /* 0x000fea0003800200 */
.L_x_114:
[----:B------:R-:W-:Y:S04]  /*0560*/  BSSY.RECONVERGENT B0, `(.L_x_113) ;  /* 0x000000e000007945 */ /* 0x000fe80003800200 */
[----:B------:R-:W-:Y:S05]  /*0570*/  @!P1 BRA `(.L_x_116) ;  /* 0x0000000000309947 */ /* 0x000fea0003800000 */
[----:B------:R-:W5:Y:S01]  /*0580*/  LDG.E R3, desc[UR8][R6.64+0x4] ;  /* 0x0000040806037981 */ /* 0x000f62000c1e1900 */
[----:B------:R-:W-:Y:S01]  /*0590*/  BSSY.RECONVERGENT B1, `(.L_x_117) ;  /* 0x0000005000017945 */ /* 0x000fe20003800200 */
[----:B------:R-:W-:Y:S02]  /*05a0*/  ISETP.NE.AND P1, PT, R12, 0x2, PT ;  /* 0x000000020c00780c */ /* 0x000fe40003f25270 */
[----:B-----5:R-:W-:-:S13]  /*05b0*/  ISETP.NE.AND P0, PT, R11, R3, PT ;  /* 0x000000030b00720c */ /* 0x020fda0003f05270 */
[----:B------:R-:W-:Y:S05]  /*05c0*/  @P0 BRA `(.L_x_118) ;  /* 0x0000000000040947 */ /* 0x000fea0003800000 */
[----:B------:R0:W-:Y:S02]  /*05d0*/  REDG.E.ADD.F32.FTZ.RN.STRONG.GPU desc[UR8][R8.64], RZ ;  /* 0x000000ff080079a6 */ /* 0x0001e4000c12f308 */
.L_x_118:
[----:B------:R-:W-:Y:S05]  /*05e0*/  BSYNC.RECONVERGENT B1 ;  /* 0x0000000000017941 */ /* 0x000fea0003800200 */
.L_x_117:
[----:B------:R-:W-:Y:S05]  /*05f0*/  @!P1 BRA `(.L_x_116) ;  /* 0x0000000000109947 */ /* 0x000fea0003800000 */
[----:B------:R-:W5:Y:S02]  /*0600*/  LDG.E R6, desc[UR8][R6.64+0x8] ;  /* 0x0000080806067981 */ /* 0x000f64000c1e1900 */
[----:B-----5:R-:W-:-:S13]  /*0610*/  ISETP.NE.AND P0, PT, R11, R6, PT ;  /* 0x000000060b00720c */ /* 0x020fda0003f05270 */
[----:B------:R-:W-:Y:S05]  /*0620*/  @P0 BRA `(.L_x_116) ;  /* 0x0000000000040947 */ /* 0x000fea0003800000 */
[----:B------:R0:W-:Y:S02]  /*0630*/  REDG.E.ADD.F32.FTZ.RN.STRONG.GPU desc[UR8][R8.64], RZ ;  /* 0x000000ff080079a6 */ /* 0x0001e4000c12f308 */
.L_x_116:
[----:B------:R-:W-:Y:S05]  /*0640*/  BSYNC.RECONVERGENT B0 ;  /* 0x0000000000007941 */ /* 0x000fea0003800200 */
.L_x_113:
[----:B------:R-:W1:Y:S01]  /*0650*/  LDCU UR5, c[0x0][0x3a0] ;  /* 0x00007400ff0577ac */ /* 0x000e620008000800 */
[----:B------:R-:W-:-:S05]  /*0660*/  VIADD R2, R2, UR4 ;  /* 0x0000000402027c36 */ /* 0x000fca0008000000 */
[----:B-1----:R-:W-:-:S13]  /*0670*/  ISETP.GE.AND P0, PT, R2, UR5, PT ;  /* 0x0000000502007c0c */ /* 0x002fda000bf06270 */
[----:B------:R-:W-:Y:S05]  /*0680*/  @!P0 BRA `(.L_x_119) ;  /* 0xfffffff800dc8947 */ /* 0x000fea000383ffff */
[----:B------:R-:W-:Y:S05]  /*0690*/  EXIT ;  /* 0x000000000000794d */ /* 0x000fea0003800000 */
.L_x_102:
[----:B------:R-:W0:Y:S01]  /*06a0*/  LDCU.64 UR6, c[0x0][0x380] ;  /* 0x00007000ff0677ac */ /* 0x000e220008000a00 */
[----:B------:R-:W-:Y:S02]  /*06b0*/  ULOP3.LUT UR10, UR5, 0x7ffffffc, URZ, 0xc0, !UPT ;  /* 0x7ffffffc050a7892 */ /* 0x000fe4000f8ec0ff */
[----:B------:R-:W-:Y:S02]  /*06c0*/  ULOP3.LUT UR5, UR5, 0x3, URZ, 0xc0, !UPT ;  /* 0x0000000305057892 */ /* 0x000fe4000f8ec0ff */
[----:B------:R-:W-:Y:S02]  /*06d0*/  UIADD3 UR11, UPT, UPT, -UR10, URZ, URZ ;  /* 0x000000ff0a0b7290 */ /* 0x000fe4000fffe1ff */
[----:B0-----:R-:W-:-:S04]  /*06e0*/  UIADD3 UR6, UP0, UPT, UR6, 0x8, URZ ;  /* 0x0000000806067890 */ /* 0x001fc8000ff1e0ff */
[----:B------:R-:W-:-:S12]  /*06f0*/  UIADD3.X UR7, UPT, UPT, URZ, UR7, URZ, UP0, !UPT ;  /* 0x00000007ff077290 */ /* 0x000fd800087fe4ff */
.L_x_158:
[----:B0-----:R-:W0:Y:S01]  /*0700*/  LDC.64 R8, c[0x0][0x398] ;  /* 0x0000e600ff087b82 */ /* 0x001e220000000a00 */
[----:B------:R-:W1:Y:S07]  /*0710*/  LDCU UR12, c[0x0][0x3a4] ;  /* 0x00007480ff0c77ac */ /* 0x000e6e0008000800 */
[----:B------:R-:W2:Y:S01]  /*0720*/  LDC.64 R14, c[0x0][0x388] ;  /* 0x0000e200ff0e7b82 */ /* 0x000ea20000000a00 */
[----:B0-----:R-:W-:-:S05]  /*0730*/  IMAD.WIDE R8, R2, 0x4, R8 ;  /* 0x0000000402087825 */ /* 0x001fca00078e0208 */
[----:B------:R0:W5:Y:S01]  /*0740*/  LDG.E R3, desc[UR8][R8.64] ;  /* 0x0000000808037981 */ /* 0x000162000c1e1900 */
[C---:B-1----:R-:W-:Y:S02]  /*0750*/  IMAD R4, R2.reuse, UR12, RZ ;  /* 0x0000000c02047c24 */ /* 0x042fe4000f8e02ff */
[----:B------:R-:W-:Y:S02]  /*0760*/  IMAD.MOV.U32 R5, RZ, RZ, RZ ;  /* 0x000000ffff057224 */ /* 0x000fe400078e00ff */
[----:B--2---:R-:W-:Y:S01]  /*0770*/  IMAD.WIDE R14, R2, 0x4, R14 ;  /* 0x00000004020e7825 */ /* 0x004fe200078e020e */
[----:B------:R-:W-:-:S07]  /*0780*/  SHF.R.S32.HI R6, RZ, 0x1f, R4 ;  /* 0x0000001fff067819 */ /* 0x000fce0000011404 */
.L_x_157:
[----:B0-----:R-:W0:Y:S02]  /*0790*/  LDC.64 R8, c[0x0][0x398] ;  /* 0x0000e600ff087b82 */ /* 0x001e240000000a00 */
[----:B0-----:R-:W-:-:S06]  /*07a0*/  IMAD.WIDE.U32 R8, R5, 0x4, R8 ;  /* 0x0000000405087825 */ /* 0x001fcc00078e0008 */
[----:B------:R-:W2:Y:S01]  /*07b0*/  LDG.E R8, desc[UR8][R8.64] ;  /* 0x0000000808087981 */ /* 0x000ea2000c1e1900 */
[----:B------:R-:W-:Y:S05]  /*07c0*/  YIELD ;  /* 0x0000000000007946 */ /* 0x000fea0003800000 */
[----:B------:R-:W-:Y:S01]  /*07d0*/  BSSY.RECONVERGENT B0, `(.L_x_120) ;  /* 0x000013a000007945 */ /* 0x000fe20003800200 */
[----:B--2--5:R-:W-:-:S13]  /*07e0*/  ISETP.NE.AND P0, PT, R3, R8, PT ;  /* 0x000000080300720c */ /* 0x024fda0003f05270 */
[----:B------:R-:W-:Y:S05]  /*07f0*/  @P0 BRA `(.L_x_121) ;  /* 0x0000001000dc0947 */ /* 0x000fea0003800000 */
[----:B------:R-:W0:Y:S01]  /*0800*/  LDCU UR12, c[0x0][0x3a4] ;  /* 0x00007480ff0c77ac */ /* 0x000e220008000800 */
[----:B------:R-:W-:Y:S01]  /*0810*/  IMAD.MOV.U32 R9, RZ, RZ, RZ ;  /* 0x000000ffff097224 */ /* 0x000fe200078e00ff */
[----:B------:R-:W-:Y:S01]  /*0820*/  CS2R R28, SRZ ;  /* 0x00000000001c7805 */ /* 0x000fe2000001ff00 */
[----:B------:R-:W-:Y:S01]  /*0830*/  IMAD.MOV.U32 R7, RZ, RZ, RZ ;  /* 0x000000ffff077224 */ /* 0x000fe200078e00ff */
[----:B0-----:R-:W-:Y:S02]  /*0840*/  UISETP.GE.U32.AND UP0, UPT, UR12, 0x4, UPT ;  /* 0x000000040c00788c */ /* 0x001fe4000bf06070 */
[----:B------:R-:W-:-:S07]  /*0850*/  IMAD R8, R5, UR12, RZ ;  /* 0x0000000c05087c24 */ /* 0x000fce000f8e02ff */
[----:B------:R-:W-:Y:S05]  /*0860*/  BRA.U !UP0, `(.L_x_122) ;  /* 0x0000000908607547 */ /* 0x000fea000b800000 */
[----:B------:R-:W-:Y:S01]  /*0870*/  IMAD.U32 R10, RZ, RZ, UR6 ;  /* 0x00000006ff0a7e24 */ /* 0x000fe2000f8e00ff */
[C---:B------:R-:W-:Y:S01]  /*0880*/  LEA R12, P0, R4.reuse, UR6, 0x2 ;  /* 0x00000006040c7c11 */ /* 0x040fe2000f8010ff */
[----:B------:R-:W-:Y:S02]  /*0890*/  IMAD.U32 R11, RZ, RZ, UR7 ;  /* 0x00000007ff0b7e24 */ /* 0x000fe4000f8e00ff */
[----:B------:R-:W-:Y:S01]  /*08a0*/  IMAD.MOV.U32 R32, RZ, RZ, RZ ;  /* 0x000000ffff207224 */ /* 0x000fe200078e00ff */
[----:B------:R-:W-:Y:S01]  /*08b0*/  LEA.HI.X R13, R4, UR7, R6, 0x2, P0 ;  /* 0x00000007040d7c11 */ /* 0x000fe200080f1406 */
[----:B------:R-:W-:-:S04]  /*08c0*/  IMAD.WIDE.U32 R10, R8, 0x4, R10 ;  /* 0x00000004080a7825 */ /* 0x000fc800078e000a */
[----:B------:R-:W-:-:S07]  /*08d0*/  IMAD.U32 R9, RZ, RZ, UR11 ;  /* 0x0000000bff097e24 */ /* 0x000fce000f8e00ff */
.L_x_139:
[----:B------:R-:W2:Y:S04]  /*08e0*/  LDG.E R33, desc[UR8][R12.64+-0x8] ;  /* 0xfffff8080c217981 */ /* 0x000ea8000c1e1900 */
[----:B------:R-:W2:Y:S01]  /*08f0*/  LDG.E R0, desc[UR8][R10.64+-0x8] ;  /* 0xfffff8080a007981 */ /* 0x000ea2000c1e1900 */
[----:B------:R-:W-:Y:S01]  /*0900*/  BSSY.RECONVERGENT B1, `(.L_x_123) ;  /* 0x0000008000017945 */ /* 0x000fe20003800200 */
[----:B------:R-:W-:Y:S02]  /*0910*/  IMAD.MOV.U32 R30, RZ, RZ, 0x40000000 ;  /* 0x40000000ff1e7424 */ /* 0x000fe400078e00ff */
[----:B--2---:R-:W-:Y:S01]  /*0920*/  FADD R33, R33, -R0 ;  /* 0x8000000021217221 */ /* 0x004fe20000000000 */
[----:B------:R-:W-:-:S03]  /*0930*/  MOV R0, 0x980 ;  /* 0x0000098000007802 */ /* 0x000fc60000000f00 */
[----:B0-----:R-:W0:Y:S02]  /*0940*/  F2F.F64.F32 R28, R33 ;  /* 0x00000021001c7310 */ /* 0x001e240000201800 */
[----:B0-----:R-:W-:-:S10]  /*0950*/  DADD R18, -RZ, |R28| ;  /* 0x00000000ff127229 */ /* 0x001fd4000000051c */
[----:B-1----:R-:W-:-:S07]  /*0960*/  IMAD.MOV.U32 R31, RZ, RZ, R19 ;  /* 0x000000ffff1f7224 */ /* 0x002fce00078e0013 */
[----:B------:R-:W-:Y:S05]  /*0970*/  CALL.REL.NOINC `($_Z28ref_avg_dist_to_self_clusterPfS_PiS0_iiii$__internal_accurate_pow) ;  /* 0x0000001000a07944 */ /* 0x000fea0003c00000 */
[----:B------:R-:W-:Y:S05]  /*0980*/  BSYNC.RECONVERGENT B1 ;  /* 0x0000000000017941 */ /* 0x000fea0003800200 */
.L_x_123:
[----:B------:R-:W-:Y:S01]  /*0990*/  DADD R18, R28, 2 ;  /* 0x400000001c127429 */ /* 0x000fe20000000000 */
[----:B------:R-:W-:Y:S01]  /*09a0*/  FSETP.NEU.AND P0, PT, R33, RZ, PT ;  /* 0x000000ff2100720b */ /* 0x000fe20003f0d000 */
[----:B------:R-:W-:Y:S08]  /*09b0*/  BSSY.RECONVERGENT B1, `(.L_x_124) ;  /* 0x000000e000017945 */ /* 0x000ff00003800200 */
[----:B------:R-:W-:-:S02]  /*09c0*/  LOP3.LUT R18, R19, 0x7ff00000, RZ, 0xc0, !PT ;  /* 0x7ff0000013127812 */ /* 0x000fc400078ec0ff */
[----:B------:R-:W-:Y:S02]  /*09d0*/  FSEL R19, R16, RZ, P0 ;  /* 0x000000ff10137208 */ /* 0x000fe40000000000 */
[----:B------:R-:W-:Y:S02]  /*09e0*/  ISETP.NE.AND P1, PT, R18, 0x7ff00000, PT ;  /* 0x7ff000001200780c */ /* 0x000fe40003f25270 */
[----:B------:R-:W-:-:S11]  /*09f0*/  FSEL R18, R17, RZ, P0 ;  /* 0x000000ff11127208 */ /* 0x000fd60000000000 */
[----:B------:R-:W-:Y:S05]  /*0a00*/  @P1 BRA `(.L_x_125) ;  /* 0x0000000000201947 */ /* 0x000fea0003800000 */
[----:B------:R-:W-:-:S13]  /*0a10*/  FSETP.NAN.AND P0, PT, R33, R33, PT ;  /* 0x000000212100720b */ /* 0x000fda0003f08000 */
[----:B------:R-:W-:Y:S05]  /*0a20*/  @P0 BRA `(.L_x_126) ;  /* 0x0000000000140947 */ /* 0x000fea0003800000 */
[----:B------:R-:W-:-:S14]  /*0a30*/  DSETP.NEU.AND P0, PT, |R28|, +INF , PT ;  /* 0x7ff000001c00742a */ /* 0x000fdc0003f0d200 */
[----:B------:R-:W-:Y:S05]  /*0a40*/  @P0 BRA `(.L_x_125) ;  /* 0x0000000000100947 */ /* 0x000fea0003800000 */
[----:B------:R-:W-:Y:S02]  /*0a50*/  IMAD.MOV.U32 R18, RZ, RZ, 0x0 ;  /* 0x00000000ff127424 */ /* 0x000fe400078e00ff */
[----:B------:R-:W-:Y:S01]  /*0a60*/  IMAD.MOV.U32 R19, RZ, RZ, 0x7ff00000 ;  /* 0x7ff00000ff137424 */ /* 0x000fe200078e00ff */
[----:B------:R-:W-:Y:S06]  /*0a70*/  BRA `(.L_x_125) ;  /* 0x0000000000047947 */ /* 0x000fec0003800000 */
.L_x_126:
[----:B------:R-:W-:-:S11]  /*0a80*/  DADD R18, R28, 2 ;  /* 0x400000001c127429 */ /* 0x000fd60000000000 */
.L_x_125:
[----:B------:R-:W-:Y:S05]  /*0a90*/  BSYNC.RECONVERGENT B1 ;  /* 0x0000000000017941 */ /* 0x000fea0003800200 */
.L_x_124:
[----:B------:R-:W2:Y:S04]  /*0aa0*/  LDG.E R0, desc[UR8][R12.64+-0x4] ;  /* 0xfffffc080c007981 */ /* 0x000ea8000c1e1900 */
[----:B------:R-:W2:Y:S01]  /*0ab0*/  LDG.E R21, desc[UR8][R10.64+-0x4] ;  /* 0xfffffc080a157981 */ /* 0x000ea2000c1e1900 */
[----:B------:R-:W0:Y:S01]  /*0ac0*/  F2F.F64.F32 R16, R32 ;  /* 0x0000002000107310 */ /* 0x000e220000201800 */
[----:B------:R-:W-:Y:S01]  /*0ad0*/  FSETP.NEU.AND P0, PT, R33, 1, PT ;  /* 0x3f8000002100780b */ /* 0x000fe20003f0d000 */
[----:B------:R-:W-:Y:S01]  /*0ae0*/  BSSY.RECONVERGENT B1, `(.L_x_127) ;  /* 0x000000c000017945 */ /* 0x000fe20003800200 */
[----:B------:R-:W-:Y:S02]  /*0af0*/  IMAD.MOV.U32 R30, RZ, RZ, 0x40000000 ;  /* 0x40000000ff1e7424 */ /* 0x000fe400078e00ff */
[----:B------:R-:W-:-:S02]  /*0b00*/  FSEL R18, R18, RZ, P0 ;  /* 0x000000ff12127208 */ /* 0x000fc40000000000 */
[----:B------:R-:W-:-:S06]  /*0b10*/  FSEL R19, R19, 1.875, P0 ;  /* 0x3ff0000013137808 */ /* 0x000fcc0000000000 */
[----:B0-----:R-:W-:-:S06]  /*0b20*/  DADD R16, R16, R18 ;  /* 0x0000000010107229 */ /* 0x001fcc0000000012 */
[----:B------:R-:W-:Y:S01]  /*0b30*/  F2F.F32.F64 R33, R16 ;  /* 0x0000001000217310 */ /* 0x000fe20000301000 */
[----:B--2---:R-:W-:Y:S01]  /*0b40*/  FADD R32, R0, -R21 ;  /* 0x8000001500207221 */ /* 0x004fe20000000000 */
[----:B------:R-:W-:-:S06]  /*0b50*/  MOV R0, 0xba0 ;  /* 0x00000ba000007802 */ /* 0x000fcc0000000f00 */
[----:B------:R-:W0:Y:S02]  /*0b60*/  F2F.F64.F32 R28, R32 ;  /* 0x00000020001c7310 */ /* 0x000e240000201800 */
[----:B0-----:R-:W-:-:S10]  /*0b70*/  DADD R18, -RZ, |R28| ;  /* 0x00000000ff127229 */ /* 0x001fd4000000051c */
[----:B------:R-:W-:-:S07]  /*0b80*/  IMAD.MOV.U32 R31, RZ, RZ, R19 ;  /* 0x000000ffff1f7224 */ /* 0x000fce00078e0013 */
[----:B------:R-:W-:Y:S05]  /*0b90*/  CALL.REL.NOINC `($_Z28ref_avg_dist_to_self_clusterPfS_PiS0_iiii$__internal_accurate_pow) ;  /* 0x0000001000187944 */ /* 0x000fea0003c00000 */
[----:B------:R-:W-:Y:S05]  /*0ba0*/  BSYNC.RECONVERGENT B1 ;  /* 0x0000000000017941 */ /* 0x000fea0003800200 */
.L_x_127:
        /* <DEDUP_REMOVED lines=15> */
.L_x_130:
[----:B------:R-:W-:-:S11]  /*0ca0*/  DADD R18, R28, 2 ;  /* 0x400000001c127429 */ /* 0x000fd60000000000 */
.L_x_129:
[----:B------:R-:W-:Y:S05]  /*0cb0*/  BSYNC.RECONVERGENT B1 ;  /* 0x0000000000017941 */ /* 0x000fea0003800200 */
.L_x_128:
        /* <DEDUP_REMOVED lines=17> */
.L_x_131:
        /* <DEDUP_REMOVED lines=15> */
.L_x_134:
[----:B------:R-:W-:-:S11]  /*0ec0*/  DADD R18, R28, 2 ;  /* 0x400000001c127429 */ /* 0x000fd60000000000 */
.L_x_133:
[----:B------:R-:W-:Y:S05]  /*0ed0*/  BSYNC.RECONVERGENT B1 ;  /* 0x0000000000017941 */ /* 0x000fea0003800200 */
.L_x_132:
        /* <DEDUP_REMOVED lines=17> */
.L_x_135:
        /* <DEDUP_REMOVED lines=15> */
.L_x_138:
[----:B------:R-:W-:-:S11]  /*10e0*/  DADD R18, R28, 2 ;  /* 0x400000001c127429 */ /* 0x000fd60000000000 */
.L_x_137:
[----:B------:R-:W-:Y:S05]  /*10f0*/  BSYNC.RECONVERGENT B1 ;  /* 0x0000000000017941 */ /* 0x000fea0003800200 */
.L_x_136:
[----:B------:R-:W0:Y:S01]  /*1100*/  F2F.F64.F32 R16, R33 ;  /* 0x0000002100107310 */ /* 0x000e220000201800 */
[----:B------:R-:W-:Y:S01]  /*1110*/  FSETP.NEU.AND P0, PT, R32, 1, PT ;  /* 0x3f8000002000780b */ /* 0x000fe20003f0d000 */
[----:B------:R-:W-:Y:S01]  /*1120*/  VIADD R9, R9, 0x4 ;  /* 0x0000000409097836 */ /* 0x000fe20000000000 */
[----:B------:R-:W-:Y:S02]  /*1130*/  IADD3 R12, P1, PT, R12, 0x10, RZ ;  /* 0x000000100c0c7810 */ /* 0x000fe40007f3e0ff */
[----:B------:R-:W-:Y:S02]  /*1140*/  FSEL R18, R18, RZ, P0 ;  /* 0x000000ff12127208 */ /* 0x000fe40000000000 */
[----:B------:R-:W-:Y:S01]  /*1150*/  FSEL R19, R19, 1.875, P0 ;  /* 0x3ff0000013137808 */ /* 0x000fe20000000000 */
[----:B------:R-:W-:Y:S01]  /*1160*/  IMAD.X R13, RZ, RZ, R13, P1 ;  /* 0x000000ffff0d7224 */ /* 0x000fe200008e060d */
[----:B------:R-:W-:Y:S02]  /*1170*/  ISETP.NE.AND P0, PT, R9, RZ, PT ;  /* 0x000000ff0900720c */ /* 0x000fe40003f05270 */
[----:B------:R-:W-:-:S02]  /*1180*/  IADD3 R10, P2, PT, R10, 0x10, RZ ;  /* 0x000000100a0a7810 */ /* 0x000fc40007f5e0ff */
[----:B0-----:R-:W-:-:S03]  /*1190*/  DADD R16, R16, R18 ;  /* 0x0000000010107229 */ /* 0x001fc60000000012 */
[----:B------:R-:W-:-:S03]  /*11a0*/  IMAD.X R11, RZ, RZ, R11, P2 ;  /* 0x000000ffff0b7224 */ /* 0x000fc600010e060b */
[----:B------:R0:W1:Y:S03]  /*11b0*/  F2F.F32.F64 R32, R16 ;  /* 0x0000001000207310 */ /* 0x0000660000301000 */
[----:B------:R-:W-:Y:S05]  /*11c0*/  @P0 BRA `(.L_x_139) ;  /* 0xfffffff400c40947 */ /* 0x000fea000383ffff */
[----:B-1----:R1:W2:Y:S01]  /*11d0*/  F2F.F64.F32 R28, R32 ;  /* 0x00000020001c7310 */ /* 0x0022a20000201800 */
[----:B------:R-:W-:-:S07]  /*11e0*/  IMAD.U32 R9, RZ, RZ, UR10 ;  /* 0x0000000aff097e24 */ /* 0x000fce000f8e00ff */
.L_x_122:
[----:B------:R-:W-:-:S09]  /*11f0*/  UISETP.NE.AND UP0, UPT, UR5, URZ, UPT ;  /* 0x000000ff0500728c */ /* 0x000fd2000bf05270 */
[----:B------:R-:W-:Y:S05]  /*1200*/  BRA.U !UP0, `(.L_x_140) ;  /* 0x0000000508d87547 */ /* 0x000fea000b800000 */
[----:B0-----:R-:W0:Y:S01]  /*1210*/  LDC.64 R16, c[0x0][0x380] ;  /* 0x0000e000ff107b82 */ /* 0x001e220000000a00 */
[----:B------:R-:W3:Y:S01]  /*1220*/  LDCU.64 UR12, c[0x0][0x380] ;  /* 0x00007000ff0c77ac */ /* 0x000ee20008000a00 */
[----:B------:R-:W-:Y:S01]  /*1230*/  IADD3 R0, P0, PT, R4, R9, RZ ;  /* 0x0000000904007210 */ /* 0x000fe20007f1e0ff */
[----:B------:R-:W-:-:S04]  /*1240*/  IMAD.IADD R11, R8, 0x1, R9 ;  /* 0x00000001080b7824 */ /* 0x000fc800078e0209 */
[----:B------:R-:W-:Y:S01]  /*1250*/  IMAD.X R13, RZ, RZ, R6, P0 ;  /* 0x000000ffff0d7224 */ /* 0x000fe200000e0606 */
[----:B---3--:R-:W-:-:S04]  /*1260*/  LEA R12, P0, R0, UR12, 0x2 ;  /* 0x0000000c000c7c11 */ /* 0x008fc8000f8010ff */
[----:B------:R-:W-:Y:S01]  /*1270*/  LEA.HI.X R13, R0, UR13, R13, 0x2, P0 ;  /* 0x0000000d000d7c11 */ /* 0x000fe200080f140d */
[----:B0-----:R-:W-:-:S04]  /*1280*/  IMAD.WIDE.U32 R16, R11, 0x4, R16 ;  /* 0x000000040b107825 */ /* 0x001fc800078e0010 */
[----:B------:R-:W3:Y:S04]  /*1290*/  LDG.E R10, desc[UR8][R12.64] ;  /* 0x000000080c0a7981 */ /* 0x000ee8000c1e1900 */
[----:B------:R-:W3:Y:S01]  /*12a0*/  LDG.E R17, desc[UR8][R16.64] ;  /* 0x0000000810117981 */ /* 0x000ee2000c1e1900 */
[----:B------:R-:W-:Y:S01]  /*12b0*/  BSSY.RECONVERGENT B1, `(.L_x_141) ;  /* 0x0000008000017945 */ /* 0x000fe20003800200 */
[----:B------:R-:W-:Y:S01]  /*12c0*/  IMAD.MOV.U32 R30, RZ, RZ, 0x40000000 ;  /* 0x40000000ff1e7424 */ /* 0x000fe200078e00ff */
[----:B------:R-:W-:Y:S01]  /*12d0*/  MOV R0, 0x1330 ;  /* 0x0000133000007802 */ /* 0x000fe20000000f00 */
[----:B---3--:R-:W-:-:S04]  /*12e0*/  FADD R10, R10, -R17 ;  /* 0x800000110a0a7221 */ /* 0x008fc80000000000 */
[----:B-1----:R-:W0:Y:S02]  /*12f0*/  F2F.F64.F32 R32, R10 ;  /* 0x0000000a00207310 */ /* 0x002e240000201800 */
[----:B0-----:R-:W-:-:S10]  /*1300*/  DADD R18, -RZ, |R32| ;  /* 0x00000000ff127229 */ /* 0x001fd40000000520 */
[----:B------:R-:W-:-:S07]  /*1310*/  IMAD.MOV.U32 R31, RZ, RZ, R19 ;  /* 0x000000ffff1f7224 */ /* 0x000fce00078e0013 */
[----:B--2---:R-:W-:Y:S05]  /*1320*/  CALL.REL.NOINC `($_Z28ref_avg_dist_to_self_clusterPfS_PiS0_iiii$__internal_accurate_pow) ;  /* 0x0000000800347944 */ /* 0x004fea0003c00000 */
[----:B------:R-:W-:Y:S05]  /*1330*/  BSYNC.RECONVERGENT B1 ;  /* 0x0000000000017941 */ /* 0x000fea0003800200 */
.L_x_141:
        /* <DEDUP_REMOVED lines=15> */
.L_x_144:
[----:B------:R-:W-:-:S11]  /*1430*/  DADD R18, R32, 2 ;  /* 0x4000000020127429 */ /* 0x000fd60000000000 */
.L_x_143:
[----:B------:R-:W-:Y:S05]  /*1440*/  BSYNC.RECONVERGENT B1 ;  /* 0x0000000000017941 */ /* 0x000fea0003800200 */
.L_x_142:
[----:B------:R-:W-:Y:S01]  /*1450*/  FSETP.NEU.AND P0, PT, R10, 1, PT ;  /* 0x3f8000000a00780b */ /* 0x000fe20003f0d000 */
[----:B------:R-:W-:-:S03]  /*1460*/  UISETP.NE.AND UP0, UPT, UR5, 0x1, UPT ;  /* 0x000000010500788c */ /* 0x000fc6000bf05270 */
[----:B------:R-:W-:Y:S02]  /*1470*/  FSEL R10, R18, RZ, P0 ;  /* 0x000000ff120a7208 */ /* 0x000fe40000000000 */
[----:B------:R-:W-:-:S06]  /*1480*/  FSEL R11, R19, 1.875, P0 ;  /* 0x3ff00000130b7808 */ /* 0x000fcc0000000000 */
[----:B------:R-:W-:-:S06]  /*1490*/  DADD R28, R28, R10 ;  /* 0x000000001c1c7229 */ /* 0x000fcc000000000a */
[----:B------:R3:W4:Y:S01]  /*14a0*/  F2F.F32.F64 R32, R28 ;  /* 0x0000001c00207310 */ /* 0x0007220000301000 */
[----:B------:R-:W-:Y:S05]  /*14b0*/  BRA.U !UP0, `(.L_x_140) ;  /* 0x00000005082c7547 */ /* 0x000fea000b800000 */
[----:B---3--:R-:W0:Y:S01]  /*14c0*/  LDC.64 R28, c[0x0][0x380] ;  /* 0x0000e000ff1c7b82 */ /* 0x008e220000000a00 */
[----:B------:R-:W-:-:S05]  /*14d0*/  IADD3 R8, P0, PT, R8, R9, RZ ;  /* 0x0000000908087210 */ /* 0x000fca0007f1e0ff */
[----:B------:R-:W-:Y:S01]  /*14e0*/  IMAD.X R0, RZ, RZ, RZ, P0 ;  /* 0x000000ffff007224 */ /* 0x000fe200000e06ff */
[----:B0-----:R-:W-:-:S04]  /*14f0*/  LEA R28, P0, R8, R28, 0x2 ;  /* 0x0000001c081c7211 */ /* 0x001fc800078010ff */
[----:B------:R-:W-:Y:S02]  /*1500*/  LEA.HI.X R29, R8, R29, R0, 0x2, P0 ;  /* 0x0000001d081d7211 */ /* 0x000fe400000f1400 */
[----:B------:R-:W2:Y:S04]  /*1510*/  LDG.E R8, desc[UR8][R12.64+0x4] ;  /* 0x000004080c087981 */ /* 0x000ea8000c1e1900 */
[----:B------:R-:W2:Y:S01]  /*1520*/  LDG.E R9, desc[UR8][R28.64+0x4] ;  /* 0x000004081c097981 */ /* 0x000ea2000c1e1900 */
[----:B------:R-:W-:Y:S01]  /*1530*/  BSSY.RECONVERGENT B1, `(.L_x_145) ;  /* 0x0000008000017945 */ /* 0x000fe20003800200 */
[----:B------:R-:W-:Y:S01]  /*1540*/  IMAD.MOV.U32 R30, RZ, RZ, 0x40000000 ;  /* 0x40000000ff1e7424 */ /* 0x000fe200078e00ff */
[----:B------:R-:W-:Y:S01]  /*1550*/  MOV R0, 0x15b0 ;  /* 0x000015b000007802 */ /* 0x000fe20000000f00 */
[----:B--2---:R-:W-:-:S04]  /*1560*/  FADD R8, R8, -R9 ;  /* 0x8000000908087221 */ /* 0x004fc80000000000 */
[----:B------:R-:W0:Y:S02]  /*1570*/  F2F.F64.F32 R10, R8 ;  /* 0x00000008000a7310 */ /* 0x000e240000201800 */
[----:B0-----:R-:W-:-:S10]  /*1580*/  DADD R18, -RZ, |R10| ;  /* 0x00000000ff127229 */ /* 0x001fd4000000050a */
[----:B------:R-:W-:-:S07]  /*1590*/  IMAD.MOV.U32 R31, RZ, RZ, R19 ;  /* 0x000000ffff1f7224 */ /* 0x000fce00078e0013 */
[----:B----4-:R-:W-:Y:S05]  /*15a0*/  CALL.REL.NOINC `($_Z28ref_avg_dist_to_self_clusterPfS_PiS0_iiii$__internal_accurate_pow) ;  /* 0x0000000400947944 */ /* 0x010fea0003c00000 */
[----:B------:R-:W-:Y:S05]  /*15b0*/  BSYNC.RECONVERGENT B1 ;  /* 0x0000000000017941 */ /* 0x000fea0003800200 */
.L_x_145:
        /* <DEDUP_REMOVED lines=15> */
.L_x_148:
[----:B------:R-:W-:-:S11]  /*16b0*/  DADD R18, R10, 2 ;  /* 0x400000000a127429 */ /* 0x000fd60000000000 */
.L_x_147:
[----:B------:R-:W-:Y:S05]  /*16c0*/  BSYNC.RECONVERGENT B1 ;  /* 0x0000000000017941 */ /* 0x000fea0003800200 */
.L_x_146:
[----:B------:R-:W0:Y:S01]  /*16d0*/  F2F.F64.F32 R32, R32 ;  /* 0x0000002000207310 */ /* 0x000e220000201800 */
[----:B------:R-:W-:Y:S01]  /*16e0*/  FSETP.NEU.AND P0, PT, R8, 1, PT ;  /* 0x3f8000000800780b */ /* 0x000fe20003f0d000 */
[----:B------:R-:W-:-:S03]  /*16f0*/  UISETP.NE.AND UP0, UPT, UR5, 0x2, UPT ;  /* 0x000000020500788c */ /* 0x000fc6000bf05270 */
[----:B------:R-:W-:Y:S02]  /*1700*/  FSEL R8, R18, RZ, P0 ;  /* 0x000000ff12087208 */ /* 0x000fe40000000000 */
[----:B------:R-:W-:-:S06]  /*1710*/  FSEL R9, R19, 1.875, P0 ;  /* 0x3ff0000013097808 */ /* 0x000fcc0000000000 */
[----:B0-----:R-:W-:-:S06]  /*1720*/  DADD R8, R32, R8 ;  /* 0x0000000020087229 */ /* 0x001fcc0000000008 */
[----:B------:R0:W1:Y:S01]  /*1730*/  F2F.F32.F64 R32, R8 ;  /* 0x0000000800207310 */ /* 0x0000620000301000 */
[----:B------:R-:W-:Y:S05]  /*1740*/  BRA.U !UP0, `(.L_x_140) ;  /* 0x0000000108887547 */ /* 0x000fea000b800000 */
[----:B0-----:R-:W2:Y:S04]  /*1750*/  LDG.E R8, desc[UR8][R12.64+0x8] ;  /* 0x000008080c087981 */ /* 0x001ea8000c1e1900 */
        /* <DEDUP_REMOVED lines=8> */
[----:B-1----:R-:W-:Y:S05]  /*17e0*/  CALL.REL.NOINC `($_Z28ref_avg_dist_to_self_clusterPfS_PiS0_iiii$__internal_accurate_pow) ;  /* 0x0000000400047944 */ /* 0x002fea0003c00000 */
[----:B------:R-:W-:Y:S05]  /*17f0*/  BSYNC.RECONVERGENT B1 ;  /* 0x0000000000017941 */ /* 0x000fea0003800200 */
.L_x_149:
        /* <DEDUP_REMOVED lines=15> */
.L_x_152:
[----:B------:R-:W-:-:S11]  /*18f0*/  DADD R12, R10, 2 ;  /* 0x400000000a0c7429 */ /* 0x000fd60000000000 */
.L_x_151:
[----:B------:R-:W-:Y:S05]  /*1900*/  BSYNC.RECONVERGENT B1 ;  /* 0x0000000000017941 */ /* 0x000fea0003800200 */
.L_x_150:
[----:B------:R-:W0:Y:S01]  /*1910*/  F2F.F64.F32 R32, R32 ;  /* 0x0000002000207310 */ /* 0x000e220000201800 */
[----:B------:R-:W-:-:S04]  /*1920*/  FSETP.NEU.AND P0, PT, R8, 1, PT ;  /* 0x3f8000000800780b */ /* 0x000fc80003f0d000 */
[----:B------:R-:W-:Y:S02]  /*1930*/  FSEL R8, R12, RZ, P0 ;  /* 0x000000ff0c087208 */ /* 0x000fe40000000000 */
[----:B------:R-:W-:-:S06]  /*1940*/  FSEL R9, R13, 1.875, P0 ;  /* 0x3ff000000d097808 */ /* 0x000fcc0000000000 */
[----:B0-----:R-:W-:-:S06]  /*1950*/  DADD R8, R32, R8 ;  /* 0x0000000020087229 */ /* 0x001fcc0000000008 */
[----:B------:R0:W1:Y:S05]  /*1960*/  F2F.F32.F64 R32, R8 ;  /* 0x0000000800207310 */ /* 0x00006a0000301000 */
.L_x_140:
[----:B01--4-:R-:W0:Y:S01]  /*1970*/  F2F.F64.F32 R8, R32 ;  /* 0x0000002000087310 */ /* 0x013e220000201800 */
[----:B------:R-:W-:Y:S01]  /*1980*/  BSSY.RECONVERGENT B1, `(.L_x_153) ;  /* 0x0000006000017945 */ /* 0x000fe20003800200 */
[----:B------:R-:W-:Y:S01]  /*1990*/  IMAD.MOV.U32 R30, RZ, RZ, 0x3fe00000 ;  /* 0x3fe00000ff1e7424 */ /* 0x000fe200078e00ff */
[----:B------:R-:W-:Y:S01]  /*19a0*/  MOV R0, 0x19e0 ;  /* 0x000019e000007802 */ /* 0x000fe20000000f00 */
[----:B0-----:R-:W-:-:S10]  /*19b0*/  DADD R18, -RZ, |R8| ;  /* 0x00000000ff127229 */ /* 0x001fd40000000508 */
[----:B------:R-:W-:-:S07]  /*19c0*/  IMAD.MOV.U32 R31, RZ, RZ, R19 ;  /* 0x000000ffff1f7224 */ /* 0x000fce00078e0013 */
[----:B--23--:R-:W-:Y:S05]  /*19d0*/  CALL.REL.NOINC `($_Z28ref_avg_dist_to_self_clusterPfS_PiS0_iiii$__internal_accurate_pow) ;  /* 0x0000000000887944 */ /* 0x00cfea0003c00000 */
[----:B------:R-:W-:Y:S05]  /*19e0*/  BSYNC.RECONVERGENT B1 ;  /* 0x0000000000017941 */ /* 0x000fea0003800200 */
.L_x_153:
[----:B------:R-:W-:Y:S01]  /*19f0*/  DADD R10, R8, 0.5 ;  /* 0x3fe00000080a7429 */ /* 0x000fe20000000000 */
[----:B------:R-:W-:Y:S01]  /*1a00*/  ISETP.GE.AND P1, PT, R9, RZ, PT ;  /* 0x000000ff0900720c */ /* 0x000fe20003f26270 */
[----:B------:R-:W-:Y:S01]  /*1a10*/  BSSY.RECONVERGENT B1, `(.L_x_154) ;  /* 0x0000011000017945 */ /* 0x000fe20003800200 */
[----:B------:R-:W-:Y:S02]  /*1a20*/  FSETP.NEU.AND P0, PT, R32, RZ, PT ;  /* 0x000000ff2000720b */ /* 0x000fe40003f0d000 */
[----:B------:R-:W-:-:S05]  /*1a30*/  FSEL R16, R16, -QNAN , P1 ;  /* 0xfff8000010107808 */ /* 0x000fca0000800000 */
[----:B------:R-:W-:Y:S02]  /*1a40*/  LOP3.LUT R10, R11, 0x7ff00000, RZ, 0xc0, !PT ;  /* 0x7ff000000b0a7812 */ /* 0x000fe400078ec0ff */
[----:B------:R-:W-:Y:S02]  /*1a50*/  FSEL R11, R17, RZ, P1 ;  /* 0x000000ff110b7208 */ /* 0x000fe40000800000 */
[----:B------:R-:W-:Y:S02]  /*1a60*/  ISETP.NE.AND P1, PT, R10, 0x7ff00000, PT ;  /* 0x7ff000000a00780c */ /* 0x000fe40003f25270 */
[----:B------:R-:W-:Y:S02]  /*1a70*/  FSEL R10, R11, RZ, P0 ;  /* 0x000000ff0b0a7208 */ /* 0x000fe40000000000 */
[----:B------:R-:W-:-:S09]  /*1a80*/  FSEL R11, R16, RZ, P0 ;  /* 0x000000ff100b7208 */ /* 0x000fd20000000000 */
        /* <DEDUP_REMOVED lines=8> */
.L_x_156:
[----:B------:R-:W-:-:S11]  /*1b10*/  DADD R10, R8, 0.5 ;  /* 0x3fe00000080a7429 */ /* 0x000fd60000000000 */
.L_x_155:
[----:B------:R-:W-:Y:S05]  /*1b20*/  BSYNC.RECONVERGENT B1 ;  /* 0x0000000000017941 */ /* 0x000fea0003800200 */
.L_x_154:
[----:B------:R-:W0:Y:S01]  /*1b30*/  F2F.F32.F64 R10, R10 ;  /* 0x0000000a000a7310 */ /* 0x000e220000301000 */
[----:B------:R-:W-:-:S04]  /*1b40*/  FSETP.NEU.AND P0, PT, R32, 1, PT ;  /* 0x3f8000002000780b */ /* 0x000fc80003f0d000 */
[----:B0-----:R-:W-:-:S05]  /*1b50*/  FSEL R7, R10, 1, P0 ;  /* 0x3f8000000a077808 */ /* 0x001fca0000000000 */
[----:B------:R0:W-:Y:S04]  /*1b60*/  REDG.E.ADD.F32.FTZ.RN.STRONG.GPU desc[UR8][R14.64], R7 ;  /* 0x000000070e0079a6 */ /* 0x0001e8000c12f308 */
.L_x_121:
[----:B------:R-:W-:Y:S05]  /*1b70*/  BSYNC.RECONVERGENT B0 ;  /* 0x0000000000007941 */ /* 0x000fea0003800200 */
.L_x_120:
[----:B------:R-:W1:Y:S01]  /*1b80*/  LDCU UR12, c[0x0][0x3a0] ;  /* 0x00007400ff0c77ac */ /* 0x000e620008000800 */
[----:B------:R-:W-:-:S05]  /*1b90*/  VIADD R5, R5, 0x1 ;  /* 0x0000000105057836 */ /* 0x000fca0000000000 */
[----:B-1----:R-:W-:-:S13]  /*1ba0*/  ISETP.NE.AND P0, PT, R5, UR12, PT ;  /* 0x0000000c05007c0c */ /* 0x002fda000bf05270 */
[----:B------:R-:W-:Y:S05]  /*1bb0*/  @P0 BRA `(.L_x_157) ;  /* 0xffffffe800f40947 */ /* 0x000fea000383ffff */
[----:B------:R-:W-:-:S05]  /*1bc0*/  VIADD R2, R2, UR4 ;  /* 0x0000000402027c36 */ /* 0x000fca0008000000 */
[----:B------:R-:W-:-:S13]  /*1bd0*/  ISETP.GE.AND P0, PT, R2, UR12, PT ;  /* 0x0000000c02007c0c */ /* 0x000fda000bf06270 */
[----:B------:R-:W-:Y:S05]  /*1be0*/  @!P0 BRA `(.L_x_158) ;  /* 0xffffffe800c48947 */ /* 0x000fea000383ffff */
[----:B------:R-:W-:Y:S05]  /*1bf0*/  EXIT ;  /* 0x000000000000794d */ /* 0x000fea0003800000 */
        .type           $_Z28ref_avg_dist_to_self_clusterPfS_PiS0_iiii$__internal_accurate_pow,@function
        .size           $_Z28ref_avg_dist_to_self_clusterPfS_PiS0_iiii$__internal_accurate_pow,(.L_x_279 - $_Z28ref_avg_dist_to_self_clusterPfS_PiS0_iiii$__internal_accurate_pow)
$_Z28ref_avg_dist_to_self_clusterPfS_PiS0_iiii$__internal_accurate_pow:
[----:B------:R-:W-:Y:S01]  /*1c00*/  ISETP.GT.U32.AND P0, PT, R31, 0xfffff, PT ;  /* 0x000fffff1f00780c */ /* 0x000fe20003f04070 */
[----:B------:R-:W-:Y:S01]  /*1c10*/  IMAD.MOV.U32 R16, RZ, RZ, R18 ;  /* 0x000000ffff107224 */ /* 0x000fe200078e0012 */
[----:B------:R-:W-:Y:S01]  /*1c20*/  UMOV UR12, 0x7d2cafe2 ;  /* 0x7d2cafe2000c7882 */ /* 0x000fe20000000000 */
[--C-:B------:R-:W-:Y:S01]  /*1c30*/  IMAD.MOV.U32 R17, RZ, RZ, R31.reuse ;  /* 0x000000ffff117224 */ /* 0x100fe200078e001f */
[----:B------:R-:W-:Y:S01]  /*1c40*/  UMOV UR13, 0x3eb0f5ff ;  /* 0x3eb0f5ff000d7882 */ /* 0x000fe20000000000 */
[--C-:B------:R-:W-:Y:S01]  /*1c50*/  IMAD.MOV.U32 R19, RZ, RZ, R31.reuse ;  /* 0x000000ffff137224 */ /* 0x100fe200078e001f */
[----:B------:R-:W-:Y:S01]  /*1c60*/  SHF.R.U32.HI R31, RZ, 0x14, R31 ;  /* 0x00000014ff1f7819 */ /* 0x000fe2000001161f */
[----:B------:R-:W-:Y:S01]  /*1c70*/  IMAD.MOV.U32 R22, RZ, RZ, 0x41ad3b5a ;  /* 0x41ad3b5aff167424 */ /* 0x000fe200078e00ff */
[----:B------:R-:W-:Y:S01]  /*1c80*/  UMOV UR14, 0x3b39803f ;  /* 0x3b39803f000e7882 */ /* 0x000fe20000000000 */
[----:B------:R-:W-:Y:S01]  /*1c90*/  IMAD.MOV.U32 R23, RZ, RZ, 0x3ed0f5d2 ;  /* 0x3ed0f5d2ff177424 */ /* 0x000fe200078e00ff */
[----:B------:R-:W-:-:S03]  /*1ca0*/  UMOV UR15, 0x3c7abc9e ;  /* 0x3c7abc9e000f7882 */ /* 0x000fc60000000000 */
[----:B------:R-:W-:-:S10]  /*1cb0*/  @!P0 DMUL R16, R16, 1.80143985094819840000e+16 ;  /* 0x4350000010108828 */ /* 0x000fd40000000000 */
[----:B------:R-:W-:Y:S01]  /*1cc0*/  @!P0 IMAD.MOV.U32 R19, RZ, RZ, R17 ;  /* 0x000000ffff138224 */ /* 0x000fe200078e0011 */
[----:B------:R-:W-:Y:S01]  /*1cd0*/  @!P0 LEA.HI R31, R17, 0xffffffca, RZ, 0xc ;  /* 0xffffffca111f8811 */ /* 0x000fe200078f60ff */
[----:B------:R-:W-:-:S03]  /*1ce0*/  @!P0 IMAD.MOV.U32 R18, RZ, RZ, R16 ;  /* 0x000000ffff128224 */ /* 0x000fc600078e0010 */
[----:B------:R-:W-:Y:S01]  /*1cf0*/  LOP3.LUT R19, R19, 0x800fffff, RZ, 0xc0, !PT ;  /* 0x800fffff13137812 */ /* 0x000fe200078ec0ff */
[----:B------:R-:W-:Y:S02]  /*1d00*/  IMAD.MOV.U32 R20, RZ, RZ, R18 ;  /* 0x000000ffff147224 */ /* 0x000fe400078e0012 */
[----:B------:R-:W-:Y:S01]  /*1d10*/  IMAD.MOV.U32 R18, RZ, RZ, RZ ;  /* 0x000000ffff127224 */ /* 0x000fe200078e00ff */
[----:B------:R-:W-:-:S04]  /*1d20*/  LOP3.LUT R19, R19, 0x3ff00000, RZ, 0xfc, !PT ;  /* 0x3ff0000013137812 */ /* 0x000fc800078efcff */
[----:B------:R-:W-:Y:S01]  /*1d30*/  ISETP.GE.U32.AND P1, PT, R19, 0x3ff6a09f, PT ;  /* 0x3ff6a09f1300780c */ /* 0x000fe20003f26070 */
[----:B------:R-:W-:-:S12]  /*1d40*/  IMAD.MOV.U32 R21, RZ, RZ, R19 ;  /* 0x000000ffff157224 */ /* 0x000fd800078e0013 */
[----:B------:R-:W-:-:S04]  /*1d50*/  @P1 VIADD R16, R21, 0xfff00000 ;  /* 0xfff0000015101836 */ /* 0x000fc80000000000 */
[----:B------:R-:W-:-:S06]  /*1d60*/  @P1 IMAD.MOV.U32 R21, RZ, RZ, R16 ;  /* 0x000000ffff151224 */ /* 0x000fcc00078e0010 */
[C---:B------:R-:W-:Y:S02]  /*1d70*/  DADD R24, R20.reuse, 1 ;  /* 0x3ff0000014187429 */ /* 0x040fe40000000000 */
[----:B------:R-:W-:-:S04]  /*1d80*/  DADD R20, R20, -1 ;  /* 0xbff0000014147429 */ /* 0x000fc80000000000 */
[----:B------:R-:W0:Y:S02]  /*1d90*/  MUFU.RCP64H R19, R25 ;  /* 0x0000001900137308 */ /* 0x000e240000001800 */
[----:B0-----:R-:W-:-:S08]  /*1da0*/  DFMA R24, -R24, R18, 1 ;  /* 0x3ff000001818742b */ /* 0x001fd00000000112 */
[----:B------:R-:W-:-:S08]  /*1db0*/  DFMA R24, R24, R24, R24 ;  /* 0x000000181818722b */ /* 0x000fd00000000018 */
[----:B------:R-:W-:-:S08]  /*1dc0*/  DFMA R24, R18, R24, R18 ;  /* 0x000000181218722b */ /* 0x000fd00000000012 */
[----:B------:R-:W-:-:S08]  /*1dd0*/  DMUL R18, R20, R24 ;  /* 0x0000001814127228 */ /* 0x000fd00000000000 */
[----:B------:R-:W-:-:S08]  /*1de0*/  DFMA R18, R20, R24, R18 ;  /* 0x000000181412722b */ /* 0x000fd00000000012 */
[----:B------:R-:W-:-:S08]  /*1df0*/  DMUL R34, R18, R18 ;  /* 0x0000001212227228 */ /* 0x000fd00000000000 */
[----:B------:R-:W-:Y:S01]  /*1e00*/  DFMA R22, R34, UR12, R22 ;  /* 0x0000000c22167c2b */ /* 0x000fe20008000016 */
[----:B------:R-:W-:Y:S01]  /*1e10*/  UMOV UR12, 0x75488a3f ;  /* 0x75488a3f000c7882 */ /* 0x000fe20000000000 */
[----:B------:R-:W-:-:S06]  /*1e20*/  UMOV UR13, 0x3ef3b20a ;  /* 0x3ef3b20a000d7882 */ /* 0x000fcc0000000000 */
[----:B------:R-:W-:Y:S01]  /*1e30*/  DFMA R26, R34, R22, UR12 ;  /* 0x0000000c221a7e2b */ /* 0x000fe20008000016 */
[----:B------:R-:W-:Y:S01]  /*1e40*/  UMOV UR12, 0xe4faecd5 ;  /* 0xe4faecd5000c7882 */ /* 0x000fe20000000000 */
[----:B------:R-:W-:Y:S01]  /*1e50*/  UMOV UR13, 0x3f1745cd ;  /* 0x3f1745cd000d7882 */ /* 0x000fe20000000000 */
[----:B------:R-:W-:-:S05]  /*1e60*/  DADD R22, R20, -R18 ;  /* 0x0000000014167229 */ /* 0x000fca0000000812 */
[----:B------:R-:W-:Y:S01]  /*1e70*/  DFMA R26, R34, R26, UR12 ;  /* 0x0000000c221a7e2b */ /* 0x000fe2000800001a */
[----:B------:R-:W-:Y:S01]  /*1e80*/  UMOV UR12, 0x258a578b ;  /* 0x258a578b000c7882 */ /* 0x000fe20000000000 */
[----:B------:R-:W-:Y:S01]  /*1e90*/  UMOV UR13, 0x3f3c71c7 ;  /* 0x3f3c71c7000d7882 */ /* 0x000fe20000000000 */
[----:B------:R-:W-:-:S05]  /*1ea0*/  DADD R22, R22, R22 ;  /* 0x0000000016167229 */ /* 0x000fca0000000016 */
[----:B------:R-:W-:Y:S01]  /*1eb0*/  DFMA R26, R34, R26, UR12 ;  /* 0x0000000c221a7e2b */ /* 0x000fe2000800001a */
[----:B------:R-:W-:Y:S01]  /*1ec0*/  UMOV UR12, 0x9242b910 ;  /* 0x9242b910000c7882 */ /* 0x000fe20000000000 */
[----:B------:R-:W-:Y:S01]  /*1ed0*/  UMOV UR13, 0x3f624924 ;  /* 0x3f624924000d7882 */ /* 0x000fe20000000000 */
[----:B------:R-:W-:-:S05]  /*1ee0*/  DFMA R22, R20, -R18, R22 ;  /* 0x800000121416722b */ /* 0x000fca0000000016 */
[----:B------:R-:W-:Y:S01]  /*1ef0*/  DFMA R26, R34, R26, UR12 ;  /* 0x0000000c221a7e2b */ /* 0x000fe2000800001a */
[----:B------:R-:W-:Y:S01]  /*1f00*/  UMOV UR12, 0x99999dfb ;  /* 0x99999dfb000c7882 */ /* 0x000fe20000000000 */
[----:B------:R-:W-:Y:S01]  /*1f10*/  UMOV UR13, 0x3f899999 ;  /* 0x3f899999000d7882 */ /* 0x000fe20000000000 */
[----:B------:R-:W-:-:S05]  /*1f20*/  DMUL R22, R24, R22 ;  /* 0x0000001618167228 */ /* 0x000fca0000000000 */
[----:B------:R-:W-:Y:S01]  /*1f30*/  DFMA R26, R34, R26, UR12 ;  /* 0x0000000c221a7e2b */ /* 0x000fe2000800001a */
[----:B------:R-:W-:Y:S01]  /*1f40*/  UMOV UR12, 0x55555555 ;  /* 0x55555555000c7882 */ /* 0x000fe20000000000 */
[----:B------:R-:W-:-:S03]  /*1f50*/  UMOV UR13, 0x3fb55555 ;  /* 0x3fb55555000d7882 */ /* 0x000fc60000000000 */
[----:B------:R-:W-:Y:S02]  /*1f60*/  VIADD R37, R23, 0x100000 ;  /* 0x0010000017257836 */ /* 0x000fe40000000000 */
[----:B------:R-:W-:Y:S01]  /*1f70*/  IMAD.MOV.U32 R36, RZ, RZ, R22 ;  /* 0x000000ffff247224 */ /* 0x000fe200078e0016 */
[----:B------:R-:W-:-:S08]  /*1f80*/  DFMA R20, R34, R26, UR12 ;  /* 0x0000000c22147e2b */ /* 0x000fd0000800001a */
[----:B------:R-:W-:Y:S01]  /*1f90*/  DADD R24, -R20, UR12 ;  /* 0x0000000c14187e29 */ /* 0x000fe20008000100 */
[----:B------:R-:W-:Y:S01]  /*1fa0*/  UMOV UR12, 0xb9e7b0 ;  /* 0x00b9e7b0000c7882 */ /* 0x000fe20000000000 */
[----:B------:R-:W-:-:S06]  /*1fb0*/  UMOV UR13, 0x3c46a4cb ;  /* 0x3c46a4cb000d7882 */ /* 0x000fcc0000000000 */
[----:B------:R-:W-:Y:S02]  /*1fc0*/  DFMA R24, R34, R26, R24 ;  /* 0x0000001a2218722b */ /* 0x000fe40000000018 */
[----:B------:R-:W-:-:S06]  /*1fd0*/  DMUL R26, R18, R18 ;  /* 0x00000012121a7228 */ /* 0x000fcc0000000000 */
[----:B------:R-:W-:Y:S01]  /*1fe0*/  DADD R24, R24, -UR12 ;  /* 0x8000000c18187e29 */ /* 0x000fe20008000000 */
[----:B------:R-:W-:Y:S01]  /*1ff0*/  UMOV UR12, 0x80000000 ;  /* 0x80000000000c7882 */ /* 0x000fe20000000000 */
[C---:B------:R-:W-:Y:S01]  /*2000*/  DFMA R16, R18.reuse, R18, -R26 ;  /* 0x000000121210722b */ /* 0x040fe2000000081a */
[----:B------:R-:W-:Y:S01]  /*2010*/  UMOV UR13, 0x43300000 ;  /* 0x43300000000d7882 */ /* 0x000fe20000000000 */
[----:B------:R-:W-:-:S06]  /*2020*/  DMUL R34, R18, R26 ;  /* 0x0000001a12227228 */ /* 0x000fcc0000000000 */
[C---:B------:R-:W-:Y:S02]  /*2030*/  DFMA R36, R18.reuse, R36, R16 ;  /* 0x000000241224722b */ /* 0x040fe40000000010 */
[----:B------:R-:W-:-:S08]  /*2040*/  DFMA R16, R18, R26, -R34 ;  /* 0x0000001a1210722b */ /* 0x000fd00000000822 */
[----:B------:R-:W-:Y:S02]  /*2050*/  DFMA R16, R22, R26, R16 ;  /* 0x0000001a1610722b */ /* 0x000fe40000000010 */
[----:B------:R-:W-:-:S06]  /*2060*/  DADD R26, R20, R24 ;  /* 0x00000000141a7229 */ /* 0x000fcc0000000018 */
[----:B------:R-:W-:Y:S02]  /*2070*/  DFMA R16, R18, R36, R16 ;  /* 0x000000241210722b */ /* 0x000fe40000000010 */
[----:B------:R-:W-:-:S08]  /*2080*/  DADD R36, R20, -R26 ;  /* 0x0000000014247229 */ /* 0x000fd0000000081a */
[----:B------:R-:W-:Y:S02]  /*2090*/  DADD R36, R24, R36 ;  /* 0x0000000018247229 */ /* 0x000fe40000000024 */
[----:B------:R-:W-:-:S08]  /*20a0*/  DMUL R24, R26, R34 ;  /* 0x000000221a187228 */ /* 0x000fd00000000000 */
[----:B------:R-:W-:-:S08]  /*20b0*/  DFMA R20, R26, R34, -R24 ;  /* 0x000000221a14722b */ /* 0x000fd00000000818 */
[----:B------:R-:W-:-:S08]  /*20c0*/  DFMA R16, R26, R16, R20 ;  /* 0x000000101a10722b */ /* 0x000fd00000000014 */
[----:B------:R-:W-:-:S08]  /*20d0*/  DFMA R36, R36, R34, R16 ;  /* 0x000000222424722b */ /* 0x000fd00000000010 */
[----:B------:R-:W-:-:S08]  /*20e0*/  DADD R16, R24, R36 ;  /* 0x0000000018107229 */ /* 0x000fd00000000024 */
[--C-:B------:R-:W-:Y:S02]  /*20f0*/  DADD R20, R18, R16.reuse ;  /* 0x0000000012147229 */ /* 0x100fe40000000010 */
[----:B------:R-:W-:-:S06]  /*2100*/  DADD R24, R24, -R16 ;  /* 0x0000000018187229 */ /* 0x000fcc0000000810 */
[----:B------:R-:W-:Y:S02]  /*2110*/  DADD R18, R18, -R20 ;  /* 0x0000000012127229 */ /* 0x000fe40000000814 */
[----:B------:R-:W-:-:S06]  /*2120*/  DADD R24, R36, R24 ;  /* 0x0000000024187229 */ /* 0x000fcc0000000018 */
[----:B------:R-:W-:Y:S01]  /*2130*/  DADD R18, R16, R18 ;  /* 0x0000000010127229 */ /* 0x000fe20000000012 */
[C---:B------:R-:W-:Y:S02]  /*2140*/  VIADD R16, R31.reuse, 0xfffffc01 ;  /* 0xfffffc011f107836 */ /* 0x040fe40000000000 */
[----:B------:R-:W-:Y:S02]  /*2150*/  @P1 VIADD R16, R31, 0xfffffc02 ;  /* 0xfffffc021f101836 */ /* 0x000fe40000000000 */
[----:B------:R-:W-:-:S03]  /*2160*/  IMAD.MOV.U32 R17, RZ, RZ, 0x43300000 ;  /* 0x43300000ff117424 */ /* 0x000fc600078e00ff */
[----:B------:R-:W-:Y:S01]  /*2170*/  DADD R24, R24, R18 ;  /* 0x0000000018187229 */ /* 0x000fe20000000012 */
[----:B------:R-:W-:Y:S01]  /*2180*/  LOP3.LUT R16, R16, 0x80000000, RZ, 0x3c, !PT ;  /* 0x8000000010107812 */ /* 0x000fe200078e3cff */
[----:B------:R-:W-:Y:S02]  /*2190*/  IMAD.MOV.U32 R31, RZ, RZ, R30 ;  /* 0x000000ffff1f7224 */ /* 0x000fe400078e001e */
[----:B------:R-:W-:-:S03]  /*21a0*/  IMAD.MOV.U32 R30, RZ, RZ, R7 ;  /* 0x000000ffff1e7224 */ /* 0x000fc600078e0007 */
[----:B------:R-:W-:Y:S01]  /*21b0*/  DADD R16, R16, -UR12 ;  /* 0x8000000c10107e29 */ /* 0x000fe20008000000 */
[----:B------:R-:W-:Y:S01]  /*21c0*/  UMOV UR12, 0xfefa39ef ;  /* 0xfefa39ef000c7882 */ /* 0x000fe20000000000 */
[----:B------:R-:W-:Y:S01]  /*21d0*/  DADD R22, R22, R24 ;  /* 0x0000000016167229 */ /* 0x000fe20000000018 */
[----:B------:R-:W-:-:S07]  /*21e0*/  UMOV UR13, 0x3fe62e42 ;  /* 0x3fe62e42000d7882 */ /* 0x000fce0000000000 */
[----:B------:R-:W-:-:S08]  /*21f0*/  DADD R24, R20, R22 ;  /* 0x0000000014187229 */ /* 0x000fd00000000016 */
[--C-:B------:R-:W-:Y:S02]  /*2200*/  DFMA R18, R16, UR12, R24.reuse ;  /* 0x0000000c10127c2b */ /* 0x100fe40008000018 */
[----:B------:R-:W-:-:S06]  /*2210*/  DADD R26, R20, -R24 ;  /* 0x00000000141a7229 */ /* 0x000fcc0000000818 */
[----:B------:R-:W-:Y:S02]  /*2220*/  DFMA R20, R16, -UR12, R18 ;  /* 0x8000000c10147c2b */ /* 0x000fe40008000012 */
[----:B------:R-:W-:-:S06]  /*2230*/  DADD R26, R22, R26 ;  /* 0x00000000161a7229 */ /* 0x000fcc000000001a */
[----:B------:R-:W-:Y:S01]  /*2240*/  DADD R20, -R24, R20 ;  /* 0x0000000018147229 */ /* 0x000fe20000000114 */
[----:B------:R-:W-:-:S07]  /*2250*/  IMAD.MOV.U32 R24, RZ, RZ, R30 ;  /* 0x000000ffff187224 */ /* 0x000fce00078e001e */
[----:B------:R-:W-:-:S08]  /*2260*/  DADD R20, R26, -R20 ;  /* 0x000000001a147229 */ /* 0x000fd00000000814 */
[----:B------:R-:W-:Y:S01]  /*2270*/  DFMA R20, R16, UR14, R20 ;  /* 0x0000000e10147c2b */ /* 0x000fe20008000014 */
[C---:B------:R-:W-:Y:S01]  /*2280*/  IMAD.SHL.U32 R16, R31.reuse, 0x2, RZ ;  /* 0x000000021f107824 */ /* 0x040fe200078e00ff */
[----:B------:R-:W-:-:S04]  /*2290*/  LOP3.LUT R17, R31, 0xff0fffff, RZ, 0xc0, !PT ;  /* 0xff0fffff1f117812 */ /* 0x000fc800078ec0ff */
[----:B------:R-:W-:Y:S02]  /*22a0*/  ISETP.GT.U32.AND P0, PT, R16, -0x2000001, PT ;  /* 0xfdffffff1000780c */ /* 0x000fe40003f04070 */
[----:B------:R-:W-:Y:S02]  /*22b0*/  DADD R22, R18, R20 ;  /* 0x0000000012167229 */ /* 0x000fe40000000014 */
[----:B------:R-:W-:-:S06]  /*22c0*/  SEL R25, R17, R31, P0 ;  /* 0x0000001f11197207 */ /* 0x000fcc0000000000 */
[----:B------:R-:W-:Y:S02]  /*22d0*/  DADD R18, R18, -R22 ;  /* 0x0000000012127229 */ /* 0x000fe40000000816 */
[----:B------:R-:W-:-:S06]  /*22e0*/  DMUL R16, R22, R24 ;  /* 0x0000001816107228 */ /* 0x000fcc0000000000 */
[----:B------:R-:W-:Y:S02]  /*22f0*/  DADD R20, R20, R18 ;  /* 0x0000000014147229 */ /* 0x000fe40000000012 */
[----:B------:R-:W-:-:S08]  /*2300*/  DFMA R22, R22, R24, -R16 ;  /* 0x000000181616722b */ /* 0x000fd00000000810 */
[----:B------:R-:W-:Y:S01]  /*2310*/  DFMA R20, R20, R24, R22 ;  /* 0x000000181414722b */ /* 0x000fe20000000016 */
[----:B------:R-:W-:Y:S02]  /*2320*/  IMAD.MOV.U32 R24, RZ, RZ, 0x652b82fe ;  /* 0x652b82feff187424 */ /* 0x000fe400078e00ff */
[----:B------:R-:W-:-:S05]  /*2330*/  IMAD.MOV.U32 R25, RZ, RZ, 0x3ff71547 ;  /* 0x3ff71547ff197424 */ /* 0x000fca00078e00ff */
[----:B------:R-:W-:-:S08]  /*2340*/  DADD R26, R16, R20 ;  /* 0x00000000101a7229 */ /* 0x000fd00000000014 */
[----:B------:R-:W-:Y:S02]  /*2350*/  DFMA R24, R26, R24, 6.75539944105574400000e+15 ;  /* 0x433800001a18742b */ /* 0x000fe40000000018 */
[----:B------:R-:W-:Y:S01]  /*2360*/  FSETP.GEU.AND P0, PT, |R27|, 4.1917929649353027344, PT ;  /* 0x4086232b1b00780b */ /* 0x000fe20003f0e200 */
[----:B------:R-:W-:-:S05]  /*2370*/  DADD R16, R16, -R26 ;  /* 0x0000000010107229 */ /* 0x000fca000000081a */
[----:B------:R-:W-:-:S03]  /*2380*/  DADD R18, R24, -6.75539944105574400000e+15 ;  /* 0xc338000018127429 */ /* 0x000fc60000000000 */
[----:B------:R-:W-:-:S05]  /*2390*/  DADD R20, R20, R16 ;  /* 0x0000000014147229 */ /* 0x000fca0000000010 */
[----:B------:R-:W-:Y:S01]  /*23a0*/  DFMA R22, R18, -UR12, R26 ;  /* 0x8000000c12167c2b */ /* 0x000fe2000800001a */
[----:B------:R-:W-:Y:S01]  /*23b0*/  UMOV UR12, 0x3b39803f ;  /* 0x3b39803f000c7882 */ /* 0x000fe20000000000 */
[----:B------:R-:W-:-:S06]  /*23c0*/  UMOV UR13, 0x3c7abc9e ;  /* 0x3c7abc9e000d7882 */ /* 0x000fcc0000000000 */
[----:B------:R-:W-:Y:S01]  /*23d0*/  DFMA R22, R18, -UR12, R22 ;  /* 0x8000000c12167c2b */ /* 0x000fe20008000016 */
[----:B------:R-:W-:Y:S01]  /*23e0*/  UMOV UR12, 0x69ce2bdf ;  /* 0x69ce2bdf000c7882 */ /* 0x000fe20000000000 */
[----:B------:R-:W-:Y:S01]  /*23f0*/  IMAD.MOV.U32 R18, RZ, RZ, -0x35dec16 ;  /* 0xfca213eaff127424 */ /* 0x000fe200078e00ff */
[----:B------:R-:W-:Y:S01]  /*2400*/  UMOV UR13, 0x3e5ade15 ;  /* 0x3e5ade15000d7882 */ /* 0x000fe20000000000 */
[----:B------:R-:W-:-:S06]  /*2410*/  IMAD.MOV.U32 R19, RZ, RZ, 0x3e928af3 ;  /* 0x3e928af3ff137424 */ /* 0x000fcc00078e00ff */
[----:B------:R-:W-:Y:S01]  /*2420*/  DFMA R18, R22, UR12, R18 ;  /* 0x0000000c16127c2b */ /* 0x000fe20008000012 */
[----:B------:R-:W-:Y:S01]  /*2430*/  UMOV UR12, 0x62401315 ;  /* 0x62401315000c7882 */ /* 0x000fe20000000000 */
[----:B------:R-:W-:-:S06]  /*2440*/  UMOV UR13, 0x3ec71dee ;  /* 0x3ec71dee000d7882 */ /* 0x000fcc0000000000 */
[----:B------:R-:W-:Y:S01]  /*2450*/  DFMA R18, R22, R18, UR12 ;  /* 0x0000000c16127e2b */ /* 0x000fe20008000012 */
        /* <DEDUP_REMOVED lines=20> */
[----:B------:R-:W-:-:S08]  /*25a0*/  DFMA R18, R22, R18, UR12 ;  /* 0x0000000c16127e2b */ /* 0x000fd00008000012 */
[----:B------:R-:W-:-:S08]  /*25b0*/  DFMA R18, R22, R18, 1 ;  /* 0x3ff000001612742b */ /* 0x000fd00000000012 */
[----:B------:R-:W-:-:S10]  /*25c0*/  DFMA R18, R22, R18, 1 ;  /* 0x3ff000001612742b */ /* 0x000fd40000000012 */
[----:B------:R-:W-:Y:S02]  /*25d0*/  IMAD R23, R24, 0x100000, R19 ;  /* 0x0010000018177824 */ /* 0x000fe400078e0213 */
[----:B------:R-:W-:Y:S01]  /*25e0*/  IMAD.MOV.U32 R22, RZ, RZ, R18 ;  /* 0x000000ffff167224 */ /* 0x000fe200078e0012 */
[----:B------:R-:W-:Y:S06]  /*25f0*/  @!P0 BRA `(.L_x_159) ;  /* 0x0000000000308947 */ /* 0x000fec0003800000 */
[----:B------:R-:W-:Y:S01]  /*2600*/  FSETP.GEU.AND P1, PT, |R27|, 4.2275390625, PT ;  /* 0x408748001b00780b */ /* 0x000fe20003f2e200 */
[C---:B------:R-:W-:Y:S02]  /*2610*/  DADD R22, R26.reuse, +INF ;  /* 0x7ff000001a167429 */ /* 0x040fe40000000000 */
[----:B------:R-:W-:-:S08]  /*2620*/  DSETP.GEU.AND P0, PT, R26, RZ, PT ;  /* 0x000000ff1a00722a */ /* 0x000fd00003f0e000 */
[----:B------:R-:W-:Y:S02]  /*2630*/  FSEL R22, R22, RZ, P0 ;  /* 0x000000ff16167208 */ /* 0x000fe40000000000 */
[----:B------:R-:W-:Y:S02]  /*2640*/  @!P1 LEA.HI R16, R24, R24, RZ, 0x1 ;  /* 0x0000001818109211 */ /* 0x000fe400078f08ff */
[----:B------:R-:W-:Y:S02]  /*2650*/  FSEL R23, R23, RZ, P0 ;  /* 0x000000ff17177208 */ /* 0x000fe40000000000 */
[----:B------:R-:W-:-:S05]  /*2660*/  @!P1 SHF.R.S32.HI R16, RZ, 0x1, R16 ;  /* 0x00000001ff109819 */ /* 0x000fca0000011410 */
[----:B------:R-:W-:Y:S02]  /*2670*/  @!P1 IMAD.IADD R17, R24, 0x1, -R16 ;  /* 0x0000000118119824 */ /* 0x000fe400078e0a10 */
[----:B------:R-:W-:Y:S02]  /*2680*/  @!P1 IMAD R19, R16, 0x100000, R19 ;  /* 0x0010000010139824 */ /* 0x000fe400078e0213 */
[----:B------:R-:W-:Y:S01]  /*2690*/  @!P1 IMAD.MOV.U32 R16, RZ, RZ, RZ ;  /* 0x000000ffff109224 */ /* 0x000fe200078e00ff */
[----:B------:R-:W-:-:S06]  /*26a0*/  @!P1 LEA R17, R17, 0x3ff00000, 0x14 ;  /* 0x3ff0000011119811 */ /* 0x000fcc00078ea0ff */
[----:B------:R-:W-:-:S11]  /*26b0*/  @!P1 DMUL R22, R18, R16 ;  /* 0x0000001012169228 */ /* 0x000fd60000000000 */
.L_x_159:
[----:B------:R-:W-:Y:S01]  /*26c0*/  DFMA R20, R20, R22, R22 ;  /* 0x000000161414722b */ /* 0x000fe20000000016 */
[----:B------:R-:W-:Y:S01]  /*26d0*/  IMAD.MOV.U32 R18, RZ, RZ, R0 ;  /* 0x000000ffff127224 */ /* 0x000fe200078e0000 */
[----:B------:R-:W-:Y:S01]  /*26e0*/  DSETP.NEU.AND P0, PT, |R22|, +INF , PT ;  /* 0x7ff000001600742a */ /* 0x000fe20003f0d200 */
[----:B------:R-:W-:-:S07]  /*26f0*/  IMAD.MOV.U32 R19, RZ, RZ, 0x0 ;  /* 0x00000000ff137424 */ /* 0x000fce00078e00ff */
[----:B------:R-:W-:Y:S02]  /*2700*/  FSEL R17, R22, R20, !P0 ;  /* 0x0000001416117208 */ /* 0x000fe40004000000 */
[----:B------:R-:W-:Y:S01]  /*2710*/  FSEL R16, R23, R21, !P0 ;  /* 0x0000001517107208 */ /* 0x000fe20004000000 */
[----:B------:R-:W-:Y:S06]  /*2720*/  RET.REL.NODEC R18 `(_Z28ref_avg_dist_to_self_clusterPfS_PiS0_iiii) ;  /* 0xffffffd812347950 */ /* 0x000fec0003c3ffff */
.L_x_160:
        /* <DEDUP_REMOVED lines=13> */
.L_x_279:


//--------------------- .text._Z15classify_pointsPfS_Piiiiiif --------------------------
	.section	.text._Z15classify_pointsPfS_Piiiiiif,"ax",@progbits
	.align	128
        .global         _Z15classify_pointsPfS_Piiiiiif
        .type           _Z15classify_pointsPfS_Piiiiiif,@function
        .size           _Z15classify_pointsPfS_Piiiiiif,(.L_x_284 - _Z15classify_pointsPfS_Piiiiiif)
        .other          _Z15classify_pointsPfS_Piiiiiif,@"STO_CUDA_ENTRY STV_DEFAULT"
_Z15classify_pointsPfS_Piiiiiif:
.text._Z15classify_pointsPfS_Piiiiiif:
[----:B------:R-:W-:Y:S08]  /*0000*/  LDC R1, c[0x0][0x37c] ;  /* 0x0000df00ff017b82 */ /* 0x000ff00000000800 */
[----:B------:R-:W0:Y:S01]  /*0010*/  S2UR UR4, SR_CTAID.X ;  /* 0x00000000000479c3 */ /* 0x000e220000002500 */
[----:B------:R-:W1:Y:S07]  /*0020*/  LDCU UR5, c[0x0][0x398] ;  /* 0x00007300ff0577ac */ /* 0x000e6e0008000800 */
[----:B------:R-:W0:Y:S02]  /*0030*/  LDC R10, c[0x0][0x3a8] ;  /* 0x0000ea00ff0a7b82 */ /* 0x000e240000000800 */
[----:B0-----:R-:W-:-:S05]  /*0040*/  IMAD R6, R10, UR4, RZ ;  /* 0x000000040a067c24 */ /* 0x001fca000f8e02ff */
[----:B-1----:R-:W-:-:S13]  /*0050*/  ISETP.GE.AND P0, PT, R6, UR5, PT ;  /* 0x0000000506007c0c */ /* 0x002fda000bf06270 */
[----:B------:R-:W-:Y:S05]  /*0060*/  @P0 EXIT ;  /* 0x000000000000094d */ /* 0x000fea0003800000 */
[----:B------:R-:W0:Y:S01]  /*0070*/  S2R R0, SR_TID.X ;  /* 0x0000000000007919 */ /* 0x000e220000002100 */
[----:B------:R-:W1:Y:S01]  /*0080*/  LDC R9, c[0x0][0x39c] ;  /* 0x0000e700ff097b82 */ /* 0x000e620000000800 */
[----:B------:R-:W-:Y:S01]  /*0090*/  MOV R3, 0x400 ;  /* 0x0000040000037802 */ /* 0x000fe20000000f00 */
[----:B------:R-:W2:Y:S01]  /*00a0*/  LDCU.64 UR6, c[0x0][0x358] ;  /* 0x00006b00ff0677ac */ /* 0x000ea20008000a00 */
[----:B------:R-:W3:Y:S05]  /*00b0*/  S2R R4, SR_CgaCtaId ;  /* 0x0000000000047919 */ /* 0x000eea0000008800 */
[----:B------:R-:W4:Y:S01]  /*00c0*/  LDC R2, c[0x0][0x360] ;  /* 0x0000d800ff027b82 */ /* 0x000f220000000800 */
[----:B-1----:R-:W-:-:S02]  /*00d0*/  LEA R5, R9, 0x4, 0x2 ;  /* 0x0000000409057811 */ /* 0x002fc400078e10ff */
[C---:B------:R-:W-:Y:S02]  /*00e0*/  LOP3.LUT R22, R9.reuse, 0x7, RZ, 0xc0, !PT ;  /* 0x0000000709167812 */ /* 0x040fe400078ec0ff */
[----:B------:R-:W-:Y:S02]  /*00f0*/  LOP3.LUT R23, R9, 0x3, RZ, 0xc0, !PT ;  /* 0x0000000309177812 */ /* 0x000fe400078ec0ff */
[----:B0-----:R-:W-:Y:S01]  /*0100*/  SHF.L.U32 R8, R0, 0x2, RZ ;  /* 0x0000000200087819 */ /* 0x001fe200000006ff */
[----:B------:R-:W-:Y:S01]  /*0110*/  VIADD R7, R22, 0xffffffff ;  /* 0xffffffff16077836 */ /* 0x000fe20000000000 */
[----:B---3--:R-:W-:Y:S01]  /*0120*/  LEA R4, R4, R3, 0x18 ;  /* 0x0000000304047211 */ /* 0x008fe200078ec0ff */
[----:B------:R-:W-:-:S03]  /*0130*/  IMAD R3, R10, R9, RZ ;  /* 0x000000090a037224 */ /* 0x000fc600078e02ff */
[----:B------:R-:W-:Y:S01]  /*0140*/  ISETP.GE.U32.AND P0, PT, R7, 0x3, PT ;  /* 0x000000030700780c */ /* 0x000fe20003f06070 */
[----:B------:R-:W-:Y:S01]  /*0150*/  IMAD R5, R5, R10, R8 ;  /* 0x0000000a05057224 */ /* 0x000fe200078e0208 */
[----:B------:R-:W-:Y:S02]  /*0160*/  LOP3.LUT R7, R9, 0x7ffffff8, RZ, 0xc0, !PT ;  /* 0x7ffffff809077812 */ /* 0x000fe400078ec0ff */
[----:B------:R-:W-:Y:S01]  /*0170*/  LEA R3, R3, R4, 0x2 ;  /* 0x0000000403037211 */ /* 0x000fe200078e10ff */
[----:B------:R-:W-:-:S03]  /*0180*/  IMAD.IADD R4, R4, 0x1, R5 ;  /* 0x0000000104047824 */ /* 0x000fc600078e0205 */
[----:B------:R-:W-:-:S05]  /*0190*/  LEA R5, R10, R3, 0x2 ;  /* 0x000000030a057211 */ /* 0x000fca00078e10ff */
[----:B--2-4-:R-:W-:-:S07]  /*01a0*/  IMAD R8, R9, 0x4, R5 ;  /* 0x0000000409087824 */ /* 0x014fce00078e0205 */
.L_x_186:
[----:B0-----:R-:W0:Y:S01]  /*01b0*/  LDC R10, c[0x0][0x3a8] ;  /* 0x0000ea00ff0a7b82 */ /* 0x001e220000000800 */
[----:B------:R-:W0:Y:S01]  /*01c0*/  LDCU.64 UR4, c[0x0][0x398] ;  /* 0x00007300ff0477ac */ /* 0x000e220008000a00 */
[----:B------:R-:W-:Y:S01]  /*01d0*/  IADD3 R9, PT, PT, -R6, RZ, RZ ;  /* 0x000000ff06097210 */ /* 0x000fe20007ffe1ff */
[----:B------:R-:W-:Y:S03]  /*01e0*/  BSSY.RECONVERGENT B0, `(.L_x_161) ;  /* 0x0000013000007945 */ /* 0x000fe60003800200 */
[----:B0-----:R-:W-:-:S04]  /*01f0*/  VIADDMNMX R9, R9, UR4, R10, PT ;  /* 0x0000000409097c46 */ /* 0x001fc8000b80010a */
[----:B------:R-:W-:Y:S01]  /*0200*/  ISETP.GE.AND P1, PT, R0, R9, PT ;  /* 0x000000090000720c */ /* 0x000fe20003f26270 */
[----:B------:R-:W-:-:S05]  /*0210*/  IMAD R14, R9, UR5, RZ ;  /* 0x00000005090e7c24 */ /* 0x000fca000f8e02ff */
[----:B------:R-:W-:-:S13]  /*0220*/  ISETP.GE.AND P2, PT, R0, R14, PT ;  /* 0x0000000e0000720c */ /* 0x000fda0003f46270 */
[----:B--2---:R-:W-:Y:S05]  /*0230*/  @P2 BRA `(.L_x_162) ;  /* 0x0000000000342947 */ /* 0x004fea0003800000 */
[----:B------:R-:W0:Y:S01]  /*0240*/  S2R R13, SR_CgaCtaId ;  /* 0x00000000000d7919 */ /* 0x000e220000008800 */
[----:B------:R-:W1:Y:S01]  /*0250*/  LDC.64 R10, c[0x0][0x380] ;  /* 0x0000e000ff0a7b82 */ /* 0x000e620000000a00 */
[----:B------:R-:W-:Y:S01]  /*0260*/  MOV R12, 0x400 ;  /* 0x00000400000c7802 */ /* 0x000fe20000000f00 */
[----:B------:R-:W-:-:S03]  /*0270*/  IMAD.MOV.U32 R15, RZ, RZ, R0 ;  /* 0x000000ffff0f7224 */ /* 0x000fc600078e0000 */
[----:B0-----:R-:W-:-:S07]  /*0280*/  LEA R16, R13, R12, 0x18 ;  /* 0x0000000c0d107211 */ /* 0x001fce00078ec0ff */
.L_x_163:
[----:B------:R-:W-:-:S04]  /*0290*/  IMAD R13, R6, UR5, R15 ;  /* 0x00000005060d7c24 */ /* 0x000fc8000f8e020f */
[----:B01----:R-:W-:-:S06]  /*02a0*/  IMAD.WIDE R12, R13, 0x4, R10 ;  /* 0x000000040d0c7825 */ /* 0x003fcc00078e020a */
[----:B------:R-:W2:Y:S01]  /*02b0*/  LDG.E R12, desc[UR6][R12.64] ;  /* 0x000000060c0c7981 */ /* 0x000ea2000c1e1900 */
[----:B------:R-:W-:Y:S01]  /*02c0*/  LEA R17, R15, R16, 0x2 ;  /* 0x000000100f117211 */ /* 0x000fe200078e10ff */
[----:B------:R-:W-:-:S05]  /*02d0*/  IMAD.IADD R15, R2, 0x1, R15 ;  /* 0x00000001020f7824 */ /* 0x000fca00078e020f */
[----:B------:R-:W-:Y:S01]  /*02e0*/  ISETP.GE.AND P2, PT, R15, R14, PT ;  /* 0x0000000e0f00720c */ /* 0x000fe20003f46270 */
[----:B--2---:R0:W-:-:S12]  /*02f0*/  STS [R17], R12 ;  /* 0x0000000c11007388 */ /* 0x0041d80000000800 */
[----:B------:R-:W-:Y:S05]  /*0300*/  @!P2 BRA `(.L_x_163) ;  /* 0xfffffffc00e0a947 */ /* 0x000fea000383ffff */
.L_x_162:
[----:B------:R-:W-:Y:S05]  /*0310*/  BSYNC.RECONVERGENT B0 ;  /* 0x0000000000007941 */ /* 0x000fea0003800200 */
.L_x_161:
[----:B------:R-:W-:Y:S04]  /*0320*/  BSSY.RECONVERGENT B0, `(.L_x_164) ;  /* 0x0000009000007945 */ /* 0x000fe80003800200 */
[----:B------:R-:W-:Y:S05]  /*0330*/  @P1 BRA `(.L_x_165) ;  /* 0x00000000001c1947 */ /* 0x000fea0003800000 */
[----:B0-----:R-:W0:Y:S01]  /*0340*/  LDC R12, c[0x0][0x3ac] ;  /* 0x0000eb00ff0c7b82 */ /* 0x001e220000000800 */
[----:B------:R-:W-:-:S07]  /*0350*/  MOV R10, R0 ;  /* 0x00000000000a7202 */ /* 0x000fce0000000f00 */
.L_x_166:
[----:B------:R-:W-:Y:S01]  /*0360*/  IMAD R11, R10, 0x4, R3 ;  /* 0x000000040a0b7824 */ /* 0x000fe200078e0203 */
[----:B------:R-:W-:-:S04]  /*0370*/  IADD3 R10, PT, PT, R2, R10, RZ ;  /* 0x0000000a020a7210 */ /* 0x000fc80007ffe0ff */
[----:B0-----:R1:W-:Y:S01]  /*0380*/  STS [R11], R12 ;  /* 0x0000000c0b007388 */ /* 0x0013e20000000800 */
[----:B------:R-:W-:-:S13]  /*0390*/  ISETP.GE.AND P1, PT, R10, R9, PT ;  /* 0x000000090a00720c */ /* 0x000fda0003f26270 */
[----:B-1----:R-:W-:Y:S05]  /*03a0*/  @!P1 BRA `(.L_x_166) ;  /* 0xfffffffc00ec9947 */ /* 0x002fea000383ffff */
.L_x_165:
[----:B------:R-:W-:Y:S05]  /*03b0*/  BSYNC.RECONVERGENT B0 ;  /* 0x0000000000007941 */ /* 0x000fea0003800200 */
.L_x_164:
[----:B------:R-:W1:Y:S02]  /*03c0*/  LDCU UR4, c[0x0][0x3a0] ;  /* 0x00007400ff0477ac */ /* 0x000e640008000800 */
[----:B-1----:R-:W-:-:S09]  /*03d0*/  UISETP.GE.AND UP0, UPT, UR4, 0x1, UPT ;  /* 0x000000010400788c */ /* 0x002fd2000bf06270 */
[----:B------:R-:W-:Y:S05]  /*03e0*/  BRA.U !UP0, `(.L_x_167) ;  /* 0x00000009087c7547 */ /* 0x000fea000b800000 */
[----:B------:R-:W-:-:S07]  /*03f0*/  IMAD.MOV.U32 R11, RZ, RZ, RZ ;  /* 0x000000ffff0b7224 */ /* 0x000fce00078e00ff */
.L_x_182:
[----:B------:R-:W1:Y:S01]  /*0400*/  LDCU UR8, c[0x0][0x39c] ;  /* 0x00007380ff0877ac */ /* 0x000e620008000800 */
[----:B------:R-:W-:Y:S01]  /*0410*/  BSSY.RECONVERGENT B0, `(.L_x_168) ;  /* 0x000000f000007945 */ /* 0x000fe20003800200 */
[----:B-1----:R-:W-:-:S13]  /*0420*/  ISETP.GE.AND P1, PT, R0, UR8, PT ;  /* 0x0000000800007c0c */ /* 0x002fda000bf26270 */
[----:B------:R-:W-:Y:S05]  /*0430*/  @P1 BRA `(.L_x_169) ;  /* 0x0000000000301947 */ /* 0x000fea0003800000 */
[----:B0-----:R-:W0:Y:S01]  /*0440*/  LDC.64 R12, c[0x0][0x388] ;  /* 0x0000e200ff0c7b82 */ /* 0x001e220000000a00 */
[--C-:B------:R-:W-:Y:S01]  /*0450*/  IMAD R17, R11, UR8, R0.reuse ;  /* 0x000000080b117c24 */ /* 0x100fe2000f8e0200 */
[----:B------:R-:W-:Y:S01]  /*0460*/  MOV R19, R4 ;  /* 0x0000000400137202 */ /* 0x000fe20000000f00 */
[----:B------:R-:W-:-:S07]  /*0470*/  IMAD.MOV.U32 R21, RZ, RZ, R0 ;  /* 0x000000ffff157224 */ /* 0x000fce00078e0000 */
.L_x_170:
[----:B0-----:R-:W-:-:S06]  /*0480*/  IMAD.WIDE R14, R17, 0x4, R12 ;  /* 0x00000004110e7825 */ /* 0x001fcc00078e020c */
[----:B------:R-:W2:Y:S01]  /*0490*/  LDG.E R14, desc[UR6][R14.64] ;  /* 0x000000060e0e7981 */ /* 0x000ea2000c1e1900 */
[C---:B------:R-:W-:Y:S01]  /*04a0*/  IADD3 R21, PT, PT, R2.reuse, R21, RZ ;  /* 0x0000001502157210 */ /* 0x040fe20007ffe0ff */
[----:B------:R-:W-:-:S03]  /*04b0*/  IMAD.IADD R17, R2, 0x1, R17 ;  /* 0x0000000102117824 */ /* 0x000fc600078e0211 */
[----:B------:R-:W-:Y:S01]  /*04c0*/  ISETP.GE.AND P1, PT, R21, UR8, PT ;  /* 0x0000000815007c0c */ /* 0x000fe2000bf26270 */
[----:B--2---:R0:W-:Y:S02]  /*04d0*/  STS [R19], R14 ;  /* 0x0000000e13007388 */ /* 0x0041e40000000800 */
[----:B0-----:R-:W-:-:S10]  /*04e0*/  LEA R19, R2, R19, 0x2 ;  /* 0x0000001302137211 */ /* 0x001fd400078e10ff */
[----:B------:R-:W-:Y:S05]  /*04f0*/  @!P1 BRA `(.L_x_170) ;  /* 0xfffffffc00e09947 */ /* 0x000fea000383ffff */
.L_x_169:
[----:B------:R-:W-:Y:S05]  /*0500*/  BSYNC.RECONVERGENT B0 ;  /* 0x0000000000007941 */ /* 0x000fea0003800200 */
.L_x_168:
[----:B------:R-:W-:Y:S01]  /*0510*/  BAR.SYNC.DEFER_BLOCKING 0x0 ;  /* 0x0000000000007b1d */ /* 0x000fe20000010000 */
[----:B------:R-:W-:-:S05]  /*0520*/  ISETP.GE.AND P1, PT, R0, R9, PT ;  /* 0x000000090000720c */ /* 0x000fca0003f26270 */
[----:B------:R-:W-:Y:S08]  /*0530*/  BSSY.RECONVERGENT B0, `(.L_x_171) ;  /* 0x0000085000007945 */ /* 0x000ff00003800200 */
[----:B------:R-:W-:Y:S05]  /*0540*/  @P1 BRA `(.L_x_172) ;  /* 0x00000008000c1947 */ /* 0x000fea0003800000 */
[----:B------:R-:W-:-:S09]  /*0550*/  UISETP.GT.AND UP0, UPT, UR8, URZ, UPT ;  /* 0x000000ff0800728c */ /* 0x000fd2000bf04270 */
[----:B------:R-:W-:Y:S05]  /*0560*/  BRA.U UP0, `(.L_x_173) ;  /* 0x0000000100347547 */ /* 0x000fea000b800000 */
[----:B------:R-:W-:Y:S01]  /*0570*/  BSSY.RECONVERGENT B1, `(.L_x_174) ;  /* 0x000000b000017945 */ /* 0x000fe20003800200 */
[----:B------:R-:W-:-:S07]  /*0580*/  IMAD.MOV.U32 R10, RZ, RZ, R0 ;  /* 0x000000ffff0a7224 */ /* 0x000fce00078e0000 */
.L_x_175:
[----:B------:R-:W-:-:S05]  /*0590*/  LEA R13, R10, R3, 0x2 ;  /* 0x000000030a0d7211 */ /* 0x000fca00078e10ff */
[----:B0-----:R-:W0:Y:S02]  /*05a0*/  LDS R12, [R13] ;  /* 0x000000000d0c7984 */ /* 0x001e240000000800 */
[----:B0-----:R-:W-:-:S13]  /*05b0*/  FSETP.GT.AND P1, PT, R12, RZ, PT ;  /* 0x000000ff0c00720b */ /* 0x001fda0003f24000 */
[----:B------:R-:W-:Y:S01]  /*05c0*/  @P1 IMAD R12, R10, 0x4, R8 ;  /* 0x000000040a0c1824 */ /* 0x000fe200078e0208 */
[----:B------:R-:W-:Y:S01]  /*05d0*/  IADD3 R10, PT, PT, R2, R10, RZ ;  /* 0x0000000a020a7210 */ /* 0x000fe20007ffe0ff */
[----:B------:R1:W-:Y:S04]  /*05e0*/  @P1 STS [R13], RZ ;  /* 0x000000ff0d001388 */ /* 0x0003e80000000800 */
[----:B------:R1:W-:Y:S01]  /*05f0*/  @P1 STS [R12], R11 ;  /* 0x0000000b0c001388 */ /* 0x0003e20000000800 */
[----:B------:R-:W-:-:S13]  /*0600*/  ISETP.GE.AND P1, PT, R10, R9, PT ;  /* 0x000000090a00720c */ /* 0x000fda0003f26270 */
[----:B-1----:R-:W-:Y:S05]  /*0610*/  @!P1 BRA `(.L_x_175) ;  /* 0xfffffffc00dc9947 */ /* 0x002fea000383ffff */
[----:B------:R-:W-:Y:S05]  /*0620*/  BSYNC.RECONVERGENT B1 ;  /* 0x0000000000017941 */ /* 0x000fea0003800200 */
.L_x_174:
[----:B------:R-:W-:Y:S05]  /*0630*/  BRA `(.L_x_172) ;  /* 0x0000000400d07947 */ /* 0x000fea0003800000 */
.L_x_173:
[----:B------:R-:W-:-:S07]  /*0640*/  IMAD.MOV.U32 R13, RZ, RZ, R0 ;  /* 0x000000ffff0d7224 */ /* 0x000fce00078e0000 */
.L_x_181:
[----:B0-----:R-:W0:Y:S01]  /*0650*/  LDC R12, c[0x0][0x39c] ;  /* 0x0000e700ff0c7b82 */ /* 0x001e220000000800 */
[----:B------:R-:W-:Y:S02]  /*0660*/  HFMA2 R17, -RZ, RZ, 0, 0 ;  /* 0x00000000ff117431 */ /* 0x000fe400000001ff */
[----:B------:R-:W-:Y:S01]  /*0670*/  IMAD.MOV.U32 R10, RZ, RZ, RZ ;  /* 0x000000ffff0a7224 */ /* 0x000fe200078e00ff */
[----:B0-----:R-:W-:-:S13]  /*0680*/  ISETP.GE.U32.AND P1, PT, R12, 0x8, PT ;  /* 0x000000080c00780c */ /* 0x001fda0003f26070 */
[----:B------:R-:W-:Y:S05]  /*0690*/  @!P1 BRA `(.L_x_176) ;  /* 0x0000000000b09947 */ /* 0x000fea0003800000 */
[----:B------:R-:W0:Y:S01]  /*06a0*/  S2R R15, SR_CgaCtaId ;  /* 0x00000000000f7919 */ /* 0x000e220000008800 */
[----:B------:R-:W-:Y:S01]  /*06b0*/  MOV R14, 0x400 ;  /* 0x00000400000e7802 */ /* 0x000fe20000000f00 */
[----:B------:R-:W-:Y:S01]  /*06c0*/  IMAD.MOV.U32 R10, RZ, RZ, RZ ;  /* 0x000000ffff0a7224 */ /* 0x000fe200078e00ff */
[----:B------:R-:W-:Y:S02]  /*06d0*/  MOV R17, RZ ;  /* 0x000000ff00117202 */ /* 0x000fe40000000f00 */
[----:B0-----:R-:W-:-:S07]  /*06e0*/  LEA R14, R15, R14, 0x18 ;  /* 0x0000000e0f0e7211 */ /* 0x001fce00078ec0ff */
.L_x_177:
[----:B------:R-:W-:Y:S01]  /*06f0*/  IMAD R15, R13, R12, R10 ;  /* 0x0000000c0d0f7224 */ /* 0x000fe200078e020a */
[C---:B------:R-:W-:Y:S01]  /*0700*/  LEA R16, R10.reuse, R5, 0x2 ;  /* 0x000000050a107211 */ /* 0x040fe200078e10ff */
[----:B------:R-:W-:-:S03]  /*0710*/  VIADD R10, R10, 0x8 ;  /* 0x000000080a0a7836 */ /* 0x000fc60000000000 */
[----:B------:R-:W-:Y:S01]  /*0720*/  LEA R15, R15, R14, 0x2 ;  /* 0x0000000e0f0f7211 */ /* 0x000fe200078e10ff */
[----:B------:R-:W-:Y:S01]  /*0730*/  LDS R19, [R16] ;  /* 0x0000000010137984 */ /* 0x000fe20000000800 */
[----:B------:R-:W-:-:S03]  /*0740*/  ISETP.NE.AND P1, PT, R10, R7, PT ;  /* 0x000000070a00720c */ /* 0x000fc60003f25270 */
[----:B------:R-:W0:Y:S04]  /*0750*/  LDS R18, [R15] ;  /* 0x000000000f127984 */ /* 0x000e280000000800 */
[----:B------:R-:W-:Y:S04]  /*0760*/  LDS R26, [R16+0x4] ;  /* 0x00000400101a7984 */ /* 0x000fe80000000800 */
[----:B------:R-:W1:Y:S04]  /*0770*/  LDS R25, [R15+0x4] ;  /* 0x000004000f197984 */ /* 0x000e680000000800 */
[----:B------:R-:W-:Y:S04]  /*0780*/  LDS R20, [R16+0x8] ;  /* 0x0000080010147984 */ /* 0x000fe80000000800 */
[----:B------:R-:W2:Y:S04]  /*0790*/  LDS R21, [R15+0x8] ;  /* 0x000008000f157984 */ /* 0x000ea80000000800 */
[----:B------:R-:W-:Y:S01]  /*07a0*/  LDS R28, [R15+0x1c] ;  /* 0x00001c000f1c7984 */ /* 0x000fe20000000800 */
[----:B0-----:R-:W-:-:S03]  /*07b0*/  FADD R24, R18, -R19 ;  /* 0x8000001312187221 */ /* 0x001fc60000000000 */
[----:B------:R-:W-:Y:S01]  /*07c0*/  LDS R19, [R16+0xc] ;  /* 0x00000c0010137984 */ /* 0x000fe20000000800 */
[----:B------:R-:W-:-:S03]  /*07d0*/  FFMA R17, R24, R24, R17 ;  /* 0x0000001818117223 */ /* 0x000fc60000000011 */
[----:B------:R-:W0:Y:S01]  /*07e0*/  LDS R18, [R15+0xc] ;  /* 0x00000c000f127984 */ /* 0x000e220000000800 */
[----:B-1----:R-:W-:-:S03]  /*07f0*/  FADD R26, R25, -R26 ;  /* 0x8000001a191a7221 */ /* 0x002fc60000000000 */
[----:B------:R-:W1:Y:S01]  /*0800*/  LDS R25, [R16+0x1c] ;  /* 0x00001c0010197984 */ /* 0x000e620000000800 */
[----:B------:R-:W-:-:S03]  /*0810*/  FFMA R24, R26, R26, R17 ;  /* 0x0000001a1a187223 */ /* 0x000fc60000000011 */
[----:B------:R-:W-:Y:S01]  /*0820*/  LDS R17, [R16+0x10] ;  /* 0x0000100010117984 */ /* 0x000fe20000000800 */
[----:B--2---:R-:W-:-:S03]  /*0830*/  FADD R21, R21, -R20 ;  /* 0x8000001415157221 */ /* 0x004fc60000000000 */
[----:B------:R-:W2:Y:S01]  /*0840*/  LDS R20, [R15+0x10] ;  /* 0x000010000f147984 */ /* 0x000ea20000000800 */
[----:B------:R-:W-:-:S03]  /*0850*/  FFMA R24, R21, R21, R24 ;  /* 0x0000001515187223 */ /* 0x000fc60000000018 */
[----:B------:R-:W-:Y:S04]  /*0860*/  LDS R21, [R16+0x14] ;  /* 0x0000140010157984 */ /* 0x000fe80000000800 */
[----:B------:R-:W3:Y:S01]  /*0870*/  LDS R26, [R15+0x14] ;  /* 0x000014000f1a7984 */ /* 0x000ee20000000800 */
[----:B0-----:R-:W-:-:S03]  /*0880*/  FADD R27, R18, -R19 ;  /* 0x80000013121b7221 */ /* 0x001fc60000000000 */
[----:B------:R-:W-:Y:S01]  /*0890*/  LDS R18, [R16+0x18] ;  /* 0x0000180010127984 */ /* 0x000fe20000000800 */
[----:B------:R-:W-:Y:S01]  /*08a0*/  FFMA R24, R27, R27, R24 ;  /* 0x0000001b1b187223 */ /* 0x000fe20000000018 */
[----:B-1----:R-:W-:Y:S02]  /*08b0*/  FADD R25, R28, -R25 ;  /* 0x800000191c197221 */ /* 0x002fe40000000000 */
[----:B------:R-:W0:Y:S01]  /*08c0*/  LDS R19, [R15+0x18] ;  /* 0x000018000f137984 */ /* 0x000e220000000800 */
[----:B--2---:R-:W-:-:S04]  /*08d0*/  FADD R17, R20, -R17 ;  /* 0x8000001114117221 */ /* 0x004fc80000000000 */
[----:B------:R-:W-:Y:S01]  /*08e0*/  FFMA R24, R17, R17, R24 ;  /* 0x0000001111187223 */ /* 0x000fe20000000018 */
[----:B---3--:R-:W-:-:S04]  /*08f0*/  FADD R21, R26, -R21 ;  /* 0x800000151a157221 */ /* 0x008fc80000000000 */
[----:B------:R-:W-:Y:S01]  /*0900*/  FFMA R24, R21, R21, R24 ;  /* 0x0000001515187223 */ /* 0x000fe20000000018 */
[----:B0-----:R-:W-:-:S04]  /*0910*/  FADD R19, R19, -R18 ;  /* 0x8000001213137221 */ /* 0x001fc80000000000 */
[----:B------:R-:W-:-:S04]  /*0920*/  FFMA R24, R19, R19, R24 ;  /* 0x0000001313187223 */ /* 0x000fc80000000018 */
[----:B------:R-:W-:Y:S01]  /*0930*/  FFMA R17, R25, R25, R24 ;  /* 0x0000001919117223 */ /* 0x000fe20000000018 */
[----:B------:R-:W-:Y:S06]  /*0940*/  @P1 BRA `(.L_x_177) ;  /* 0xfffffffc00681947 */ /* 0x000fec000383ffff */
[----:B------:R-:W-:-:S07]  /*0950*/  MOV R10, R7 ;  /* 0x00000007000a7202 */ /* 0x000fce0000000f00 */
.L_x_176:
[----:B------:R-:W-:-:S13]  /*0960*/  ISETP.NE.AND P1, PT, R22, RZ, PT ;  /* 0x000000ff1600720c */ /* 0x000fda0003f25270 */
[----:B------:R-:W-:Y:S05]  /*0970*/  @!P1 BRA `(.L_x_178) ;  /* 0x0000000000dc9947 */ /* 0x000fea0003800000 */
[----:B------:R-:W-:Y:S01]  /*0980*/  ISETP.NE.AND P1, PT, R23, RZ, PT ;  /* 0x000000ff1700720c */ /* 0x000fe20003f25270 */
[----:B------:R-:W-:-:S12]  /*0990*/  @!P0 BRA `(.L_x_179) ;  /* 0x00000000005c8947 */ /* 0x000fd80003800000 */
[----:B------:R-:W0:Y:S01]  /*09a0*/  S2UR UR5, SR_CgaCtaId ;  /* 0x00000000000579c3 */ /* 0x000e220000008800 */
[----:B------:R-:W-:Y:S01]  /*09b0*/  UMOV UR4, 0x400 ;  /* 0x0000040000047882 */ /* 0x000fe20000000000 */
[----:B------:R-:W-:Y:S01]  /*09c0*/  IMAD R14, R13, R12, R10 ;  /* 0x0000000c0d0e7224 */ /* 0x000fe200078e020a */
[C---:B------:R-:W-:Y:S01]  /*09d0*/  LEA R20, R10.reuse, R5, 0x2 ;  /* 0x000000050a147211 */ /* 0x040fe200078e10ff */
[----:B------:R-:W-:-:S04]  /*09e0*/  VIADD R10, R10, 0x4 ;  /* 0x000000040a0a7836 */ /* 0x000fc80000000000 */
[----:B------:R-:W-:Y:S04]  /*09f0*/  LDS R21, [R20] ;  /* 0x0000000014157984 */ /* 0x000fe80000000800 */
[----:B------:R-:W-:Y:S04]  /*0a00*/  LDS R25, [R20+0x4] ;  /* 0x0000040014197984 */ /* 0x000fe80000000800 */
[----:B------:R-:W-:Y:S01]  /*0a10*/  LDS R15, [R20+0xc] ;  /* 0x00000c00140f7984 */ /* 0x000fe20000000800 */
[----:B0-----:R-:W-:-:S06]  /*0a20*/  ULEA UR4, UR5, UR4, 0x18 ;  /* 0x0000000405047291 */ /* 0x001fcc000f8ec0ff */
[----:B------:R-:W-:Y:S02]  /*0a30*/  LEA R16, R14, UR4, 0x2 ;  /* 0x000000040e107c11 */ /* 0x000fe4000f8e10ff */
[----:B------:R-:W-:Y:S04]  /*0a40*/  LDS R14, [R20+0x8] ;  /* 0x00000800140e7984 */ /* 0x000fe80000000800 */
[----:B------:R-:W0:Y:S04]  /*0a50*/  LDS R18, [R16] ;  /* 0x0000000010127984 */ /* 0x000e280000000800 */
[----:B------:R-:W1:Y:S04]  /*0a60*/  LDS R24, [R16+0x4] ;  /* 0x0000040010187984 */ /* 0x000e680000000800 */
[----:B------:R-:W2:Y:S04]  /*0a70*/  LDS R19, [R16+0x8] ;  /* 0x0000080010137984 */ /* 0x000ea80000000800 */
[----:B------:R-:W3:Y:S01]  /*0a80*/  LDS R26, [R16+0xc] ;  /* 0x00000c00101a7984 */ /* 0x000ee20000000800 */
[----:B0-----:R-:W-:-:S04]  /*0a90*/  FADD R18, R18, -R21 ;  /* 0x8000001512127221 */ /* 0x001fc80000000000 */
[----:B------:R-:W-:Y:S01]  /*0aa0*/  FFMA R17, R18, R18, R17 ;  /* 0x0000001212117223 */ /* 0x000fe20000000011 */
[----:B-1----:R-:W-:Y:S01]  /*0ab0*/  FADD R24, R24, -R25 ;  /* 0x8000001918187221 */ /* 0x002fe20000000000 */
[----:B--2---:R-:W-:-:S03]  /*0ac0*/  FADD R14, R19, -R14 ;  /* 0x8000000e130e7221 */ /* 0x004fc60000000000 */
[----:B------:R-:W-:Y:S01]  /*0ad0*/  FFMA R17, R24, R24, R17 ;  /* 0x0000001818117223 */ /* 0x000fe20000000011 */
[----:B---3--:R-:W-:-:S03]  /*0ae0*/  FADD R26, R26, -R15 ;  /* 0x8000000f1a1a7221 */ /* 0x008fc60000000000 */
[----:B------:R-:W-:-:S04]  /*0af0*/  FFMA R17, R14, R14, R17 ;  /* 0x0000000e0e117223 */ /* 0x000fc80000000011 */
[----:B------:R-:W-:-:S07]  /*0b00*/  FFMA R17, R26, R26, R17 ;  /* 0x0000001a1a117223 */ /* 0x000fce0000000011 */
.L_x_179:
[----:B------:R-:W-:Y:S05]  /*0b10*/  @!P1 BRA `(.L_x_178) ;  /* 0x0000000000749947 */ /* 0x000fea0003800000 */
[----:B------:R-:W-:Y:S02]  /*0b20*/  ISETP.NE.AND P1, PT, R23, 0x1, PT ;  /* 0x000000011700780c */ /* 0x000fe40003f25270 */
[----:B------:R-:W-:-:S11]  /*0b30*/  LOP3.LUT P2, RZ, R12, 0x1, RZ, 0xc0, !PT ;  /* 0x000000010cff7812 */ /* 0x000fd6000784c0ff */
[----:B------:R-:W-:Y:S05]  /*0b40*/  @!P1 BRA `(.L_x_180) ;  /* 0x00000000003c9947 */ /* 0x000fea0003800000 */
[----:B------:R-:W0:Y:S01]  /*0b50*/  S2UR UR5, SR_CgaCtaId ;  /* 0x00000000000579c3 */ /* 0x000e220000008800 */
[----:B------:R-:W-:Y:S01]  /*0b60*/  UMOV UR4, 0x400 ;  /* 0x0000040000047882 */ /* 0x000fe20000000000 */
[----:B------:R-:W-:Y:S01]  /*0b70*/  IMAD R14, R13, R12, R10 ;  /* 0x0000000c0d0e7224 */ /* 0x000fe200078e020a */
[C---:B------:R-:W-:Y:S02]  /*0b80*/  LEA R16, R10.reuse, R5, 0x2 ;  /* 0x000000050a107211 */ /* 0x040fe400078e10ff */
[----:B------:R-:W-:-:S03]  /*0b90*/  IADD3 R10, PT, PT, R10, 0x2, RZ ;  /* 0x000000020a0a7810 */ /* 0x000fc60007ffe0ff */
[----:B------:R-:W-:Y:S04]  /*0ba0*/  LDS R18, [R16] ;  /* 0x0000000010127984 */ /* 0x000fe80000000800 */
[----:B------:R-:W-:Y:S01]  /*0bb0*/  LDS R20, [R16+0x4] ;  /* 0x0000040010147984 */ /* 0x000fe20000000800 */
[----:B0-----:R-:W-:-:S06]  /*0bc0*/  ULEA UR4, UR5, UR4, 0x18 ;  /* 0x0000000405047291 */ /* 0x001fcc000f8ec0ff */
[----:B------:R-:W-:-:S05]  /*0bd0*/  LEA R14, R14, UR4, 0x2 ;  /* 0x000000040e0e7c11 */ /* 0x000fca000f8e10ff */
[----:B------:R-:W0:Y:S04]  /*0be0*/  LDS R15, [R14] ;  /* 0x000000000e0f7984 */ /* 0x000e280000000800 */
[----:B------:R-:W1:Y:S01]  /*0bf0*/  LDS R19, [R14+0x4] ;  /* 0x000004000e137984 */ /* 0x000e620000000800 */
[----:B0-----:R-:W-:Y:S01]  /*0c00*/  FADD R18, R15, -R18 ;  /* 0x800000120f127221 */ /* 0x001fe20000000000 */
[----:B-1----:R-:W-:-:S03]  /*0c10*/  FADD R20, R19, -R20 ;  /* 0x8000001413147221 */ /* 0x002fc60000000000 */
[----:B------:R-:W-:-:S04]  /*0c20*/  FFMA R17, R18, R18, R17 ;  /* 0x0000001212117223 */ /* 0x000fc80000000011 */
[----:B------:R-:W-:-:S07]  /*0c30*/  FFMA R17, R20, R20, R17 ;  /* 0x0000001414117223 */ /* 0x000fce0000000011 */
.L_x_180:
[----:B------:R-:W-:Y:S05]  /*0c40*/  @!P2 BRA `(.L_x_178) ;  /* 0x000000000028a947 */ /* 0x000fea0003800000 */
[----:B------:R-:W0:Y:S01]  /*0c50*/  S2UR UR5, SR_CgaCtaId ;  /* 0x00000000000579c3 */ /* 0x000e220000008800 */
[----:B------:R-:W-:Y:S01]  /*0c60*/  UMOV UR4, 0x400 ;  /* 0x0000040000047882 */ /* 0x000fe20000000000 */
[----:B------:R-:W-:Y:S02]  /*0c70*/  IMAD R12, R13, R12, R10 ;  /* 0x0000000c0d0c7224 */ /* 0x000fe400078e020a */
[----:B------:R-:W-:-:S05]  /*0c80*/  IMAD R10, R10, 0x4, R5 ;  /* 0x000000040a0a7824 */ /* 0x000fca00078e0205 */
[----:B------:R-:W-:Y:S01]  /*0c90*/  LDS R15, [R10] ;  /* 0x000000000a0f7984 */ /* 0x000fe20000000800 */
[----:B0-----:R-:W-:-:S06]  /*0ca0*/  ULEA UR4, UR5, UR4, 0x18 ;  /* 0x0000000405047291 */ /* 0x001fcc000f8ec0ff */
[----:B------:R-:W-:-:S06]  /*0cb0*/  LEA R12, R12, UR4, 0x2 ;  /* 0x000000040c0c7c11 */ /* 0x000fcc000f8e10ff */
[----:B------:R-:W0:Y:S02]  /*0cc0*/  LDS R12, [R12] ;  /* 0x000000000c0c7984 */ /* 0x000e240000000800 */
[----:B0-----:R-:W-:-:S04]  /*0cd0*/  FADD R14, R12, -R15 ;  /* 0x8000000f0c0e7221 */ /* 0x001fc80000000000 */
[----:B------:R-:W-:-:S07]  /*0ce0*/  FFMA R17, R14, R14, R17 ;  /* 0x0000000e0e117223 */ /* 0x000fce0000000011 */
.L_x_178:
[----:B------:R-:W-:-:S05]  /*0cf0*/  LEA R12, R13, R3, 0x2 ;  /* 0x000000030d0c7211 */ /* 0x000fca00078e10ff */
[----:B------:R-:W0:Y:S02]  /*0d00*/  LDS R10, [R12] ;  /* 0x000000000c0a7984 */ /* 0x000e240000000800 */
[----:B0-----:R-:W-:-:S13]  /*0d10*/  FSETP.GEU.AND P1, PT, R17, R10, PT ;  /* 0x0000000a1100720b */ /* 0x001fda0003f2e000 */
[----:B------:R-:W-:Y:S01]  /*0d20*/  @!P1 LEA R10, R13, R8, 0x2 ;  /* 0x000000080d0a9211 */ /* 0x000fe200078e10ff */
[----:B------:R-:W-:Y:S01]  /*0d30*/  IMAD.IADD R13, R2, 0x1, R13 ;  /* 0x00000001020d7824 */ /* 0x000fe200078e020d */
[----:B------:R1:W-:Y:S04]  /*0d40*/  @!P1 STS [R12], R17 ;  /* 0x000000110c009388 */ /* 0x0003e80000000800 */
[----:B------:R1:W-:Y:S01]  /*0d50*/  @!P1 STS [R10], R11 ;  /* 0x0000000b0a009388 */ /* 0x0003e20000000800 */
[----:B------:R-:W-:-:S13]  /*0d60*/  ISETP.GE.AND P1, PT, R13, R9, PT ;  /* 0x000000090d00720c */ /* 0x000fda0003f26270 */
[----:B-1----:R-:W-:Y:S05]  /*0d70*/  @!P1 BRA `(.L_x_181) ;  /* 0xfffffff800349947 */ /* 0x002fea000383ffff */
.L_x_172:
[----:B------:R-:W-:Y:S05]  /*0d80*/  BSYNC.RECONVERGENT B0 ;  /* 0x0000000000007941 */ /* 0x000fea0003800200 */
.L_x_171:
[----:B------:R-:W1:Y:S01]  /*0d90*/  LDCU UR4, c[0x0][0x3a0] ;  /* 0x00007400ff0477ac */ /* 0x000e620008000800 */
[----:B------:R-:W-:Y:S01]  /*0da0*/  IADD3 R11, PT, PT, R11, 0x1, RZ ;  /* 0x000000010b0b7810 */ /* 0x000fe20007ffe0ff */
[----:B------:R-:W-:Y:S03]  /*0db0*/  BAR.SYNC.DEFER_BLOCKING 0x0 ;  /* 0x0000000000007b1d */ /* 0x000fe60000010000 */
[----:B-1----:R-:W-:-:S13]  /*0dc0*/  ISETP.NE.AND P1, PT, R11, UR4, PT ;  /* 0x000000040b007c0c */ /* 0x002fda000bf25270 */
[----:B------:R-:W-:Y:S05]  /*0dd0*/  @P1 BRA `(.L_x_182) ;  /* 0xfffffff400881947 */ /* 0x000fea000383ffff */
.L_x_167:
[----:B------:R-:W-:Y:S01]  /*0de0*/  ISETP.GE.AND P1, PT, R0, R9, PT ;  /* 0x000000090000720c */ /* 0x000fe20003f26270 */
[----:B------:R-:W-:-:S12]  /*0df0*/  BSSY.RECONVERGENT B0, `(.L_x_183) ;  /* 0x000000c000007945 */ /* 0x000fd80003800200 */
[----:B------:R-:W-:Y:S05]  /*0e00*/  @P1 BRA `(.L_x_184) ;  /* 0x0000000000281947 */ /* 0x000fea0003800000 */
[----:B------:R-:W1:Y:S01]  /*0e10*/  LDC.64 R10, c[0x0][0x390] ;  /* 0x0000e400ff0a7b82 */ /* 0x000e620000000a00 */
[----:B------:R-:W-:-:S07]  /*0e20*/  MOV R15, R0 ;  /* 0x00000000000f7202 */ /* 0x000fce0000000f00 */
.L_x_185:
[C---:B------:R-:W-:Y:S01]  /*0e30*/  IMAD R14, R15.reuse, 0x4, R8 ;  /* 0x000000040f0e7824 */ /* 0x040fe200078e0208 */
[----:B--2---:R-:W-:Y:S02]  /*0e40*/  IADD3 R13, PT, PT, R15, R6, RZ ;  /* 0x000000060f0d7210 */ /* 0x004fe40007ffe0ff */
[----:B------:R-:W-:Y:S02]  /*0e50*/  IADD3 R15, PT, PT, R2, R15, RZ ;  /* 0x0000000f020f7210 */ /* 0x000fe40007ffe0ff */
[----:B0-----:R-:W0:Y:S01]  /*0e60*/  LDS R17, [R14] ;  /* 0x000000000e117984 */ /* 0x001e220000000800 */
[----:B-1----:R-:W-:Y:S01]  /*0e70*/  IMAD.WIDE R12, R13, 0x4, R10 ;  /* 0x000000040d0c7825 */ /* 0x002fe200078e020a */
[----:B------:R-:W-:-:S04]  /*0e80*/  ISETP.GE.AND P1, PT, R15, R9, PT ;  /* 0x000000090f00720c */ /* 0x000fc80003f26270 */
[----:B0-----:R2:W-:Y:S09]  /*0e90*/  STG.E desc[UR6][R12.64], R17 ;  /* 0x000000110c007986 */ /* 0x0015f2000c101906 */
[----:B------:R-:W-:Y:S05]  /*0ea0*/  @!P1 BRA `(.L_x_185) ;  /* 0xfffffffc00e09947 */ /* 0x000fea000383ffff */
.L_x_184:
[----:B------:R-:W-:Y:S05]  /*0eb0*/  BSYNC.RECONVERGENT B0 ;  /* 0x0000000000007941 */ /* 0x000fea0003800200 */
.L_x_183:
[----:B------:R-:W1:Y:S01]  /*0ec0*/  LDC R9, c[0x0][0x370] ;  /* 0x0000dc00ff097b82 */ /* 0x000e620000000800 */
[----:B------:R-:W3:Y:S07]  /*0ed0*/  LDCU UR4, c[0x0][0x398] ;  /* 0x00007300ff0477ac */ /* 0x000eee0008000800 */
[----:B------:R-:W1:Y:S02]  /*0ee0*/  LDC R10, c[0x0][0x3a8] ;  /* 0x0000ea00ff0a7b82 */ /* 0x000e640000000800 */
[----:B-1----:R-:W-:-:S05]  /*0ef0*/  IMAD R6, R9, R10, R6 ;  /* 0x0000000a09067224 */ /* 0x002fca00078e0206 */
[----:B---3--:R-:W-:-:S13]  /*0f00*/  ISETP.GE.AND P1, PT, R6, UR4, PT ;  /* 0x0000000406007c0c */ /* 0x008fda000bf26270 */
[----:B------:R-:W-:Y:S05]  /*0f10*/  @!P1 BRA `(.L_x_186) ;  /* 0xfffffff000a49947 */ /* 0x000fea000383ffff */
[----:B------:R-:W-:Y:S05]  /*0f20*/  EXIT ;  /* 0x000000000000794d */ /* 0x000fea0003800000 */
.L_x_187:
        /* <DEDUP_REMOVED lines=13> */
.L_x_284:


//--------------------- .text._Z13_arrays_equalPfS_iPb --------------------------
	.section	.text._Z13_arrays_equalPfS_iPb,"ax",@progbits
	.align	128
        .global         _Z13_arrays_equalPfS_iPb
        .type           _Z13_arrays_equalPfS_iPb,@function
        .size           _Z13_arrays_equalPfS_iPb,(.L_x_285 - _Z13_arrays_equalPfS_iPb)
        .other          _Z13_arrays_equalPfS_iPb,@"STO_CUDA_ENTRY STV_DEFAULT"
_Z13_arrays_equalPfS_iPb:
.text._Z13_arrays_equalPfS_iPb:
[----:B------:R-:W-:Y:S01]  /*0000*/  LDC R1, c[0x0][0x37c] ;  /* 0x0000df00ff017b82 */ /* 0x000fe20000000800 */
[----:B------:R-:W0:Y:S07]  /*0010*/  S2R R0, SR_TID.X ;  /* 0x0000000000007919 */ /* 0x000e2e0000002100 */
[----:B------:R-:W0:Y:S02]  /*0020*/  S2UR UR4, SR_CTAID.X ;  /* 0x00000000000479c3 */ /* 0x000e240000002500 */
[----:B0-----:R-:W-:-:S13]  /*0030*/  LOP3.LUT P0, RZ, R0, UR4, RZ, 0xfc, !PT ;  /* 0x0000000400ff7c12 */ /* 0x001fda000f80fcff */
[----:B------:R-:W-:Y:S05]  /*0040*/  @P0 EXIT ;  /* 0x000000000000094d */ /* 0x000fea0003800000 */
[----:B------:R-:W0:Y:S01]  /*0050*/  LDCU UR6, c[0x0][0x390] ;  /* 0x00007200ff0677ac */ /* 0x000e220008000800 */
[----:B------:R-:W1:Y:S01]  /*0060*/  LDCU.64 UR4, c[0x0][0x358] ;  /* 0x00006b00ff0477ac */ /* 0x000e620008000a00 */
[----:B0-----:R-:W-:-:S09]  /*0070*/  UISETP.GE.AND UP0, UPT, UR6, 0x1, UPT ;  /* 0x000000010600788c */ /* 0x001fd2000bf06270 */
[----:B-1----:R-:W-:Y:S05]  /*0080*/  BRA.U !UP0, `(.L_x_188) ;  /* 0x0000000108387547 */ /* 0x002fea000b800000 */
[----:B------:R-:W0:Y:S01]  /*0090*/  LDC.64 R6, c[0x0][0x380] ;  /* 0x0000e000ff067b82 */ /* 0x000e220000000a00 */
[----:B------:R-:W-:Y:S01]  /*00a0*/  HFMA2 R11, -RZ, RZ, 0, 0 ;  /* 0x00000000ff0b7431 */ /* 0x000fe200000001ff */
[----:B------:R-:W1:Y:S06]  /*00b0*/  LDCU UR6, c[0x0][0x390] ;  /* 0x00007200ff0677ac */ /* 0x000e6c0008000800 */
[----:B------:R-:W2:Y:S02]  /*00c0*/  LDC.64 R8, c[0x0][0x388] ;  /* 0x0000e200ff087b82 */ /* 0x000ea40000000a00 */
.L_x_190:
[----:B0-----:R-:W-:-:S04]  /*00d0*/  IMAD.WIDE.U32 R2, R11, 0x4, R6 ;  /* 0x000000040b027825 */ /* 0x001fc800078e0006 */
[----:B--2---:R-:W-:Y:S02]  /*00e0*/  IMAD.WIDE.U32 R4, R11, 0x4, R8 ;  /* 0x000000040b047825 */ /* 0x004fe400078e0008 */
[----:B------:R-:W2:Y:S04]  /*00f0*/  LDG.E R2, desc[UR4][R2.64] ;  /* 0x0000000402027981 */ /* 0x000ea8000c1e1900 */
[----:B------:R-:W2:Y:S02]  /*0100*/  LDG.E R5, desc[UR4][R4.64] ;  /* 0x0000000404057981 */ /* 0x000ea4000c1e1900 */
[----:B--2---:R-:W-:-:S05]  /*0110*/  FADD R0, R2, -R5 ;  /* 0x8000000502007221 */ /* 0x004fca0000000000 */
[----:B------:R-:W-:-:S13]  /*0120*/  FSETP.GT.AND P0, PT, |R0|, 1, PT ;  /* 0x3f8000000000780b */ /* 0x000fda0003f04200 */
[----:B------:R-:W-:Y:S05]  /*0130*/  @P0 BRA `(.L_x_189) ;  /* 0x00000000001c0947 */ /* 0x000fea0003800000 */
[----:B------:R-:W-:-:S04]  /*0140*/  IADD3 R11, PT, PT, R11, 0x1, RZ ;  /* 0x000000010b0b7810 */ /* 0x000fc80007ffe0ff */
[----:B-1----:R-:W-:-:S13]  /*0150*/  ISETP.NE.AND P0, PT, R11, UR6, PT ;  /* 0x000000060b007c0c */ /* 0x002fda000bf05270 */
[----:B------:R-:W-:Y:S05]  /*0160*/  @P0 BRA `(.L_x_190) ;  /* 0xfffffffc00d80947 */ /* 0x000fea000383ffff */
.L_x_188:
[----:B------:R-:W0:Y:S01]  /*0170*/  LDC.64 R2, c[0x0][0x398] ;  /* 0x0000e600ff027b82 */ /* 0x000e220000000a00 */
[----:B------:R-:W-:-:S05]  /*0180*/  HFMA2 R0, -RZ, RZ, 0, 5.9604644775390625e-08 ;  /* 0x00000001ff007431 */ /* 0x000fca00000001ff */
[----:B0-----:R-:W-:Y:S01]  /*0190*/  STG.E.U8 desc[UR4][R2.64], R0 ;  /* 0x0000000002007986 */ /* 0x001fe2000c101104 */
[----:B------:R-:W-:Y:S05]  /*01a0*/  EXIT ;  /* 0x000000000000794d */ /* 0x000fea0003800000 */
.L_x_189:
[----:B------:R-:W0:Y:S02]  /*01b0*/  LDC.64 R2, c[0x0][0x398] ;  /* 0x0000e600ff027b82 */ /* 0x000e240000000a00 */
[----:B0-----:R-:W-:Y:S01]  /*01c0*/  STG.E.U8 desc[UR4][R2.64], RZ ;  /* 0x000000ff02007986 */ /* 0x001fe2000c101104 */
[----:B-1----:R-:W-:Y:S05]  /*01d0*/  EXIT ;  /* 0x000000000000794d */ /* 0x002fea0003800000 */
.L_x_191:
        /* <DEDUP_REMOVED lines=10> */
.L_x_285:


//--------------------- .text._Z13_arrays_equalPiS_iPb --------------------------
	.section	.text._Z13_arrays_equalPiS_iPb,"ax",@progbits
	.align	128
        .global         _Z13_arrays_equalPiS_iPb
        .type           _Z13_arrays_equalPiS_iPb,@function
        .size           _Z13_arrays_equalPiS_iPb,(.L_x_286 - _Z13_arrays_equalPiS_iPb)
        .other          _Z13_arrays_equalPiS_iPb,@"STO_CUDA_ENTRY STV_DEFAULT"
_Z13_arrays_equalPiS_iPb:
.text._Z13_arrays_equalPiS_iPb:
        /* <DEDUP_REMOVED lines=10> */
[----:B------:R-:W-:Y:S01]  /*00a0*/  IMAD.MOV.U32 R11, RZ, RZ, RZ ;  /* 0x000000ffff0b7224 */ /* 0x000fe200078e00ff */
[----:B------:R-:W1:Y:S06]  /*00b0*/  LDCU UR6, c[0x0][0x390] ;  /* 0x00007200ff0677ac */ /* 0x000e6c0008000800 */
[----:B------:R-:W2:Y:S02]  /*00c0*/  LDC.64 R8, c[0x0][0x388] ;  /* 0x0000e200ff087b82 */ /* 0x000ea40000000a00 */
.L_x_194:
[----:B0-----:R-:W-:-:S04]  /*00d0*/  IMAD.WIDE.U32 R2, R11, 0x4, R6 ;  /* 0x000000040b027825 */ /* 0x001fc800078e0006 */
[----:B--2---:R-:W-:Y:S02]  /*00e0*/  IMAD.WIDE.U32 R4, R11, 0x4, R8 ;  /* 0x000000040b047825 */ /* 0x004fe400078e0008 */
[----:B------:R-:W2:Y:S04]  /*00f0*/  LDG.E R2, desc[UR4][R2.64] ;  /* 0x0000000402027981 */ /* 0x000ea8000c1e1900 */
[----:B------:R-:W2:Y:S02]  /*0100*/  LDG.E R5, desc[UR4][R4.64] ;  /* 0x0000000404057981 */ /* 0x000ea4000c1e1900 */
[----:B--2---:R-:W-:-:S13]  /*0110*/  ISETP.NE.AND P0, PT, R2, R5, PT ;  /* 0x000000050200720c */ /* 0x004fda0003f05270 */
[----:B------:R-:W-:Y:S05]  /*0120*/  @P0 BRA `(.L_x_193) ;  /* 0x00000000001c0947 */ /* 0x000fea0003800000 */
[----:B------:R-:W-:-:S04]  /*0130*/  IADD3 R11, PT, PT, R11, 0x1, RZ ;  /* 0x000000010b0b7810 */ /* 0x000fc80007ffe0ff */
[----:B-1----:R-:W-:-:S13]  /*0140*/  ISETP.NE.AND P0, PT, R11, UR6, PT ;  /* 0x000000060b007c0c */ /* 0x002fda000bf05270 */
[----:B------:R-:W-:Y:S05]  /*0150*/  @P0 BRA `(.L_x_194) ;  /* 0xfffffffc00dc0947 */ /* 0x000fea000383ffff */
.L_x_192:
[----:B------:R-:W0:Y:S01]  /*0160*/  LDC.64 R2, c[0x0][0x398] ;  /* 0x0000e600ff027b82 */ /* 0x000e220000000a00 */
[----:B------:R-:W-:-:S05]  /*0170*/  IMAD.MOV.U32 R0, RZ, RZ, 0x1 ;  /* 0x00000001ff007424 */ /* 0x000fca00078e00ff */
[----:B0-----:R-:W-:Y:S01]  /*0180*/  STG.E.U8 desc[UR4][R2.64], R0 ;  /* 0x0000000002007986 */ /* 0x001fe2000c101104 */
[----:B------:R-:W-:Y:S05]  /*0190*/  EXIT ;  /* 0x000000000000794d */ /* 0x000fea0003800000 */
.L_x_193:
[----:B------:R-:W0:Y:S02]  /*01a0*/  LDC.64 R2, c[0x0][0x398] ;  /* 0x0000e600ff027b82 */ /* 0x000e240000000a00 */
[----:B0-----:R-:W-:Y:S01]  /*01b0*/  STG.E.U8 desc[UR4][R2.64], RZ ;  /* 0x000000ff02007986 */ /* 0x001fe2000c101104 */
[----:B-1----:R-:W-:Y:S05]  /*01c0*/  EXIT ;  /* 0x000000000000794d */ /* 0x002fea0003800000 */
.L_x_195:
        /* <DEDUP_REMOVED lines=11> */
.L_x_286:


//--------------------- .text._Z17_cuda_dtod_memcpyPiS_i --------------------------
	.section	.text._Z17_cuda_dtod_memcpyPiS_i,"ax",@progbits
	.align	128
        .global         _Z17_cuda_dtod_memcpyPiS_i
        .type           _Z17_cuda_dtod_memcpyPiS_i,@function
        .size           _Z17_cuda_dtod_memcpyPiS_i,(.L_x_287 - _Z17_cuda_dtod_memcpyPiS_i)
        .other          _Z17_cuda_dtod_memcpyPiS_i,@"STO_CUDA_ENTRY STV_DEFAULT"
_Z17_cuda_dtod_memcpyPiS_i:
.text._Z17_cuda_dtod_memcpyPiS_i:
[----:B------:R-:W-:Y:S01]  /*0000*/  LDC R1, c[0x0][0x37c] ;  /* 0x0000df00ff017b82 */ /* 0x000fe20000000800 */
[----:B------:R-:W0:Y:S01]  /*0010*/  S2R R0, SR_TID.X ;  /* 0x0000000000007919 */ /* 0x000e220000002100 */
[----:B------:R-:W0:Y:S01]  /*0020*/  LDCU UR4, c[0x0][0x360] ;  /* 0x00006c00ff0477ac */ /* 0x000e220008000800 */
[----:B------:R-:W0:Y:S01]  /*0030*/  S2R R3, SR_CTAID.X ;  /* 0x0000000000037919 */ /* 0x000e220000002500 */
[----:B------:R-:W1:Y:S01]  /*0040*/  LDCU UR5, c[0x0][0x390] ;  /* 0x00007200ff0577ac */ /* 0x000e620008000800 */
[----:B0-----:R-:W-:-:S05]  /*0050*/  IMAD R0, R3, UR4, R0 ;  /* 0x0000000403007c24 */ /* 0x001fca000f8e0200 */
[----:B-1----:R-:W-:-:S13]  /*0060*/  ISETP.GE.AND P0, PT, R0, UR5, PT ;  /* 0x0000000500007c0c */ /* 0x002fda000bf06270 */
[----:B------:R-:W-:Y:S05]  /*0070*/  @P0 EXIT ;  /* 0x000000000000094d */ /* 0x000fea0003800000 */
[----:B------:R-:W0:Y:S08]  /*0080*/  LDC.64 R10, c[0x0][0x358] ;  /* 0x0000d600ff0a7b82 */ /* 0x000e300000000a00 */
[----:B------:R-:W1:Y:S08]  /*0090*/  LDC.64 R8, c[0x0][0x380] ;  /* 0x0000e000ff087b82 */ /* 0x000e700000000a00 */
[----:B------:R-:W2:Y:S02]  /*00a0*/  LDC.64 R6, c[0x0][0x388] ;  /* 0x0000e200ff067b82 */ /* 0x000ea40000000a00 */
.L_x_196:
[----:B0-----:R-:W-:Y:S01]  /*00b0*/  R2UR UR6, R10 ;  /* 0x000000000a0672ca */ /* 0x001fe200000e0000 */
[----:B--23--:R-:W-:Y:S01]  /*00c0*/  IMAD.WIDE R2, R0, 0x4, R6 ;  /* 0x0000000400027825 */ /* 0x00cfe200078e0206 */
[----:B------:R-:W-:-:S13]  /*00d0*/  R2UR UR7, R11 ;  /* 0x000000000b0772ca */ /* 0x000fda00000e0000 */
[----:B------:R-:W2:Y:S01]  /*00e0*/  LDG.E R3, desc[UR6][R2.64] ;  /* 0x0000000602037981 */ /* 0x000ea2000c1e1900 */
[C---:B-1----:R-:W-:Y:S01]  /*00f0*/  IMAD.WIDE R4, R0.reuse, 0x4, R8 ;  /* 0x0000000400047825 */ /* 0x042fe200078e0208 */
[----:B------:R-:W-:-:S04]  /*0100*/  IADD3 R0, PT, PT, R0, UR4, RZ ;  /* 0x0000000400007c10 */ /* 0x000fc8000fffe0ff */
[----:B------:R-:W-:Y:S01]  /*0110*/  ISETP.GE.AND P0, PT, R0, UR5, PT ;  /* 0x0000000500007c0c */ /* 0x000fe2000bf06270 */
[----:B--2---:R3:W-:Y:S01]  /*0120*/  STG.E desc[UR6][R4.64], R3 ;  /* 0x0000000304007986 */ /* 0x0047e2000c101906 */
[----:B------:R-:W-:Y:S05]  /*0130*/  WARPSYNC.ALL ;  /* 0x0000000000007948 */ /* 0x000fea0003800000 */
[----:B------:R-:W-:Y:S06]  /*0140*/  BAR.SYNC.DEFER_BLOCKING 0x0 ;  /* 0x0000000000007b1d */ /* 0x000fec0000010000 */
[----:B------:R-:W-:Y:S05]  /*0150*/  @!P0 BRA `(.L_x_196) ;  /* 0xfffffffc00d48947 */ /* 0x000fea000383ffff */
[----:B------:R-:W-:Y:S05]  /*0160*/  EXIT ;  /* 0x000000000000794d */ /* 0x000fea0003800000 */
.L_x_197:
        /* <DEDUP_REMOVED lines=9> */
.L_x_287:


//--------------------- .text._Z17_cuda_dtod_memcpyPfS_i --------------------------
	.section	.text._Z17_cuda_dtod_memcpyPfS_i,"ax",@progbits
	.align	128
        .global         _Z17_cuda_dtod_memcpyPfS_i
        .type           _Z17_cuda_dtod_memcpyPfS_i,@function
        .size           _Z17_cuda_dtod_memcpyPfS_i,(.L_x_288 - _Z17_cuda_dtod_memcpyPfS_i)
        .other          _Z17_cuda_dtod_memcpyPfS_i,@"STO_CUDA_ENTRY STV_DEFAULT"
_Z17_cuda_dtod_memcpyPfS_i:
.text._Z17_cuda_dtod_memcpyPfS_i:
        /* <DEDUP_REMOVED lines=11> */
.L_x_198:
        /* <DEDUP_REMOVED lines=12> */
.L_x_199:
        /* <DEDUP_REMOVED lines=9> */
.L_x_288:


//--------------------- .text._Z17_htod_print_arrayPfi --------------------------
	.section	.text._Z17_htod_print_arrayPfi,"ax",@progbits
	.align	128
        .global         _Z17_htod_print_arrayPfi
        .type           _Z17_htod_print_arrayPfi,@function
        .size           _Z17_htod_print_arrayPfi,(.L_x_289 - _Z17_htod_print_arrayPfi)
        .other          _Z17_htod_print_arrayPfi,@"STO_CUDA_ENTRY STV_DEFAULT"
_Z17_htod_print_arrayPfi:
.text._Z17_htod_print_arrayPfi:
[----:B------:R-:W0:Y:S01]  /*0000*/  LDC R1, c[0x0][0x37c] ;  /* 0x0000df00ff017b82 */ /* 0x000e220000000800 */
[----:B------:R-:W1:Y:S07]  /*0010*/  S2R R0, SR_TID.X ;  /* 0x0000000000007919 */ /* 0x000e6e0000002100 */
[----:B------:R-:W1:Y:S01]  /*0020*/  S2UR UR6, SR_CTAID.X ;  /* 0x00000000000679c3 */ /* 0x000e620000002500 */
[----:B------:R-:W2:Y:S01]  /*0030*/  LDCU UR4, c[0x0][0x2f8] ;  /* 0x00005f00ff0477ac */ /* 0x000ea20008000800 */
[----:B0-----:R-:W-:Y:S01]  /*0040*/  VIADD R1, R1, 0xfffffff8 ;  /* 0xfffffff801017836 */ /* 0x001fe20000000000 */
[----:B------:R-:W0:Y:S04]  /*0050*/  LDCU UR5, c[0x0][0x2fc] ;  /* 0x00005f80ff0577ac */ /* 0x000e280008000800 */
[----:B--2---:R-:W-:-:S05]  /*0060*/  IADD3 R22, P1, PT, R1, UR4, RZ ;  /* 0x0000000401167c10 */ /* 0x004fca000ff3e0ff */
[----:B0-----:R-:W-:Y:S01]  /*0070*/  IMAD.X R2, RZ, RZ, UR5, P1 ;  /* 0x00000005ff027e24 */ /* 0x001fe200088e06ff */
[----:B-1----:R-:W-:-:S13]  /*0080*/  LOP3.LUT P0, RZ, R0, UR6, RZ, 0xfc, !PT ;  /* 0x0000000600ff7c12 */ /* 0x002fda000f80fcff */
[----:B------:R-:W-:Y:S05]  /*0090*/  @P0 EXIT ;  /* 0x000000000000094d */ /* 0x000fea0003800000 */
[----:B------:R-:W-:Y:S01]  /*00a0*/  MOV R0, 0x20 ;  /* 0x0000002000007802 */ /* 0x000fe20000000f00 */
[----:B------:R-:W0:Y:S01]  /*00b0*/  LDCU.64 UR4, c[0x4][URZ] ;  /* 0x01000000ff0477ac */ /* 0x000e220008000a00 */
[----:B------:R-:W-:Y:S02]  /*00c0*/  CS2R R6, SRZ ;  /* 0x0000000000067805 */ /* 0x000fe4000001ff00 */
[----:B------:R1:W2:Y:S01]  /*00d0*/  LDC.64 R8, c[0x4][R0] ;  /* 0x0100000000087b82 */ /* 0x0002a20000000a00 */
[----:B0-----:R-:W-:Y:S02]  /*00e0*/  IMAD.U32 R4, RZ, RZ, UR4 ;  /* 0x00000004ff047e24 */ /* 0x001fe4000f8e00ff */
[----:B-1----:R-:W-:-:S07]  /*00f0*/  IMAD.U32 R5, RZ, RZ, UR5 ;  /* 0x00000005ff057e24 */ /* 0x002fce000f8e00ff */
[----:B------:R-:W-:-:S07]  /*0100*/  LEPC R20, `(.L_x_200) ;  /* 0x000000001014794e */ /* 0x000fce0000000000 */
[----:B--2---:R-:W-:Y:S05]  /*0110*/  CALL.ABS.NOINC R8 ;  /* 0x0000000008007343 */ /* 0x004fea0003c00000 */
.L_x_200:
[----:B------:R-:W0:Y:S02]  /*0120*/  LDC R0, c[0x0][0x388] ;  /* 0x0000e200ff007b82 */ /* 0x000e240000000800 */
[----:B0-----:R-:W-:-:S13]  /*0130*/  ISETP.GE.AND P0, PT, R0, 0x1, PT ;  /* 0x000000010000780c */ /* 0x001fda0003f06270 */
[----:B------:R-:W-:Y:S05]  /*0140*/  @!P0 BRA `(.L_x_201) ;  /* 0x0000001800c88947 */ /* 0x000fea0003800000 */
[----:B------:R-:W0:Y:S01]  /*0150*/  LDC.64 R18, c[0x0][0x358] ;  /* 0x0000d600ff127b82 */ /* 0x000e220000000a00 */
[C---:B------:R-:W-:Y:S01]  /*0160*/  ISETP.GE.U32.AND P0, PT, R0.reuse, 0x10, PT ;  /* 0x000000100000780c */ /* 0x040fe20003f06070 */
[----:B------:R-:W-:Y:S01]  /*0170*/  IMAD.MOV.U32 R23, RZ, RZ, RZ ;  /* 0x000000ffff177224 */ /* 0x000fe200078e00ff */
[----:B------:R-:W-:-:S11]  /*0180*/  LOP3.LUT R26, R0, 0xf, RZ, 0xc0, !PT ;  /* 0x0000000f001a7812 */ /* 0x000fd600078ec0ff */
[----:B------:R-:W-:Y:S05]  /*0190*/  @!P0 BRA `(.L_x_202) ;  /* 0x0000000c00848947 */ /* 0x000fea0003800000 */
[----:B------:R-:W1:Y:S01]  /*01a0*/  LDCU.64 UR4, c[0x0][0x380] ;  /* 0x00007000ff0477ac */ /* 0x000e620008000a00 */
[----:B------:R-:W-:Y:S01]  /*01b0*/  LOP3.LUT R23, R0, 0x7ffffff0, RZ, 0xc0, !PT ;  /* 0x7ffffff000177812 */ /* 0x000fe200078ec0ff */
[----:B------:R-:W-:Y:S04]  /*01c0*/  BSSY.RECONVERGENT B6, `(.L_x_202) ;  /* 0x00000de000067945 */ /* 0x000fe80003800200 */
[----:B------:R-:W-:Y:S01]  /*01d0*/  IMAD.MOV R25, RZ, RZ, -R23 ;  /* 0x000000ffff197224 */ /* 0x000fe200078e0a17 */
[----:B-1----:R-:W-:-:S04]  /*01e0*/  UIADD3 UR4, UP0, UPT, UR4, 0x20, URZ ;  /* 0x0000002004047890 */ /* 0x002fc8000ff1e0ff */
[----:B------:R-:W-:Y:S02]  /*01f0*/  UIADD3.X UR5, UPT, UPT, URZ, UR5, URZ, UP0, !UPT ;  /* 0x00000005ff057290 */ /* 0x000fe400087fe4ff */
[----:B------:R-:W-:-:S04]  /*0200*/  IMAD.U32 R16, RZ, RZ, UR4 ;  /* 0x00000004ff107e24 */ /* 0x000fc8000f8e00ff */
[----:B------:R-:W-:-:S07]  /*0210*/  IMAD.U32 R17, RZ, RZ, UR5 ;  /* 0x00000005ff117e24 */ /* 0x000fce000f8e00ff */
.L_x_219:
[----:B0-----:R-:W-:Y:S02]  /*0220*/  R2UR UR4, R18 ;  /* 0x00000000120472ca */ /* 0x001fe400000e0000 */
[----:B------:R-:W-:-:S13]  /*0230*/  R2UR UR5, R19 ;  /* 0x00000000130572ca */ /* 0x000fda00000e0000 */
[----:B------:R-:W2:Y:S01]  /*0240*/  LDG.E R0, desc[UR4][R16.64+-0x20] ;  /* 0xffffe00410007981 */ /* 0x000ea2000c1e1900 */
[----:B------:R-:W-:Y:S01]  /*0250*/  MOV R24, 0x20 ;  /* 0x0000002000187802 */ /* 0x000fe20000000f00 */
[----:B------:R-:W0:Y:S01]  /*0260*/  LDCU.64 UR4, c[0x4][0x18] ;  /* 0x01000300ff0477ac */ /* 0x000e220008000a00 */
[----:B------:R-:W-:Y:S02]  /*0270*/  VIADD R25, R25, 0x10 ;  /* 0x0000001019197836 */ /* 0x000fe40000000000 */
[----:B------:R1:W3:Y:S01]  /*0280*/  LDC.64 R8, c[0x4][R24] ;  /* 0x0100000018087b82 */ /* 0x0002e20000000a00 */
[----:B------:R-:W-:Y:S02]  /*0290*/  IMAD.MOV.U32 R6, RZ, RZ, R22 ;  /* 0x000000ffff067224 */ /* 0x000fe400078e0016 */
[----:B------:R-:W-:Y:S01]  /*02a0*/  ISETP.NE.AND P0, PT, R25, RZ, PT ;  /* 0x000000ff1900720c */ /* 0x000fe20003f05270 */
[----:B------:R-:W-:-:S03]  /*02b0*/  IMAD.MOV.U32 R7, RZ, RZ, R2 ;  /* 0x000000ffff077224 */ /* 0x000fc600078e0002 */
[----:B------:R-:W-:Y:S01]  /*02c0*/  P2R R27, PR, RZ, 0x1 ;  /* 0x00000001ff1b7803 */ /* 0x000fe20000000000 */
[----:B0-----:R-:W-:Y:S02]  /*02d0*/  IMAD.U32 R4, RZ, RZ, UR4 ;  /* 0x00000004ff047e24 */ /* 0x001fe4000f8e00ff */
[----:B------:R-:W-:Y:S01]  /*02e0*/  IMAD.U32 R5, RZ, RZ, UR5 ;  /* 0x00000005ff057e24 */ /* 0x000fe2000f8e00ff */
[----:B--2---:R-:W0:Y:S02]  /*02f0*/  F2F.F64.F32 R10, R0 ;  /* 0x00000000000a7310 */ /* 0x004e240000201800 */
[----:B0--3--:R1:W-:Y:S04]  /*0300*/  STL.64 [R1], R10 ;  /* 0x0000000a01007387 */ /* 0x0093e80000100a00 */
[----:B------:R-:W-:-:S07]  /*0310*/  LEPC R20, `(.L_x_203) ;  /* 0x000000001014794e */ /* 0x000fce0000000000 */
[----:B-1----:R-:W-:Y:S05]  /*0320*/  CALL.ABS.NOINC R8 ;  /* 0x0000000008007343 */ /* 0x002fea0003c00000 */
.L_x_203:
[----:B------:R-:W-:Y:S02]  /*0330*/  R2UR UR4, R18 ;  /* 0x00000000120472ca */ /* 0x000fe400000e0000 */
[----:B------:R-:W-:-:S13]  /*0340*/  R2UR UR5, R19 ;  /* 0x00000000130572ca */ /* 0x000fda00000e0000 */
[----:B------:R-:W2:Y:S01]  /*0350*/  LDG.E R0, desc[UR4][R16.64+-0x1c] ;  /* 0xffffe40410007981 */ /* 0x000ea2000c1e1900 */
[----:B------:R0:W1:Y:S01]  /*0360*/  LDC.64 R8, c[0x4][R24] ;  /* 0x0100000018087b82 */ /* 0x0000620000000a00 */
[----:B------:R-:W3:Y:S01]  /*0370*/  LDCU.64 UR4, c[0x4][0x18] ;  /* 0x01000300ff0477ac */ /* 0x000ee20008000a00 */
[----:B------:R-:W-:Y:S02]  /*0380*/  IMAD.MOV.U32 R6, RZ, RZ, R22 ;  /* 0x000000ffff067224 */ /* 0x000fe400078e0016 */
[----:B------:R-:W-:Y:S01]  /*0390*/  IMAD.MOV.U32 R7, RZ, RZ, R2 ;  /* 0x000000ffff077224 */ /* 0x000fe200078e0002 */
[----:B---3--:R-:W-:Y:S01]  /*03a0*/  MOV R4, UR4 ;  /* 0x0000000400047c02 */ /* 0x008fe20008000f00 */
[----:B------:R-:W-:Y:S01]  /*03b0*/  IMAD.U32 R5, RZ, RZ, UR5 ;  /* 0x00000005ff057e24 */ /* 0x000fe2000f8e00ff */
[----:B--2---:R-:W2:Y:S02]  /*03c0*/  F2F.F64.F32 R10, R0 ;  /* 0x00000000000a7310 */ /* 0x004ea40000201800 */
[----:B-12---:R0:W-:Y:S04]  /*03d0*/  STL.64 [R1], R10 ;  /* 0x0000000a01007387 */ /* 0x0061e80000100a00 */
[----:B------:R-:W-:-:S07]  /*03e0*/  LEPC R20, `(.L_x_204) ;  /* 0x000000001014794e */ /* 0x000fce0000000000 */
[----:B0-----:R-:W-:Y:S05]  /*03f0*/  CALL.ABS.NOINC R8 ;  /* 0x0000000008007343 */ /* 0x001fea0003c00000 */
.L_x_204:
[----:B------:R-:W-:Y:S02]  /*0400*/  R2UR UR4, R18 ;  /* 0x00000000120472ca */ /* 0x000fe400000e0000 */
[----:B------:R-:W-:-:S13]  /*0410*/  R2UR UR5, R19 ;  /* 0x00000000130572ca */ /* 0x000fda00000e0000 */
[----:B------:R-:W2:Y:S01]  /*0420*/  LDG.E R0, desc[UR4][R16.64+-0x18] ;  /* 0xffffe80410007981 */ /* 0x000ea2000c1e1900 */
[----:B------:R0:W1:Y:S01]  /*0430*/  LDC.64 R8, c[0x4][R24] ;  /* 0x0100000018087b82 */ /* 0x0000620000000a00 */
[----:B------:R-:W3:Y:S01]  /*0440*/  LDCU.64 UR4, c[0x4][0x18] ;  /* 0x01000300ff0477ac */ /* 0x000ee20008000a00 */
[----:B------:R-:W-:Y:S02]  /*0450*/  IMAD.MOV.U32 R6, RZ, RZ, R22 ;  /* 0x000000ffff067224 */ /* 0x000fe400078e0016 */
[----:B------:R-:W-:Y:S02]  /*0460*/  IMAD.MOV.U32 R7, RZ, RZ, R2 ;  /* 0x000000ffff077224 */ /* 0x000fe400078e0002 */
[----:B---3--:R-:W-:Y:S02]  /*0470*/  IMAD.U32 R4, RZ, RZ, UR4 ;  /* 0x00000004ff047e24 */ /* 0x008fe4000f8e00ff */
[----:B------:R-:W-:Y:S01]  /*0480*/  IMAD.U32 R5, RZ, RZ, UR5 ;  /* 0x00000005ff057e24 */ /* 0x000fe2000f8e00ff */
[----:B--2---:R-:W2:Y:S02]  /*0490*/  F2F.F64.F32 R10, R0 ;  /* 0x00000000000a7310 */ /* 0x004ea40000201800 */
[----:B-12---:R0:W-:Y:S04]  /*04a0*/  STL.64 [R1], R10 ;  /* 0x0000000a01007387 */ /* 0x0061e80000100a00 */
[----:B------:R-:W-:-:S07]  /*04b0*/  LEPC R20, `(.L_x_205) ;  /* 0x000000001014794e */ /* 0x000fce0000000000 */
[----:B0-----:R-:W-:Y:S05]  /*04c0*/  CALL.ABS.NOINC R8 ;  /* 0x0000000008007343 */ /* 0x001fea0003c00000 */
.L_x_205:
        /* <DEDUP_REMOVED lines=13> */
.L_x_206:
[----:B------:R-:W-:Y:S02]  /*05a0*/  R2UR UR4, R18 ;  /* 0x00000000120472ca */ /* 0x000fe400000e0000 */
[----:B------:R-:W-:-:S13]  /*05b0*/  R2UR UR5, R19 ;  /* 0x00000000130572ca */ /* 0x000fda00000e0000 */
[----:B------:R-:W2:Y:S01]  /*05c0*/  LDG.E R0, desc[UR4][R16.64+-0x10] ;  /* 0xfffff00410007981 */ /* 0x000ea2000c1e1900 */
[----:B------:R0:W1:Y:S01]  /*05d0*/  LDC.64 R8, c[0x4][R24] ;  /* 0x0100000018087b82 */ /* 0x0000620000000a00 */
[----:B------:R-:W3:Y:S01]  /*05e0*/  LDCU.64 UR4, c[0x4][0x18] ;  /* 0x01000300ff0477ac */ /* 0x000ee20008000a00 */
[----:B------:R-:W-:Y:S02]  /*05f0*/  IMAD.MOV.U32 R6, RZ, RZ, R22 ;  /* 0x000000ffff067224 */ /* 0x000fe400078e0016 */
[----:B------:R-:W-:Y:S02]  /*0600*/  IMAD.MOV.U32 R7, RZ, RZ, R2 ;  /* 0x000000ffff077224 */ /* 0x000fe400078e0002 */
[----:B---3--:R-:W-:Y:S01]  /*0610*/  IMAD.U32 R4, RZ, RZ, UR4 ;  /* 0x00000004ff047e24 */ /* 0x008fe2000f8e00ff */
[----:B------:R-:W-:Y:S01]  /*0620*/  MOV R5, UR5 ;  /* 0x0000000500057c02 */ /* 0x000fe20008000f00 */
[----:B--2---:R-:W2:Y:S02]  /*0630*/  F2F.F64.F32 R10, R0 ;  /* 0x00000000000a7310 */ /* 0x004ea40000201800 */
[----:B-12---:R0:W-:Y:S04]  /*0640*/  STL.64 [R1], R10 ;  /* 0x0000000a01007387 */ /* 0x0061e80000100a00 */
[----:B------:R-:W-:-:S07]  /*0650*/  LEPC R20, `(.L_x_207) ;  /* 0x000000001014794e */ /* 0x000fce0000000000 */
[----:B0-----:R-:W-:Y:S05]  /*0660*/  CALL.ABS.NOINC R8 ;  /* 0x0000000008007343 */ /* 0x001fea0003c00000 */
.L_x_207:
        /* <DEDUP_REMOVED lines=13> */
.L_x_208:
        /* <DEDUP_REMOVED lines=13> */
.L_x_209:
        /* <DEDUP_REMOVED lines=13> */
.L_x_210:
        /* <DEDUP_REMOVED lines=13> */
.L_x_211:
        /* <DEDUP_REMOVED lines=13> */
.L_x_212:
        /* <DEDUP_REMOVED lines=13> */
.L_x_213:
        /* <DEDUP_REMOVED lines=13> */
.L_x_214:
        /* <DEDUP_REMOVED lines=13> */
.L_x_215:
        /* <DEDUP_REMOVED lines=13> */
.L_x_216:
        /* <DEDUP_REMOVED lines=13> */
.L_x_217:
        /* <DEDUP_REMOVED lines=13> */
.L_x_218:
[----:B------:R-:W-:Y:S02]  /*0f60*/  ISETP.NE.AND P6, PT, R27, RZ, PT ;  /* 0x000000ff1b00720c */ /* 0x000fe40003fc5270 */
[----:B------:R-:W-:-:S05]  /*0f70*/  IADD3 R16, P0, PT, R16, 0x40, RZ ;  /* 0x0000004010107810 */ /* 0x000fca0007f1e0ff */
[----:B------:R-:W-:-:S06]  /*0f80*/  IMAD.X R17, RZ, RZ, R17, P0 ;  /* 0x000000ffff117224 */ /* 0x000fcc00000e0611 */
[----:B------:R-:W-:Y:S05]  /*0f90*/  @P6 BRA `(.L_x_219) ;  /* 0xfffffff000a06947 */ /* 0x000fea000383ffff */
[----:B------:R-:W-:Y:S05]  /*0fa0*/  BSYNC.RECONVERGENT B6 ;  /* 0x0000000000067941 */ /* 0x000fea0003800200 */
.L_x_202:
[----:B------:R-:W-:Y:S01]  /*0fb0*/  ISETP.NE.AND P0, PT, R26, RZ, PT ;  /* 0x000000ff1a00720c */ /* 0x000fe20003f05270 */
[----:B------:R-:W-:-:S12]  /*0fc0*/  BSSY.RECONVERGENT B6, `(.L_x_201) ;  /* 0x00000ca000067945 */ /* 0x000fd80003800200 */
[----:B------:R-:W-:Y:S05]  /*0fd0*/  @!P0 BRA `(.L_x_220) ;  /* 0x0000000c00208947 */ /* 0x000fea0003800000 */
[----:B------:R-:W1:Y:S01]  /*0fe0*/  LDC R25, c[0x0][0x388] ;  /* 0x0000e200ff197b82 */ /* 0x000e620000000800 */
[----:B------:R-:W-:Y:S02]  /*0ff0*/  ISETP.GE.U32.AND P0, PT, R26, 0x8, PT ;  /* 0x000000081a00780c */ /* 0x000fe40003f06070 */
[----:B-1----:R-:W-:-:S11]  /*1000*/  LOP3.LUT R25, R25, 0x7, RZ, 0xc0, !PT ;  /* 0x0000000719197812 */ /* 0x002fd600078ec0ff */
[----:B------:R-:W-:Y:S05]  /*1010*/  @!P0 BRA `(.L_x_221) ;  /* 0x0000000400b08947 */ /* 0x000fea0003800000 */
[----:B------:R-:W1:Y:S01]  /*1020*/  LDC.64 R16, c[0x0][0x380] ;  /* 0x0000e000ff107b82 */ /* 0x000e620000000a00 */
[----:B0-----:R-:W-:Y:S02]  /*1030*/  R2UR UR4, R18 ;  /* 0x00000000120472ca */ /* 0x001fe400000e0000 */
[----:B------:R-:W-:Y:S01]  /*1040*/  R2UR UR5, R19 ;  /* 0x00000000130572ca */ /* 0x000fe200000e0000 */
[----:B-1----:R-:W-:-:S12]  /*1050*/  IMAD.WIDE.U32 R16, R23, 0x4, R16 ;  /* 0x0000000417107825 */ /* 0x002fd800078e0010 */
[----:B------:R-:W2:Y:S01]  /*1060*/  LDG.E R0, desc[UR4][R16.64] ;  /* 0x0000000410007981 */ /* 0x000ea2000c1e1900 */
[----:B------:R-:W-:Y:S01]  /*1070*/  MOV R24, 0x20 ;  /* 0x0000002000187802 */ /* 0x000fe20000000f00 */
[----:B------:R-:W0:Y:S01]  /*1080*/  LDCU.64 UR4, c[0x4][0x18] ;  /* 0x01000300ff0477ac */ /* 0x000e220008000a00 */
[----:B------:R-:W-:Y:S02]  /*1090*/  IMAD.MOV.U32 R6, RZ, RZ, R22 ;  /* 0x000000ffff067224 */ /* 0x000fe400078e0016 */
[----:B------:R1:W3:Y:S01]  /*10a0*/  LDC.64 R8, c[0x4][R24] ;  /* 0x0100000018087b82 */ /* 0x0002e20000000a00 */
[----:B------:R-:W-:Y:S01]  /*10b0*/  IMAD.MOV.U32 R7, RZ, RZ, R2 ;  /* 0x000000ffff077224 */ /* 0x000fe200078e0002 */
[----:B0-----:R-:W-:Y:S01]  /*10c0*/  MOV R4, UR4 ;  /* 0x0000000400047c02 */ /* 0x001fe20008000f00 */
[----:B------:R-:W-:Y:S01]  /*10d0*/  IMAD.U32 R5, RZ, RZ, UR5 ;  /* 0x00000005ff057e24 */ /* 0x000fe2000f8e00ff */
[----:B--2---:R-:W0:Y:S02]  /*10e0*/  F2F.F64.F32 R10, R0 ;  /* 0x00000000000a7310 */ /* 0x004e240000201800 */
[----:B0--3--:R1:W-:Y:S04]  /*10f0*/  STL.64 [R1], R10 ;  /* 0x0000000a01007387 */ /* 0x0093e80000100a00 */
[----:B------:R-:W-:-:S07]  /*1100*/  LEPC R20, `(.L_x_222) ;  /* 0x000000001014794e */ /* 0x000fce0000000000 */
[----:B-1----:R-:W-:Y:S05]  /*1110*/  CALL.ABS.NOINC R8 ;  /* 0x0000000008007343 */ /* 0x002fea0003c00000 */
.L_x_222:
        /* <DEDUP_REMOVED lines=13> */
.L_x_223:
        /* <DEDUP_REMOVED lines=13> */
.L_x_224:
        /* <DEDUP_REMOVED lines=13> */
.L_x_225:
        /* <DEDUP_REMOVED lines=13> */
.L_x_226:
        /* <DEDUP_REMOVED lines=13> */
.L_x_227:
        /* <DEDUP_REMOVED lines=13> */
.L_x_228:
        /* <DEDUP_REMOVED lines=13> */
.L_x_229:
[----:B------:R-:W-:-:S07]  /*16d0*/  VIADD R23, R23, 0x8 ;  /* 0x0000000817177836 */ /* 0x000fce0000000000 */
.L_x_221:
[----:B------:R-:W-:-:S13]  /*16e0*/  ISETP.NE.AND P0, PT, R25, RZ, PT ;  /* 0x000000ff1900720c */ /* 0x000fda0003f05270 */
        /* <DEDUP_REMOVED lines=12> */
[----:B------:R-:W-:Y:S01]  /*17b0*/  IMAD.MOV.U32 R6, RZ, RZ, R22 ;  /* 0x000000ffff067224 */ /* 0x000fe200078e0016 */
[----:B------:R-:W-:Y:S01]  /*17c0*/  MOV R7, R2 ;  /* 0x0000000200077202 */ /* 0x000fe20000000f00 */
[----:B------:R1:W3:Y:S01]  /*17d0*/  LDC.64 R8, c[0x4][R24] ;  /* 0x0100000018087b82 */ /* 0x0002e20000000a00 */
[----:B0-----:R-:W-:Y:S02]  /*17e0*/  IMAD.U32 R4, RZ, RZ, UR4 ;  /* 0x00000004ff047e24 */ /* 0x001fe4000f8e00ff */
[----:B------:R-:W-:Y:S01]  /*17f0*/  IMAD.U32 R5, RZ, RZ, UR5 ;  /* 0x00000005ff057e24 */ /* 0x000fe2000f8e00ff */
[----:B--2---:R-:W0:Y:S02]  /*1800*/  F2F.F64.F32 R10, R0 ;  /* 0x00000000000a7310 */ /* 0x004e240000201800 */
[----:B0--3--:R1:W-:Y:S04]  /*1810*/  STL.64 [R1], R10 ;  /* 0x0000000a01007387 */ /* 0x0093e80000100a00 */
[----:B------:R-:W-:-:S07]  /*1820*/  LEPC R20, `(.L_x_231) ;  /* 0x000000001014794e */ /* 0x000fce0000000000 */
[----:B-1----:R-:W-:Y:S05]  /*1830*/  CALL.ABS.NOINC R8 ;  /* 0x0000000008007343 */ /* 0x002fea0003c00000 */
.L_x_231:
        /* <DEDUP_REMOVED lines=13> */
.L_x_232:
        /* <DEDUP_REMOVED lines=13> */
.L_x_233:
[----:B------:R-:W-:Y:S02]  /*19e0*/  R2UR UR4, R18 ;  /* 0x00000000120472ca */ /* 0x000fe400000e0000 */
[----:B------:R-:W-:-:S13]  /*19f0*/  R2UR UR5, R19 ;  /* 0x00000000130572ca */ /* 0x000fda00000e0000 */
[----:B------:R-:W2:Y:S01]  /*1a00*/  LDG.E R16, desc[UR4][R16.64+0xc] ;  /* 0x00000c0410107981 */ /* 0x000ea2000c1e1900 */
[----:B------:R0:W1:Y:S01]  /*1a10*/  LDC.64 R10, c[0x4][R24] ;  /* 0x01000000180a7b82 */ /* 0x0000620000000a00 */
[----:B------:R-:W3:Y:S01]  /*1a20*/  LDCU.64 UR4, c[0x4][0x18] ;  /* 0x01000300ff0477ac */ /* 0x000ee20008000a00 */
[----:B------:R-:W-:Y:S01]  /*1a30*/  IMAD.MOV.U32 R6, RZ, RZ, R22 ;  /* 0x000000ffff067224 */ /* 0x000fe200078e0016 */
[----:B------:R-:W-:Y:S01]  /*1a40*/  MOV R7, R2 ;  /* 0x0000000200077202 */ /* 0x000fe20000000f00 */
[----:B---3--:R-:W-:Y:S02]  /*1a50*/  IMAD.U32 R4, RZ, RZ, UR4 ;  /* 0x00000004ff047e24 */ /* 0x008fe4000f8e00ff */
[----:B------:R-:W-:Y:S01]  /*1a60*/  IMAD.U32 R5, RZ, RZ, UR5 ;  /* 0x00000005ff057e24 */ /* 0x000fe2000f8e00ff */
[----:B--2---:R-:W2:Y:S02]  /*1a70*/  F2F.F64.F32 R8, R16 ;  /* 0x0000001000087310 */ /* 0x004ea40000201800 */
[----:B-12---:R0:W-:Y:S04]  /*1a80*/  STL.64 [R1], R8 ;  /* 0x0000000801007387 */ /* 0x0061e80000100a00 */
[----:B------:R-:W-:-:S07]  /*1a90*/  LEPC R20, `(.L_x_234) ;  /* 0x000000001014794e */ /* 0x000fce0000000000 */
[----:B0-----:R-:W-:Y:S05]  /*1aa0*/  CALL.ABS.NOINC R10 ;  /* 0x000000000a007343 */ /* 0x001fea0003c00000 */
.L_x_234:
[----:B------:R-:W-:-:S07]  /*1ab0*/  VIADD R23, R23, 0x4 ;  /* 0x0000000417177836 */ /* 0x000fce0000000000 */
.L_x_230:
[----:B------:R-:W-:-:S13]  /*1ac0*/  ISETP.NE.AND P0, PT, R25, RZ, PT ;  /* 0x000000ff1900720c */ /* 0x000fda0003f05270 */
[----:B------:R-:W-:Y:S05]  /*1ad0*/  @!P0 BRA `(.L_x_220) ;  /* 0x0000000000608947 */ /* 0x000fea0003800000 */
[----:B------:R-:W1:Y:S01]  /*1ae0*/  LDC.64 R16, c[0x0][0x380] ;  /* 0x0000e000ff107b82 */ /* 0x000e620000000a00 */
[----:B------:R-:W-:Y:S02]  /*1af0*/  IMAD.MOV R25, RZ, RZ, -R25 ;  /* 0x000000ffff197224 */ /* 0x000fe400078e0a19 */
[----:B-1----:R-:W-:-:S07]  /*1b00*/  IMAD.WIDE.U32 R16, R23, 0x4, R16 ;  /* 0x0000000417107825 */ /* 0x002fce00078e0010 */
.L_x_236:
[----:B0-----:R-:W-:Y:S02]  /*1b10*/  R2UR UR4, R18 ;  /* 0x00000000120472ca */ /* 0x001fe400000e0000 */
[----:B------:R-:W-:-:S13]  /*1b20*/  R2UR UR5, R19 ;  /* 0x00000000130572ca */ /* 0x000fda00000e0000 */
[----:B------:R-:W2:Y:S01]  /*1b30*/  LDG.E R0, desc[UR4][R16.64] ;  /* 0x0000000410007981 */ /* 0x000ea2000c1e1900 */
[----:B------:R-:W-:Y:S01]  /*1b40*/  MOV R8, 0x20 ;  /* 0x0000002000087802 */ /* 0x000fe20000000f00 */
[----:B------:R-:W0:Y:S01]  /*1b50*/  LDCU.64 UR4, c[0x4][0x18] ;  /* 0x01000300ff0477ac */ /* 0x000e220008000a00 */
[----:B------:R-:W-:Y:S02]  /*1b60*/  VIADD R25, R25, 0x1 ;  /* 0x0000000119197836 */ /* 0x000fe40000000000 */
[----:B------:R-:W-:Y:S02]  /*1b70*/  IMAD.MOV.U32 R6, RZ, RZ, R22 ;  /* 0x000000ffff067224 */ /* 0x000fe400078e0016 */
[----:B------:R-:W1:Y:S01]  /*1b80*/  LDC.64 R8, c[0x4][R8] ;  /* 0x0100000008087b82 */ /* 0x000e620000000a00 */
[----:B------:R-:W-:Y:S01]  /*1b90*/  ISETP.NE.AND P0, PT, R25, RZ, PT ;  /* 0x000000ff1900720c */ /* 0x000fe20003f05270 */
[----:B------:R-:W-:Y:S02]  /*1ba0*/  IMAD.MOV.U32 R7, RZ, RZ, R2 ;  /* 0x000000ffff077224 */ /* 0x000fe400078e0002 */
[----:B0-----:R-:W-:-:S02]  /*1bb0*/  IMAD.U32 R4, RZ, RZ, UR4 ;  /* 0x00000004ff047e24 */ /* 0x001fc4000f8e00ff */
[----:B------:R-:W-:Y:S01]  /*1bc0*/  IMAD.U32 R5, RZ, RZ, UR5 ;  /* 0x00000005ff057e24 */ /* 0x000fe2000f8e00ff */
[----:B--2---:R0:W2:Y:S02]  /*1bd0*/  F2F.F64.F32 R10, R0 ;  /* 0x00000000000a7310 */ /* 0x0040a40000201800 */
[----:B0-----:R-:W-:Y:S01]  /*1be0*/  P2R R0, PR, RZ, 0x1 ;  /* 0x00000001ff007803 */ /* 0x001fe20000000000 */
[----:B-12---:R0:W-:Y:S06]  /*1bf0*/  STL.64 [R1], R10 ;  /* 0x0000000a01007387 */ /* 0x0061ec0000100a00 */
[----:B------:R-:W-:-:S07]  /*1c00*/  LEPC R20, `(.L_x_235) ;  /* 0x000000001014794e */ /* 0x000fce0000000000 */
[----:B0-----:R-:W-:Y:S05]  /*1c10*/  CALL.ABS.NOINC R8 ;  /* 0x0000000008007343 */ /* 0x001fea0003c00000 */
.L_x_235:
[----:B------:R-:W-:Y:S02]  /*1c20*/  ISETP.NE.AND P6, PT, R25, RZ, PT ;  /* 0x000000ff1900720c */ /* 0x000fe40003fc5270 */
[----:B------:R-:W-:-:S05]  /*1c30*/  IADD3 R16, P0, PT, R16, 0x4, RZ ;  /* 0x0000000410107810 */ /* 0x000fca0007f1e0ff */
[----:B------:R-:W-:-:S06]  /*1c40*/  IMAD.X R17, RZ, RZ, R17, P0 ;  /* 0x000000ffff117224 */ /* 0x000fcc00000e0611 */
[----:B------:R-:W-:Y:S05]  /*1c50*/  @P6 BRA `(.L_x_236) ;  /* 0xfffffffc00ac6947 */ /* 0x000fea000383ffff */
.L_x_220:
[----:B------:R-:W-:Y:S05]  /*1c60*/  BSYNC.RECONVERGENT B6 ;  /* 0x0000000000067941 */ /* 0x000fea0003800200 */
.L_x_201:
[----:B------:R-:W-:Y:S01]  /*1c70*/  MOV R0, 0x20 ;  /* 0x0000002000007802 */ /* 0x000fe20000000f00 */
[----:B------:R-:W1:Y:S01]  /*1c80*/  LDCU.64 UR4, c[0x4][0x8] ;  /* 0x01000100ff0477ac */ /* 0x000e620008000a00 */
[----:B------:R-:W-:Y:S02]  /*1c90*/  CS2R R6, SRZ ;  /* 0x0000000000067805 */ /* 0x000fe4000001ff00 */
[----:B------:R2:W3:Y:S01]  /*1ca0*/  LDC.64 R2, c[0x4][R0] ;  /* 0x0100000000027b82 */ /* 0x0004e20000000a00 */
[----:B-1----:R-:W-:Y:S02]  /*1cb0*/  IMAD.U32 R4, RZ, RZ, UR4 ;  /* 0x00000004ff047e24 */ /* 0x002fe4000f8e00ff */
[----:B--2---:R-:W-:-:S07]  /*1cc0*/  IMAD.U32 R5, RZ, RZ, UR5 ;  /* 0x00000005ff057e24 */ /* 0x004fce000f8e00ff */
[----:B------:R-:W-:-:S07]  /*1cd0*/  LEPC R20, `(.L_x_237) ;  /* 0x000000001014794e */ /* 0x000fce0000000000 */
[----:B0--3--:R-:W-:Y:S05]  /*1ce0*/  CALL.ABS.NOINC R2 ;  /* 0x0000000002007343 */ /* 0x009fea0003c00000 */
.L_x_237:
[----:B------:R-:W-:Y:S05]  /*1cf0*/  EXIT ;  /* 0x000000000000794d */ /* 0x000fea0003800000 */
.L_x_238:
        /* <DEDUP_REMOVED lines=16> */
.L_x_289:


//--------------------- .text._Z17_htod_print_arrayPii --------------------------
	.section	.text._Z17_htod_print_arrayPii,"ax",@progbits
	.align	128
        .global         _Z17_htod_print_arrayPii
        .type           _Z17_htod_print_arrayPii,@function
        .size           _Z17_htod_print_arrayPii,(.L_x_290 - _Z17_htod_print_arrayPii)
        .other          _Z17_htod_print_arrayPii,@"STO_CUDA_ENTRY STV_DEFAULT"
_Z17_htod_print_arrayPii:
.text._Z17_htod_print_arrayPii:
        /* <DEDUP_REMOVED lines=18> */
.L_x_239:
        /* <DEDUP_REMOVED lines=16> */
.L_x_258:
        /* <DEDUP_REMOVED lines=13> */
[----:B--23--:R1:W-:Y:S06]  /*02f0*/  STL [R1], R0 ;  /* 0x0000000001007387 */ /* 0x00c3ec0000100800 */
[----:B------:R-:W-:-:S07]  /*0300*/  LEPC R20, `(.L_x_242) ;  /* 0x000000001014794e */ /* 0x000fce0000000000 */
[----:B-1----:R-:W-:Y:S05]  /*0310*/  CALL.ABS.NOINC R8 ;  /* 0x0000000008007343 */ /* 0x002fea0003c00000 */
.L_x_242:
        /* <DEDUP_REMOVED lines=9> */
[----:B-12---:R0:W-:Y:S06]  /*03b0*/  STL [R1], R0 ;  /* 0x0000000001007387 */ /* 0x0061ec0000100800 */
[----:B------:R-:W-:-:S07]  /*03c0*/  LEPC R20, `(.L_x_243) ;  /* 0x000000001014794e */ /* 0x000fce0000000000 */
[----:B0-----:R-:W-:Y:S05]  /*03d0*/  CALL.ABS.NOINC R8 ;  /* 0x0000000008007343 */ /* 0x001fea0003c00000 */
.L_x_243:
        /* <DEDUP_REMOVED lines=9> */
[----:B-12---:R0:W-:Y:S06]  /*0470*/  STL [R1], R0 ;  /* 0x0000000001007387 */ /* 0x0061ec0000100800 */
[----:B------:R-:W-:-:S07]  /*0480*/  LEPC R20, `(.L_x_244) ;  /* 0x000000001014794e */ /* 0x000fce0000000000 */
[----:B0-----:R-:W-:Y:S05]  /*0490*/  CALL.ABS.NOINC R8 ;  /* 0x0000000008007343 */ /* 0x001fea0003c00000 */
.L_x_244:
        /* <DEDUP_REMOVED lines=12> */
.L_x_245:
        /* <DEDUP_REMOVED lines=9> */
[----:B-12---:R0:W-:Y:S06]  /*05f0*/  STL [R1], R0 ;  /* 0x0000000001007387 */ /* 0x0061ec0000100800 */
[----:B------:R-:W-:-:S07]  /*0600*/  LEPC R20, `(.L_x_246) ;  /* 0x000000001014794e */ /* 0x000fce0000000000 */
[----:B0-----:R-:W-:Y:S05]  /*0610*/  CALL.ABS.NOINC R8 ;  /* 0x0000000008007343 */ /* 0x001fea0003c00000 */
.L_x_246:
        /* <DEDUP_REMOVED lines=12> */
.L_x_247:
        /* <DEDUP_REMOVED lines=12> */
.L_x_248:
        /* <DEDUP_REMOVED lines=12> */
.L_x_249:
        /* <DEDUP_REMOVED lines=12> */
.L_x_250:
        /* <DEDUP_REMOVED lines=12> */
.L_x_251:
        /* <DEDUP_REMOVED lines=12> */
.L_x_252:
        /* <DEDUP_REMOVED lines=12> */
.L_x_253:
        /* <DEDUP_REMOVED lines=12> */
.L_x_254:
        /* <DEDUP_REMOVED lines=12> */
.L_x_255:
        /* <DEDUP_REMOVED lines=12> */
.L_x_256:
        /* <DEDUP_REMOVED lines=12> */
.L_x_257:
[----:B------:R-:W-:Y:S02]  /*0e60*/  ISETP.NE.AND P6, PT, R27, RZ, PT ;  /* 0x000000ff1b00720c */ /* 0x000fe40003fc5270 */
[----:B------:R-:W-:-:S05]  /*0e70*/  IADD3 R16, P0, PT, R16, 0x40, RZ ;  /* 0x0000004010107810 */ /* 0x000fca0007f1e0ff */
[----:B------:R-:W-:-:S06]  /*0e80*/  IMAD.X R17, RZ, RZ, R17, P0 ;  /* 0x000000ffff117224 */ /* 0x000fcc00000e0611 */
[----:B------:R-:W-:Y:S05]  /*0e90*/  @P6 BRA `(.L_x_258) ;  /* 0xfffffff000e06947 */ /* 0x000fea000383ffff */
[----:B------:R-:W-:Y:S05]  /*0ea0*/  BSYNC.RECONVERGENT B6 ;  /* 0x0000000000067941 */ /* 0x000fea0003800200 */
.L_x_241:
        /* <DEDUP_REMOVED lines=19> */
[----:B--23--:R1:W-:Y:S06]  /*0fe0*/  STL [R1], R0 ;  /* 0x0000000001007387 */ /* 0x00c3ec0000100800 */
[----:B------:R-:W-:-:S07]  /*0ff0*/  LEPC R20, `(.L_x_261) ;  /* 0x000000001014794e */ /* 0x000fce0000000000 */
[----:B-1----:R-:W-:Y:S05]  /*1000*/  CALL.ABS.NOINC R8 ;  /* 0x0000000008007343 */ /* 0x002fea0003c00000 */
.L_x_261:
        /* <DEDUP_REMOVED lines=12> */
.L_x_262:
        /* <DEDUP_REMOVED lines=12> */
.L_x_263:
        /* <DEDUP_REMOVED lines=12> */
.L_x_264:
        /* <DEDUP_REMOVED lines=12> */
.L_x_265:
        /* <DEDUP_REMOVED lines=12> */
.L_x_266:
        /* <DEDUP_REMOVED lines=12> */
.L_x_267:
        /* <DEDUP_REMOVED lines=12> */
.L_x_268:
[----:B------:R-:W-:-:S07]  /*1550*/  VIADD R23, R23, 0x8 ;  /* 0x0000000817177836 */ /* 0x000fce0000000000 */
.L_x_260:
        /* <DEDUP_REMOVED lines=18> */
[----:B--23--:R1:W-:Y:S06]  /*1680*/  STL [R1], R0 ;  /* 0x0000000001007387 */ /* 0x00c3ec0000100800 */
[----:B------:R-:W-:-:S07]  /*1690*/  LEPC R20, `(.L_x_270) ;  /* 0x000000001014794e */ /* 0x000fce0000000000 */
[----:B-1----:R-:W-:Y:S05]  /*16a0*/  CALL.ABS.NOINC R8 ;  /* 0x0000000008007343 */ /* 0x002fea0003c00000 */
.L_x_270:
        /* <DEDUP_REMOVED lines=12> */
.L_x_271:
        /* <DEDUP_REMOVED lines=12> */
.L_x_272:
        /* <DEDUP_REMOVED lines=9> */
[----:B-12---:R0:W-:Y:S06]  /*18c0*/  STL [R1], R16 ;  /* 0x0000001001007387 */ /* 0x0061ec0000100800 */
[----:B------:R-:W-:-:S07]  /*18d0*/  LEPC R20, `(.L_x_273) ;  /* 0x000000001014794e */ /* 0x000fce0000000000 */
[----:B0-----:R-:W-:Y:S05]  /*18e0*/  CALL.ABS.NOINC R8 ;  /* 0x0000000008007343 */ /* 0x001fea0003c00000 */
.L_x_273:
[----:B------:R-:W-:-:S07]  /*18f0*/  VIADD R23, R23, 0x4 ;  /* 0x0000000417177836 */ /* 0x000fce0000000000 */
.L_x_269:
[----:B------:R-:W-:-:S13]  /*1900*/  ISETP.NE.AND P0, PT, R25, RZ, PT ;  /* 0x000000ff1900720c */ /* 0x000fda0003f05270 */
[----:B------:R-:W-:Y:S05]  /*1910*/  @!P0 BRA `(.L_x_259) ;  /* 0x00000000005c8947 */ /* 0x000fea0003800000 */
[----:B------:R-:W1:Y:S01]  /*1920*/  LDC.64 R16, c[0x0][0x380] ;  /* 0x0000e000ff107b82 */ /* 0x000e620000000a00 */
[----:B------:R-:W-:Y:S02]  /*1930*/  IMAD.MOV R25, RZ, RZ, -R25 ;  /* 0x000000ffff197224 */ /* 0x000fe400078e0a19 */
[----:B-1----:R-:W-:-:S07]  /*1940*/  IMAD.WIDE.U32 R16, R23, 0x4, R16 ;  /* 0x0000000417107825 */ /* 0x002fce00078e0010 */
.L_x_275:
        /* <DEDUP_REMOVED lines=12> */
[----:B--2---:R0:W-:Y:S02]  /*1a10*/  STL [R1], R0 ;  /* 0x0000000001007387 */ /* 0x0041e40000100800 */
[----:B01----:R-:W-:-:S07]  /*1a20*/  P2R R0, PR, RZ, 0x1 ;  /* 0x00000001ff007803 */ /* 0x003fce0000000000 */
[----:B------:R-:W-:-:S07]  /*1a30*/  LEPC R20, `(.L_x_274) ;  /* 0x000000001014794e */ /* 0x000fce0000000000 */
[----:B------:R-:W-:Y:S05]  /*1a40*/  CALL.ABS.NOINC R8 ;  /* 0x0000000008007343 */ /* 0x000fea0003c00000 */
.L_x_274:
[----:B------:R-:W-:Y:S02]  /*1a50*/  ISETP.NE.AND P6, PT, R25, RZ, PT ;  /* 0x000000ff1900720c */ /* 0x000fe40003fc5270 */
[----:B------:R-:W-:-:S05]  /*1a60*/  IADD3 R16, P0, PT, R16, 0x4, RZ ;  /* 0x0000000410107810 */ /* 0x000fca0007f1e0ff */
[----:B------:R-:W-:-:S06]  /*1a70*/  IMAD.X R17, RZ, RZ, R17, P0 ;  /* 0x000000ffff117224 */ /* 0x000fcc00000e0611 */
[----:B------:R-:W-:Y:S05]  /*1a80*/  @P6 BRA `(.L_x_275) ;  /* 0xfffffffc00b06947 */ /* 0x000fea000383ffff */
.L_x_259:
[----:B------:R-:W-:Y:S05]  /*1a90*/  BSYNC.RECONVERGENT B6 ;  /* 0x0000000000067941 */ /* 0x000fea0003800200 */
.L_x_240:
        /* <DEDUP_REMOVED lines=8> */
.L_x_276:
[----:B------:R-:W-:Y:S05]  /*1b20*/  EXIT ;  /* 0x000000000000794d */ /* 0x000fea0003800000 */
.L_x_277:
        /* <DEDUP_REMOVED lines=13> */
.L_x_290:


//--------------------- .nv.global.init           --------------------------
	.section	.nv.global.init,"aw",@progbits
.nv.global.init:
	.type		$str,@object
	.size		$str,($str$2 - $str)
$str:
        /*0000*/ 	.byte	0x0a, 0x5b, 0x00
	.type		$str$2,@object
	.size		$str$2,($str$3 - $str$2)
$str$2:
        /*0003*/ 	.byte	0x5d, 0x0a, 0x00
	.type		$str$3,@object
	.size		$str$3,($str$4 - $str$3)
$str$3:
        /*0006*/ 	.byte	0x25, 0x64, 0x20, 0x00
	.type		$str$4,@object
	.size		$str$4,(.L_3 - $str$4)
$str$4:
        /*000a*/ 	.byte	0x25, 0x66, 0x20, 0x00
.L_3:


//--------------------- .nv.shared._Z19select_new_clustersPfS_PiS0_iiiif --------------------------
	.section	.nv.shared._Z19select_new_clustersPfS_PiS0_iiiif,"aw",@nobits
	.sectionflags	@""
	.align	16
	.zero		1024


//--------------------- .nv.shared.reserved.0     --------------------------
	.section	.nv.shared.reserved.0,"aw",@nobits
	.weak		__nv_reservedSMEM_offset_0_alias
	.size		__nv_reservedSMEM_offset_0_alias, 0, 64
	.other		__nv_reservedSMEM_offset_0_alias,@"STO_CUDA_RESERVED_SHARED STV_DEFAULT"
__nv_reservedSMEM_offset_0_alias:
	.zero		0
	.zero		64


//--------------------- .nv.shared._Z23ref_select_new_clustersPfS_PiS0_iiiif --------------------------
	.section	.nv.shared._Z23ref_select_new_clustersPfS_PiS0_iiiif,"aw",@nobits
	.sectionflags	@""
	.align	16
	.zero		1024


//--------------------- .nv.shared._Z24avg_dist_to_self_clusterPfS_PiS0_iiiii --------------------------
	.section	.nv.shared._Z24avg_dist_to_self_clusterPfS_PiS0_iiiii,"aw",@nobits
	.sectionflags	@""
	.align	16
	.zero		1024


//--------------------- .nv.shared._Z28ref_avg_dist_to_self_clusterPfS_PiS0_iiii --------------------------
	.section	.nv.shared._Z28ref_avg_dist_to_self_clusterPfS_PiS0_iiii,"aw",@nobits
	.sectionflags	@""
	.align	16
	.zero		1024


//--------------------- .nv.shared._Z15classify_pointsPfS_Piiiiiif --------------------------
	.section	.nv.shared._Z15classify_pointsPfS_Piiiiiif,"aw",@nobits
	.sectionflags	@""
	.align	16
	.zero		1024


//--------------------- .nv.shared._Z13_arrays_equalPfS_iPb --------------------------
	.section	.nv.shared._Z13_arrays_equalPfS_iPb,"aw",@nobits
	.sectionflags	@""
	.align	16
	.zero		1024


//--------------------- .nv.shared._Z13_arrays_equalPiS_iPb --------------------------
	.section	.nv.shared._Z13_arrays_equalPiS_iPb,"aw",@nobits
	.sectionflags	@""
	.align	16
	.zero		1024


//--------------------- .nv.shared._Z17_cuda_dtod_memcpyPiS_i --------------------------
	.section	.nv.shared._Z17_cuda_dtod_memcpyPiS_i,"aw",@nobits
	.sectionflags	@""
	.align	16
	.zero		1024


//--------------------- .nv.shared._Z17_cuda_dtod_memcpyPfS_i --------------------------
	.section	.nv.shared._Z17_cuda_dtod_memcpyPfS_i,"aw",@nobits
	.sectionflags	@""
	.align	16
	.zero		1024


//--------------------- .nv.shared._Z17_htod_print_arrayPfi --------------------------
	.section	.nv.shared._Z17_htod_print_arrayPfi,"aw",@nobits
	.sectionflags	@""
	.align	16
	.zero		1024


//--------------------- .nv.shared._Z17_htod_print_arrayPii --------------------------
	.section	.nv.shared._Z17_htod_print_arrayPii,"aw",@nobits
	.sectionflags	@""
	.align	16
	.zero		1024


//--------------------- .nv.constant0._Z19select_new_clustersPfS_PiS0_iiiif --------------------------
	.section	.nv.constant0._Z19select_new_clustersPfS_PiS0_iiiif,"a",@progbits
	.sectionflags	@""
	.align	4
.nv.constant0._Z19select_new_clustersPfS_PiS0_iiiif:
	.zero		948


//--------------------- .nv.constant0._Z23ref_select_new_clustersPfS_PiS0_iiiif --------------------------
	.section	.nv.constant0._Z23ref_select_new_clustersPfS_PiS0_iiiif,"a",@progbits
	.sectionflags	@""
	.align	4
.nv.constant0._Z23ref_select_new_clustersPfS_PiS0_iiiif:
	.zero		948


//--------------------- .nv.constant0._Z24avg_dist_to_self_clusterPfS_PiS0_iiiii --------------------------
	.section	.nv.constant0._Z24avg_dist_to_self_clusterPfS_PiS0_iiiii,"a",@progbits
	.sectionflags	@""
	.align	4
.nv.constant0._Z24avg_dist_to_self_clusterPfS_PiS0_iiiii:
	.zero		948


//--------------------- .nv.constant0._Z28ref_avg_dist_to_self_clusterPfS_PiS0_iiii --------------------------
	.section	.nv.constant0._Z28ref_avg_dist_to_self_clusterPfS_PiS0_iiii,"a",@progbits
	.sectionflags	@""
	.align	4
.nv.constant0._Z28ref_avg_dist_to_self_clusterPfS_PiS0_iiii:
	.zero		944


//--------------------- .nv.constant0._Z15classify_pointsPfS_Piiiiiif --------------------------
	.section	.nv.constant0._Z15classify_pointsPfS_Piiiiiif,"a",@progbits
	.sectionflags	@""
	.align	4
.nv.constant0._Z15classify_pointsPfS_Piiiiiif:
	.zero		944


//--------------------- .nv.constant0._Z13_arrays_equalPfS_iPb --------------------------
	.section	.nv.constant0._Z13_arrays_equalPfS_iPb,"a",@progbits
	.sectionflags	@""
	.align	4
.nv.constant0._Z13_arrays_equalPfS_iPb:
	.zero		928


//--------------------- .nv.constant0._Z13_arrays_equalPiS_iPb --------------------------
	.section	.nv.constant0._Z13_arrays_equalPiS_iPb,"a",@progbits
	.sectionflags	@""
	.align	4
.nv.constant0._Z13_arrays_equalPiS_iPb:
	.zero		928


//--------------------- .nv.constant0._Z17_cuda_dtod_memcpyPiS_i --------------------------
	.section	.nv.constant0._Z17_cuda_dtod_memcpyPiS_i,"a",@progbits
	.sectionflags	@""
	.align	4
.nv.constant0._Z17_cuda_dtod_memcpyPiS_i:
	.zero		916


//--------------------- .nv.constant0._Z17_cuda_dtod_memcpyPfS_i --------------------------
	.section	.nv.constant0._Z17_cuda_dtod_memcpyPfS_i,"a",@progbits
	.sectionflags	@""
	.align	4
.nv.constant0._Z17_cuda_dtod_memcpyPfS_i:
	.zero		916


//--------------------- .nv.constant0._Z17_htod_print_arrayPfi --------------------------
	.section	.nv.constant0._Z17_htod_print_arrayPfi,"a",@progbits
	.sectionflags	@""
	.align	4
.nv.constant0._Z17_htod_print_arrayPfi:
	.zero		908


//--------------------- .nv.constant0._Z17_htod_print_arrayPii --------------------------
	.section	.nv.constant0._Z17_htod_print_arrayPii,"a",@progbits
	.sectionflags	@""
	.align	4
.nv.constant0._Z17_htod_print_arrayPii:
	.zero		908


//--------------------- SYMBOLS --------------------------

	.type		.nv.reservedSmem.offset0,@object
	.size		.nv.reservedSmem.offset0,0x4
	.type		.nv.reservedSmem.cap,@object
	.size		.nv.reservedSmem.cap,0x4
	.type		vprintf,@function
